def attn_fwd(
    Q,
    K,
    V,
    Out,
    Lse,
    sm_scale,
    stride_qz,
    stride_qh,
    stride_qm,
    stride_qk,
    stride_kz,
    stride_kh,
    stride_kn,
    stride_kk,
    stride_vz,
    stride_vh,
    stride_vn,
    stride_vk,
    stride_oz,
    stride_oh,
    stride_om,
    stride_ok,
    seqlen_q,
    seqlen_k,
    BLOCK_M: tl.constexpr,
    BLOCK_N: tl.constexpr,
    HEAD_DIM: tl.constexpr,
    CAUSAL: tl.constexpr,
):
    start_m = tl.program_id(0)
    off_hz = tl.program_id(1)
    q_off = off_hz * stride_qh
    k_off = off_hz * stride_kh
    v_off = off_hz * stride_vh
    offs_m = start_m * BLOCK_M + tl.arange(0, BLOCK_M)
    offs_d = tl.arange(0, HEAD_DIM)
    offs_n = tl.arange(0, BLOCK_N)
    q_ptrs = Q + q_off + offs_m[:, None] * stride_qm + offs_d[None, :] * stride_qk
    k_ptrs = K + k_off + offs_d[:, None] * stride_kk + offs_n[None, :] * stride_kn
    v_ptrs = V + v_off + offs_n[:, None] * stride_vn + offs_d[None, :] * stride_vk
    m_i = tl.full([BLOCK_M], float("-inf"), dtype=tl.float32)
    l_i = tl.zeros([BLOCK_M], dtype=tl.float32) + 1.0
    acc = tl.zeros([BLOCK_M, HEAD_DIM], dtype=tl.float32)
    q = tl.load(q_ptrs)
    acc, l_i, m_i = _attn_fwd_inner(
        acc,
        l_i,
        m_i,
        q,
        k_ptrs,
        v_ptrs,
        sm_scale,
        stride_kn,
        stride_vn,
        start_m,
        seqlen_k,
        BLOCK_M,
        BLOCK_N,
        HEAD_DIM,
        CAUSAL,
    )
    acc = acc / l_i[:, None]
    lse = m_i + tl.math.log2(l_i) / 1.4426950408889634
    o_ptrs = (
        Out
        + off_hz * stride_oh
        + offs_m[:, None] * stride_om
        + offs_d[None, :] * stride_ok
    )
    tl.store(o_ptrs, acc.to(Out.dtype.element_ty))
    tl.store(Lse + off_hz * seqlen_q + offs_m, lse)

# config = {"BLOCK_M": 64, "BLOCK_N": 64, "HEAD_DIM": 512, "arch": "sm_80", "causal": true, "dtype": "bf16", "num_stages": 2, "num_warps": 4}
# arch = sm_80


// ===== COMPILED SASS (sm_80) =====

	.target	sm_80

	.elftype	@"ET_EXEC"


//--------------------- .note.nv.tkinfo           --------------------------
	.section	.note.nv.tkinfo,"",@"SHT_NOTE"
	.sectionflags	@"SHF_NOTE_NV_TKINFO"
	.tkinfo
        /*0018*/ 	.word	0x00000002
        /*0030*/ 	.string	""
        /*0030*/ 	.string	"ptxas"
        /*0030*/ 	.string	"Cuda compilation tools, release 13.0, V13.0.88"
        /*0030*/ 	.string	"Build cuda_13.0.r13.0/compiler.36424714_0"
        /*0030*/ 	.string	"-v  -suppress-debug-info  -lineinfo  -arch sm_80 "



//--------------------- .note.nv.cuinfo           --------------------------
	.section	.note.nv.cuinfo,"",@"SHT_NOTE"
	.sectionflags	@"SHF_NOTE_NV_CUINFO"
        /*0018*/ 	.short	0x0002
        /*001a*/ 	.short	0x0050
        /*001c*/ 	.short	0x0082
	.zero		2


//--------------------- .nv.info                  --------------------------
	.section	.nv.info,"",@"SHT_CUDA_INFO"
	.align	4


	//----- nvinfo : EIATTR_REGCOUNT
	.align		4
        /*0000*/ 	.byte	0x04, 0x2f
        /*0002*/ 	.short	(.L_2 - .L_1)
	.align		4
.L_1:
        /*0004*/ 	.word	index@(attn_fwd)
        /*0008*/ 	.word	0x00000020


	//----- nvinfo : EIATTR_FRAME_SIZE
	.align		4
.L_2:
        /*000c*/ 	.byte	0x04, 0x11
        /*000e*/ 	.short	(.L_4 - .L_3)
	.align		4
.L_3:
        /*0010*/ 	.word	index@(attn_fwd)
        /*0014*/ 	.word	0x00002e20


	//----- nvinfo : EIATTR_MIN_STACK_SIZE
	.align		4
.L_4:
        /*0018*/ 	.byte	0x04, 0x12
        /*001a*/ 	.short	(.L_6 - .L_5)
	.align		4
.L_5:
        /*001c*/ 	.word	index@(attn_fwd)
        /*0020*/ 	.word	0x00002e20
.L_6:


//--------------------- .nv.info.attn_fwd         --------------------------
	.section	.nv.info.attn_fwd,"",@"SHT_CUDA_INFO"
	.sectionflags	@""
	.align	4


	//----- nvinfo : EIATTR_CUDA_API_VERSION
	.align		4
        /*0000*/ 	.byte	0x04, 0x37
        /*0002*/ 	.short	(.L_8 - .L_7)
.L_7:
        /*0004*/ 	.word	0x00000082


	//----- nvinfo : EIATTR_SW2861232_WAR
	.align		4
.L_8:
        /*0008*/ 	.byte	0x01, 0x35
	.zero		2


	//----- nvinfo : EIATTR_PARAM_CBANK
	.align		4
        /*000c*/ 	.byte	0x04, 0x0a
        /*000e*/ 	.short	(.L_10 - .L_9)
	.align		4
.L_9:
        /*0010*/ 	.word	index@(.nv.constant0.attn_fwd)
        /*0014*/ 	.short	0x0160
        /*0016*/ 	.short	0x0088


	//----- nvinfo : EIATTR_CBANK_PARAM_SIZE
	.align		4
.L_10:
        /*0018*/ 	.byte	0x03, 0x19
        /*001a*/ 	.short	0x0088


	//----- nvinfo : EIATTR_KPARAM_INFO
	.align		4
        /*001c*/ 	.byte	0x04, 0x17
        /*001e*/ 	.short	(.L_12 - .L_11)
.L_11:
        /*0020*/ 	.word	0x00000000
        /*0024*/ 	.short	0x0019
        /*0026*/ 	.short	0x0080
        /*0028*/ 	.byte	0x00, 0xf4, 0x21, 0x00


	//----- nvinfo : EIATTR_KPARAM_INFO
	.align		4
.L_12:
        /*002c*/ 	.byte	0x04, 0x17
        /*002e*/ 	.short	(.L_14 - .L_13)
.L_13:
        /*0030*/ 	.word	0x00000000
        /*0034*/ 	.short	0x0018
        /*0036*/ 	.short	0x0078
        /*0038*/ 	.byte	0x00, 0xf4, 0x21, 0x00


	//----- nvinfo : EIATTR_KPARAM_INFO
	.align		4
.L_14:
        /*003c*/ 	.byte	0x04, 0x17
        /*003e*/ 	.short	(.L_16 - .L_15)
.L_15:
        /*0040*/ 	.word	0x00000000
        /*0044*/ 	.short	0x0017
        /*0046*/ 	.short	0x0070
        /*0048*/ 	.byte	0x00, 0xf0, 0x11, 0x00


	//----- nvinfo : EIATTR_KPARAM_INFO
	.align		4
.L_16:
        /*004c*/ 	.byte	0x04, 0x17
        /*004e*/ 	.short	(.L_18 - .L_17)
.L_17:
        /*0050*/ 	.word	0x00000000
        /*0054*/ 	.short	0x0016
        /*0056*/ 	.short	0x006c
        /*0058*/ 	.byte	0x00, 0xf0, 0x11, 0x00


	//----- nvinfo : EIATTR_KPARAM_INFO
	.align		4
.L_18:
        /*005c*/ 	.byte	0x04, 0x17
        /*005e*/ 	.short	(.L_20 - .L_19)
.L_19:
        /*0060*/ 	.word	0x00000000
        /*0064*/ 	.short	0x0015
        /*0066*/ 	.short	0x0068
        /*0068*/ 	.byte	0x00, 0xf0, 0x11, 0x00


	//----- nvinfo : EIATTR_KPARAM_INFO
	.align		4
.L_20:
        /*006c*/ 	.byte	0x04, 0x17
        /*006e*/ 	.short	(.L_22 - .L_21)
.L_21:
        /*0070*/ 	.word	0x00000000
        /*0074*/ 	.short	0x0014
        /*0076*/ 	.short	0x0064
        /*0078*/ 	.byte	0x00, 0xf0, 0x11, 0x00


	//----- nvinfo : EIATTR_KPARAM_INFO
	.align		4
.L_22:
        /*007c*/ 	.byte	0x04, 0x17
        /*007e*/ 	.short	(.L_24 - .L_23)
.L_23:
        /*0080*/ 	.word	0x00000000
        /*0084*/ 	.short	0x0013
        /*0086*/ 	.short	0x0060
        /*0088*/ 	.byte	0x00, 0xf0, 0x11, 0x00


	//----- nvinfo : EIATTR_KPARAM_INFO
	.align		4
.L_24:
        /*008c*/ 	.byte	0x04, 0x17
        /*008e*/ 	.short	(.L_26 - .L_25)
.L_25:
        /*0090*/ 	.word	0x00000000
        /*0094*/ 	.short	0x0012
        /*0096*/ 	.short	0x005c
        /*0098*/ 	.byte	0x00, 0xf0, 0x11, 0x00


	//----- nvinfo : EIATTR_KPARAM_INFO
	.align		4
.L_26:
        /*009c*/ 	.byte	0x04, 0x17
        /*009e*/ 	.short	(.L_28 - .L_27)
.L_27:
        /*00a0*/ 	.word	0x00000000
        /*00a4*/ 	.short	0x0011
        /*00a6*/ 	.short	0x0058
        /*00a8*/ 	.byte	0x00, 0xf0, 0x11, 0x00


	//----- nvinfo : EIATTR_KPARAM_INFO
	.align		4
.L_28:
        /*00ac*/ 	.byte	0x04, 0x17
        /*00ae*/ 	.short	(.L_30 - .L_29)
.L_29:
        /*00b0*/ 	.word	0x00000000
        /*00b4*/ 	.short	0x0010
        /*00b6*/ 	.short	0x0054
        /*00b8*/ 	.byte	0x00, 0xf0, 0x11, 0x00


	//----- nvinfo : EIATTR_KPARAM_INFO
	.align		4
.L_30:
        /*00bc*/ 	.byte	0x04, 0x17
        /*00be*/ 	.short	(.L_32 - .L_31)
.L_31:
        /*00c0*/ 	.word	0x00000000
        /*00c4*/ 	.short	0x000f
        /*00c6*/ 	.short	0x0050
        /*00c8*/ 	.byte	0x00, 0xf0, 0x11, 0x00


	//----- nvinfo : EIATTR_KPARAM_INFO
	.align		4
.L_32:
        /*00cc*/ 	.byte	0x04, 0x17
        /*00ce*/ 	.short	(.L_34 - .L_33)
.L_33:
        /*00d0*/ 	.word	0x00000000
        /*00d4*/ 	.short	0x000e
        /*00d6*/ 	.short	0x004c
        /*00d8*/ 	.byte	0x00, 0xf0, 0x11, 0x00


	//----- nvinfo : EIATTR_KPARAM_INFO
	.align		4
.L_34:
        /*00dc*/ 	.byte	0x04, 0x17
        /*00de*/ 	.short	(.L_36 - .L_35)
.L_35:
        /*00e0*/ 	.word	0x00000000
        /*00e4*/ 	.short	0x000d
        /*00e6*/ 	.short	0x0048
        /*00e8*/ 	.byte	0x00, 0xf0, 0x11, 0x00


	//----- nvinfo : EIATTR_KPARAM_INFO
	.align		4
.L_36:
        /*00ec*/ 	.byte	0x04, 0x17
        /*00ee*/ 	.short	(.L_38 - .L_37)
.L_37:
        /*00f0*/ 	.word	0x00000000
        /*00f4*/ 	.short	0x000c
        /*00f6*/ 	.short	0x0044
        /*00f8*/ 	.byte	0x00, 0xf0, 0x11, 0x00


	//----- nvinfo : EIATTR_KPARAM_INFO
	.align		4
.L_38:
        /*00fc*/ 	.byte	0x04, 0x17
        /*00fe*/ 	.short	(.L_40 - .L_39)
.L_39:
        /*0100*/ 	.word	0x00000000
        /*0104*/ 	.short	0x000b
        /*0106*/ 	.short	0x0040
        /*0108*/ 	.byte	0x00, 0xf0, 0x11, 0x00


	//----- nvinfo : EIATTR_KPARAM_INFO
	.align		4
.L_40:
        /*010c*/ 	.byte	0x04, 0x17
        /*010e*/ 	.short	(.L_42 - .L_41)
.L_41:
        /*0110*/ 	.word	0x00000000
        /*0114*/ 	.short	0x000a
        /*0116*/ 	.short	0x003c
        /*0118*/ 	.byte	0x00, 0xf0, 0x11, 0x00


	//----- nvinfo : EIATTR_KPARAM_INFO
	.align		4
.L_42:
        /*011c*/ 	.byte	0x04, 0x17
        /*011e*/ 	.short	(.L_44 - .L_43)
.L_43:
        /*0120*/ 	.word	0x00000000
        /*0124*/ 	.short	0x0009
        /*0126*/ 	.short	0x0038
        /*0128*/ 	.byte	0x00, 0xf0, 0x11, 0x00


	//----- nvinfo : EIATTR_KPARAM_INFO
	.align		4
.L_44:
        /*012c*/ 	.byte	0x04, 0x17
        /*012e*/ 	.short	(.L_46 - .L_45)
.L_45:
        /*0130*/ 	.word	0x00000000
        /*0134*/ 	.short	0x0008
        /*0136*/ 	.short	0x0034
        /*0138*/ 	.byte	0x00, 0xf0, 0x11, 0x00


	//----- nvinfo : EIATTR_KPARAM_INFO
	.align		4
.L_46:
        /*013c*/ 	.byte	0x04, 0x17
        /*013e*/ 	.short	(.L_48 - .L_47)
.L_47:
        /*0140*/ 	.word	0x00000000
        /*0144*/ 	.short	0x0007
        /*0146*/ 	.short	0x0030
        /*0148*/ 	.byte	0x00, 0xf0, 0x11, 0x00


	//----- nvinfo : EIATTR_KPARAM_INFO
	.align		4
.L_48:
        /*014c*/ 	.byte	0x04, 0x17
        /*014e*/ 	.short	(.L_50 - .L_49)
.L_49:
        /*0150*/ 	.word	0x00000000
        /*0154*/ 	.short	0x0006
        /*0156*/ 	.short	0x002c
        /*0158*/ 	.byte	0x00, 0xf0, 0x11, 0x00


	//----- nvinfo : EIATTR_KPARAM_INFO
	.align		4
.L_50:
        /*015c*/ 	.byte	0x04, 0x17
        /*015e*/ 	.short	(.L_52 - .L_51)
.L_51:
        /*0160*/ 	.word	0x00000000
        /*0164*/ 	.short	0x0005
        /*0166*/ 	.short	0x0028
        /*0168*/ 	.byte	0x00, 0xf0, 0x11, 0x00


	//----- nvinfo : EIATTR_KPARAM_INFO
	.align		4
.L_52:
        /*016c*/ 	.byte	0x04, 0x17
        /*016e*/ 	.short	(.L_54 - .L_53)
.L_53:
        /*0170*/ 	.word	0x00000000
        /*0174*/ 	.short	0x0004
        /*0176*/ 	.short	0x0020
        /*0178*/ 	.byte	0x00, 0xf4, 0x21, 0x00


	//----- nvinfo : EIATTR_KPARAM_INFO
	.align		4
.L_54:
        /*017c*/ 	.byte	0x04, 0x17
        /*017e*/ 	.short	(.L_56 - .L_55)
.L_55:
        /*0180*/ 	.word	0x00000000
        /*0184*/ 	.short	0x0003
        /*0186*/ 	.short	0x0018
        /*0188*/ 	.byte	0x00, 0xf4, 0x21, 0x00


	//----- nvinfo : EIATTR_KPARAM_INFO
	.align		4
.L_56:
        /*018c*/ 	.byte	0x04, 0x17
        /*018e*/ 	.short	(.L_58 - .L_57)
.L_57:
        /*0190*/ 	.word	0x00000000
        /*0194*/ 	.short	0x0002
        /*0196*/ 	.short	0x0010
        /*0198*/ 	.byte	0x00, 0xf4, 0x21, 0x00


	//----- nvinfo : EIATTR_KPARAM_INFO
	.align		4
.L_58:
        /*019c*/ 	.byte	0x04, 0x17
        /*019e*/ 	.short	(.L_60 - .L_59)
.L_59:
        /*01a0*/ 	.word	0x00000000
        /*01a4*/ 	.short	0x0001
        /*01a6*/ 	.short	0x0008
        /*01a8*/ 	.byte	0x00, 0xf4, 0x21, 0x00


	//----- nvinfo : EIATTR_KPARAM_INFO
	.align		4
.L_60:
        /*01ac*/ 	.byte	0x04, 0x17
        /*01ae*/ 	.short	(.L_62 - .L_61)
.L_61:
        /*01b0*/ 	.word	0x00000000
        /*01b4*/ 	.short	0x0000
        /*01b6*/ 	.short	0x0000
        /*01b8*/ 	.byte	0x00, 0xf4, 0x21, 0x00


	//----- nvinfo : EIATTR_MAXREG_COUNT
	.align		4
.L_62:
        /*01bc*/ 	.byte	0x03, 0x1b
        /*01be*/ 	.short	0x00ff


	//----- nvinfo : EIATTR_NUM_BARRIERS
	.align		4
        /*01c0*/ 	.byte	0x02, 0x4c
        /*01c2*/ 	.byte	0x01
	.zero		1


	//----- nvinfo : EIATTR_ANNOTATIONS
	.align		4
        /*01c4*/ 	.byte	0x04, 0x55
        /*01c6*/ 	.short	(.L_64 - .L_63)


	//   ....[0]....
.L_63:
        /*01c8*/ 	.word	0x00000001
        /*01cc*/ 	.byte	0x20, 0x01, 0x00, 0x00, 0x01, 0x00, 0x00, 0x00, 0x50, 0x01, 0x00, 0x00, 0x01, 0x00, 0x00, 0x00
        /* <DEDUP_REMOVED lines=2205> */
        /*8bac*/ 	.byte	0x00, 0x2e, 0x02, 0x00, 0x01, 0x00, 0x00, 0x00, 0x10, 0x2e, 0x02, 0x00


	//----- nvinfo : EIATTR_MERCURY_ISA_VERSION
	.align		4
.L_64:
        /*8bb8*/ 	.byte	0x03, 0x5f
        /*8bba*/ 	.short	0x0000


	//----- nvinfo : EIATTR_COOP_GROUP_MASK_REGIDS
	.align		4
        /*8bbc*/ 	.byte	0x04, 0x29
        /*8bbe*/ 	.short	(.L_66 - .L_65)


	//   ....[0]....
.L_65:
        /*8bc0*/ 	.word	0xffffffff


	//   ....[1]....
        /*8bc4*/ 	.word	0xffffffff


	//   ....[2]....
        /*8bc8*/ 	.word	0xffffffff


	//   ....[3]....
        /*8bcc*/ 	.word	0xffffffff


	//   ....[4]....
        /*8bd0*/ 	.word	0xffffffff


	//   ....[5]....
        /*8bd4*/ 	.word	0xffffffff


	//   ....[6]....
        /*8bd8*/ 	.word	0xffffffff


	//   ....[7]....
        /*8bdc*/ 	.word	0xffffffff


	//   ....[8]....
        /*8be0*/ 	.word	0xffffffff


	//   ....[9]....
        /*8be4*/ 	.word	0xffffffff


	//   ....[10]....
        /*8be8*/ 	.word	0xffffffff


	//   ....[11]....
        /*8bec*/ 	.word	0xffffffff


	//   ....[12]....
        /*8bf0*/ 	.word	0xffffffff


	//   ....[13]....
        /*8bf4*/ 	.word	0xffffffff


	//   ....[14]....
        /*8bf8*/ 	.word	0xffffffff


	//   ....[15]....
        /*8bfc*/ 	.word	0xffffffff


	//   ....[16]....
        /*8c00*/ 	.word	0xffffffff


	//   ....[17]....
        /*8c04*/ 	.word	0xffffffff


	//   ....[18]....
        /*8c08*/ 	.word	0xffffffff


	//   ....[19]....
        /*8c0c*/ 	.word	0xffffffff


	//   ....[20]....
        /*8c10*/ 	.word	0xffffffff


	//   ....[21]....
        /*8c14*/ 	.word	0xffffffff


	//   ....[22]....
        /*8c18*/ 	.word	0xffffffff


	//   ....[23]....
        /*8c1c*/ 	.word	0xffffffff


	//   ....[24]....
        /*8c20*/ 	.word	0xffffffff


	//   ....[25]....
        /*8c24*/ 	.word	0xffffffff


	//   ....[26]....
        /*8c28*/ 	.word	0xffffffff


	//   ....[27]....
        /*8c2c*/ 	.word	0xffffffff


	//   ....[28]....
        /*8c30*/ 	.word	0xffffffff


	//   ....[29]....
        /*8c34*/ 	.word	0xffffffff


	//   ....[30]....
        /*8c38*/ 	.word	0xffffffff


	//   ....[31]....
        /*8c3c*/ 	.word	0xffffffff


	//   ....[32]....
        /*8c40*/ 	.word	0xffffffff


	//   ....[33]....
        /*8c44*/ 	.word	0xffffffff


	//   ....[34]....
        /*8c48*/ 	.word	0xffffffff


	//   ....[35]....
        /*8c4c*/ 	.word	0xffffffff


	//   ....[36]....
        /*8c50*/ 	.word	0xffffffff


	//   ....[37]....
        /*8c54*/ 	.word	0xffffffff


	//   ....[38]....
        /*8c58*/ 	.word	0xffffffff


	//   ....[39]....
        /*8c5c*/ 	.word	0xffffffff


	//----- nvinfo : EIATTR_COOP_GROUP_INSTR_OFFSETS
	.align		4
.L_66:
        /*8c60*/ 	.byte	0x04, 0x28
        /*8c62*/ 	.short	(.L_68 - .L_67)


	//   ....[0]....
.L_67:
        /*8c64*/ 	.word	0x0002cb80


	//   ....[1]....
        /*8c68*/ 	.word	0x0002cc70


	//   ....[2]....
        /*8c6c*/ 	.word	0x0002cc90


	//   ....[3]....
        /*8c70*/ 	.word	0x0002cca0


	//   ....[4]....
        /*8c74*/ 	.word	0x0002ccb0


	//   ....[5]....
        /*8c78*/ 	.word	0x0002ccc0


	//   ....[6]....
        /*8c7c*/ 	.word	0x0002cd20


	//   ....[7]....
        /*8c80*/ 	.word	0x0002cd30


	//   ....[8]....
        /*8c84*/ 	.word	0x0002cd80


	//   ....[9]....
        /*8c88*/ 	.word	0x0002cd90


	//   ....[10]....
        /*8c8c*/ 	.word	0x0002cdc0


	//   ....[11]....
        /*8c90*/ 	.word	0x0002ce10


	//   ....[12]....
        /*8c94*/ 	.word	0x0002ce20


	//   ....[13]....
        /*8c98*/ 	.word	0x0002ce30


	//   ....[14]....
        /*8c9c*/ 	.word	0x0002ce70


	//   ....[15]....
        /*8ca0*/ 	.word	0x0002ce80


	//   ....[16]....
        /*8ca4*/ 	.word	0x0002d560


	//   ....[17]....
        /*8ca8*/ 	.word	0x0002d570


	//   ....[18]....
        /*8cac*/ 	.word	0x0002d5a0


	//   ....[19]....
        /*8cb0*/ 	.word	0x0002d5b0


	//   ....[20]....
        /*8cb4*/ 	.word	0x0002e0b0


	//   ....[21]....
        /*8cb8*/ 	.word	0x0002e0d0


	//   ....[22]....
        /*8cbc*/ 	.word	0x0002e430


	//   ....[23]....
        /*8cc0*/ 	.word	0x0002e440


	//   ....[24]....
        /*8cc4*/ 	.word	0x0002e450


	//   ....[25]....
        /*8cc8*/ 	.word	0x0002e460


	//   ....[26]....
        /*8ccc*/ 	.word	0x0002e4c0


	//   ....[27]....
        /*8cd0*/ 	.word	0x0002e4d0


	//   ....[28]....
        /*8cd4*/ 	.word	0x0002e4e0


	//   ....[29]....
        /*8cd8*/ 	.word	0x0002e4f0


	//   ....[30]....
        /*8cdc*/ 	.word	0x0002e550


	//   ....[31]....
        /*8ce0*/ 	.word	0x0002e560


	//   ....[32]....
        /*8ce4*/ 	.word	0x0002e570


	//   ....[33]....
        /*8ce8*/ 	.word	0x0002e580


	//   ....[34]....
        /*8cec*/ 	.word	0x0002e590


	//   ....[35]....
        /*8cf0*/ 	.word	0x0002e5a0


	//   ....[36]....
        /*8cf4*/ 	.word	0x0002edd0


	//   ....[37]....
        /*8cf8*/ 	.word	0x0002ede0


	//   ....[38]....
        /*8cfc*/ 	.word	0x0002ee10


	//   ....[39]....
        /*8d00*/ 	.word	0x0002ee20


	//----- nvinfo : EIATTR_EXIT_INSTR_OFFSETS
	.align		4
.L_68:
        /*8d04*/ 	.byte	0x04, 0x1c
        /*8d06*/ 	.short	(.L_70 - .L_69)


	//   ....[0]....
.L_69:
        /*8d08*/ 	.word	0x0005c130


	//   ....[1]....
        /*8d0c*/ 	.word	0x0005c230


	//----- nvinfo : EIATTR_REQNTID
	.align		4
.L_70:
        /*8d10*/ 	.byte	0x04, 0x10
        /*8d12*/ 	.short	(.L_72 - .L_71)
.L_71:
        /*8d14*/ 	.word	0x00000080
        /*8d18*/ 	.word	0x00000001
        /*8d1c*/ 	.word	0x00000001


	//----- nvinfo : EIATTR_CRS_STACK_SIZE
	.align		4
.L_72:
        /*8d20*/ 	.byte	0x04, 0x1e
        /*8d22*/ 	.short	(.L_74 - .L_73)
.L_73:
        /*8d24*/ 	.word	0x00000000
.L_74:


//--------------------- .nv.callgraph             --------------------------
	.section	.nv.callgraph,"",@"SHT_CUDA_CALLGRAPH"
	.align	4
	.sectionentsize	8
	.align		4
        /*0000*/ 	.word	0x00000000
	.align		4
        /*0004*/ 	.word	0xffffffff
	.align		4
        /*0008*/ 	.word	0x00000000
	.align		4
        /*000c*/ 	.word	0xfffffffe
	.align		4
        /*0010*/ 	.word	0x00000000
	.align		4
        /*0014*/ 	.word	0xfffffffd
	.align		4
        /*0018*/ 	.word	0x00000000
	.align		4
        /*001c*/ 	.word	0xfffffffc


//--------------------- .nv.rel.action            --------------------------
	.section	.nv.rel.action,"",@"SHT_CUDA_RELOCINFO"
	.align	8
	.sectionentsize	8
        /*0000*/ 	.byte	0x73, 0x00, 0x00, 0x00, 0x00, 0x00, 0x00, 0x00, 0x00, 0x00, 0x00, 0x11, 0x25, 0x00, 0x05, 0x36


//--------------------- .nv.constant4             --------------------------
	.section	.nv.constant4,"a",@progbits
	.align	8
	.align		8
.nv.constant4:
        /*0000*/ 	.dword	_$_str


//--------------------- .nv.constant0.attn_fwd    --------------------------
	.section	.nv.constant0.attn_fwd,"a",@progbits
	.sectionflags	@""
	.align	4
.nv.constant0.attn_fwd:
	.zero		488


//--------------------- .text.attn_fwd            --------------------------
	.section	.text.attn_fwd,"ax",@progbits
	.sectioninfo	@"SHI_REGISTERS=32"
	.align	128
        .global         attn_fwd
        .type           attn_fwd,@function
        .size           attn_fwd,(.L_x_21 - attn_fwd)
        .other          attn_fwd,@"STO_CUDA_ENTRY STV_DEFAULT"
attn_fwd:
.text.attn_fwd:
[----:B------:R-:W-:-:S03]  /*0000*/  IMAD.MOV.U32 R1, RZ, RZ, c[0x0][0x28] ;  /* 0x00000a00ff017624 */ /* 0x000fc600078e00ff */
[----:B------:R-:W0:Y:S01]  /*0010*/  S2R R16, SR_TID.X ;  /* 0x0000000000107919 */ /* 0x000e220000002100 */
[----:B------:R-:W-:Y:S01]  /*0020*/  ULDC.64 UR6, c[0x0][0x118] ;  /* 0x0000460000067ab9 */ /* 0x000fe20000000a00 */
[----:B------:R-:W-:Y:S02]  /*0030*/  IADD3 R1, R1, -0x2e20, RZ ;  /* 0xffffd1e001017810 */ /* 0x000fe40007ffe0ff */
[----:B------:R-:W1:Y:S01]  /*0040*/  S2R R14, SR_CTAID.Y ;  /* 0x00000000000e7919 */ /* 0x000e620000002600 */
[----:B0-----:R-:W-:-:S04]  /*0050*/  SHF.R.U32.HI R0, RZ, 0x6, R16 ;  /* 0x00000006ff007819 */ /* 0x001fc80000011610 */
[----:B------:R-:W-:Y:S01]  /*0060*/  SGXT.U32 R2, R0, 0x1 ;  /* 0x000000010002781a */ /* 0x000fe20000000000 */
[----:B------:R-:W-:Y:S02]  /*0070*/  IMAD.MOV.U32 R0, RZ, RZ, c[0x0][0x198] ;  /* 0x00006600ff007624 */ /* 0x000fe400078e00ff */
[----:B-1----:R-:W-:Y:S02]  /*0080*/  IMAD R14, R14, c[0x0][0x190], RZ ;  /* 0x000064000e0e7a24 */ /* 0x002fe400078e02ff */
[----:B------:R-:W-:Y:S02]  /*0090*/  IMAD R13, R2, c[0x0][0x198], RZ ;  /* 0x00006600020d7a24 */ /* 0x000fe400078e02ff */
[C---:B------:R-:W-:Y:S02]  /*00a0*/  IMAD.SHL.U32 R26, R14.reuse, 0x2, RZ ;  /* 0x000000020e1a7824 */ /* 0x040fe400078e00ff */
[----:B------:R-:W-:Y:S01]  /*00b0*/  IMAD.HI R14, R14, 0x2, RZ ;  /* 0x000000020e0e7827 */ /* 0x000fe200078e02ff */
[----:B------:R-:W-:-:S05]  /*00c0*/  LEA R15, R0, R13, 0x1 ;  /* 0x0000000d000f7211 */ /* 0x000fca00078e08ff */
[----:B------:R-:W-:-:S04]  /*00d0*/  IMAD R17, R0, 0x2, R15 ;  /* 0x0000000200117824 */ /* 0x000fc800078e020f */
[----:B------:R-:W-:-:S05]  /*00e0*/  IMAD R24, R0, 0x2, R17 ;  /* 0x0000000200187824 */ /* 0x000fca00078e0211 */
[----:B------:R-:W-:-:S05]  /*00f0*/  LEA R25, R0, R24, 0x1 ;  /* 0x0000001800197211 */ /* 0x000fca00078e08ff */
[----:B------:R-:W-:-:S04]  /*0100*/  IMAD R22, R0, 0x2, R25 ;  /* 0x0000000200167824 */ /* 0x000fc800078e0219 */
[C---:B------:R-:W-:Y:S01]  /*0110*/  IMAD R20, R0.reuse, 0x2, R22 ;  /* 0x0000000200147824 */ /* 0x040fe200078e0216 */
[----:B------:R-:W-:Y:S04]  /*0120*/  STL [R1+0x1d3c], R22 ;  /* 0x001d3c1601007387 */ /* 0x000fe80000100800 */
[----:B------:R-:W-:-:S05]  /*0130*/  LEA R18, R0, R20, 0x1 ;  /* 0x0000001400127211 */ /* 0x000fca00078e08ff */
[----:B------:R-:W-:Y:S01]  /*0140*/  IMAD R11, R0, 0x2, R18 ;  /* 0x00000002000b7824 */ /* 0x000fe200078e0212 */
[----:B------:R0:W-:Y:S04]  /*0150*/  STL [R1+0x1d38], R18 ;  /* 0x001d381201007387 */ /* 0x0001e80000100800 */
[----:B------:R-:W1:Y:S01]  /*0160*/  S2R R0, SR_CTAID.X ;  /* 0x0000000000007919 */ /* 0x000e620000002500 */
[----:B0-----:R-:W-:-:S05]  /*0170*/  IMAD.MOV.U32 R18, RZ, RZ, c[0x0][0x198] ;  /* 0x00006600ff127624 */ /* 0x001fca00078e00ff */
[----:B------:R-:W-:-:S05]  /*0180*/  LEA R19, R18, R11, 0x1 ;  /* 0x0000000b12137211 */ /* 0x000fca00078e08ff */
[----:B------:R-:W-:-:S04]  /*0190*/  IMAD R21, R18, 0x2, R19 ;  /* 0x0000000212157824 */ /* 0x000fc800078e0213 */
[----:B------:R-:W-:Y:S02]  /*01a0*/  IMAD R23, R18, 0x2, R21 ;  /* 0x0000000212177824 */ /* 0x000fe400078e0215 */
[----:B-1----:R-:W-:-:S03]  /*01b0*/  IMAD.SHL.U32 R12, R0, 0x40, RZ ;  /* 0x00000040000c7824 */ /* 0x002fc600078e00ff */
[----:B------:R-:W-:Y:S02]  /*01c0*/  LEA R2, R18, R23, 0x1 ;  /* 0x0000001712027211 */ /* 0x000fe400078e08ff */
[----:B------:R-:W-:-:S03]  /*01d0*/  LOP3.LUT R12, R12, 0x3f, R16, 0xf8, !PT ;  /* 0x0000003f0c0c7812 */ /* 0x000fc600078ef810 */
[----:B------:R-:W-:Y:S02]  /*01e0*/  IMAD R3, R18, 0x2, R2 ;  /* 0x0000000212037824 */ /* 0x000fe400078e0202 */
[----:B------:R-:W-:Y:S02]  /*01f0*/  IMAD R0, R12, c[0x0][0x194], RZ ;  /* 0x000065000c007a24 */ /* 0x000fe400078e02ff */
[----:B------:R-:W-:Y:S02]  /*0200*/  IMAD R4, R18, 0x2, R3 ;  /* 0x0000000212047824 */ /* 0x000fe400078e0203 */
[C---:B------:R-:W-:Y:S02]  /*0210*/  IMAD.SHL.U32 R12, R0.reuse, 0x2, RZ ;  /* 0x00000002000c7824 */ /* 0x040fe400078e00ff */
[----:B------:R-:W-:Y:S01]  /*0220*/  IMAD.HI R0, R0, 0x2, RZ ;  /* 0x0000000200007827 */ /* 0x000fe200078e02ff */
[----:B------:R-:W-:Y:S02]  /*0230*/  LEA R5, R18, R4, 0x1 ;  /* 0x0000000412057211 */ /* 0x000fe400078e08ff */
[----:B------:R-:W-:-:S03]  /*0240*/  IADD3 R26, P0, P1, R12, c[0x0][0x160], R26 ;  /* 0x000058000c1a7a10 */ /* 0x000fc6000791e01a */
[----:B------:R-:W-:Y:S01]  /*0250*/  IMAD R6, R18, 0x2, R5 ;  /* 0x0000000212067824 */ /* 0x000fe200078e0205 */
[----:B------:R-:W-:Y:S02]  /*0260*/  IADD3.X R0, R0, c[0x0][0x164], R14, P0, P1 ;  /* 0x0000590000007a10 */ /* 0x000fe400007e240e */
[-C--:B------:R-:W-:Y:S01]  /*0270*/  LEA R12, P0, R13, R26.reuse, 0x1 ;  /* 0x0000001a0d0c7211 */ /* 0x080fe200078008ff */
[C---:B------:R-:W-:Y:S01]  /*0280*/  IMAD R7, R18.reuse, 0x2, R6 ;  /* 0x0000000212077824 */ /* 0x040fe200078e0206 */
[----:B------:R-:W-:Y:S02]  /*0290*/  LEA R14, P1, R15, R26, 0x1 ;  /* 0x0000001a0f0e7211 */ /* 0x000fe400078208ff */
[-C--:B------:R-:W-:Y:S02]  /*02a0*/  LEA.HI.X.SX32 R13, R13, R0.reuse, 0x1, P0 ;  /* 0x000000000d0d7211 */ /* 0x080fe400000f0eff */
[C---:B------:R-:W-:Y:S02]  /*02b0*/  LEA R8, R18.reuse, R7, 0x1 ;  /* 0x0000000712087211 */ /* 0x040fe400078e08ff */
[----:B------:R-:W-:Y:S01]  /*02c0*/  LEA.HI.X.SX32 R15, R15, R0, 0x1, P1 ;  /* 0x000000000f0f7211 */ /* 0x000fe200008f0eff */
[----:B------:R0:W2:Y:S02]  /*02d0*/  LDG.E.U16 R12, [R12.64] ;  /* 0x000000060c0c7981 */ /* 0x0000a4000c1e1500 */
[----:B------:R-:W-:-:S02]  /*02e0*/  IMAD R9, R18, 0x2, R8 ;  /* 0x0000000212097824 */ /* 0x000fc400078e0208 */
[----:B------:R1:W3:Y:S03]  /*02f0*/  LDG.E.U16 R14, [R14.64] ;  /* 0x000000060e0e7981 */ /* 0x0002e6000c1e1500 */
[----:B------:R-:W-:-:S05]  /*0300*/  LEA R10, R18, R9, 0x1 ;  /* 0x00000009120a7211 */ /* 0x000fca00078e08ff */
[----:B------:R-:W-:-:S04]  /*0310*/  IMAD R28, R18, 0x2, R10 ;  /* 0x00000002121c7824 */ /* 0x000fc800078e020a */
[----:B------:R-:W-:-:S05]  /*0320*/  IMAD R27, R18, 0x2, R28 ;  /* 0x00000002121b7824 */ /* 0x000fca00078e021c */
[----:B------:R-:W-:-:S04]  /*0330*/  LEA R29, R18, R27, 0x1 ;  /* 0x0000001b121d7211 */ /* 0x000fc800078e08ff */
[----:B------:R-:W-:-:S05]  /*0340*/  LEA R16, R18, R29, 0x1 ;  /* 0x0000001d12107211 */ /* 0x000fca00078e08ff */
[----:B------:R-:W-:-:S05]  /*0350*/  IMAD R16, R18, 0x2, R16 ;  /* 0x0000000212107824 */ /* 0x000fca00078e0210 */
[----:B------:R4:W-:Y:S02]  /*0360*/  STL [R1], R16 ;  /* 0x0000001001007387 */ /* 0x0009e40000100800 */
[----:B----4-:R-:W-:-:S05]  /*0370*/  IMAD R16, R18, 0x2, R16 ;  /* 0x0000000212107824 */ /* 0x010fca00078e0210 */
[C---:B------:R-:W-:Y:S01]  /*0380*/  LEA R22, R18.reuse, R16, 0x1 ;  /* 0x0000001012167211 */ /* 0x040fe200078e08ff */
[----:B------:R4:W-:Y:S04]  /*0390*/  STL [R1+0x8], R16 ;  /* 0x0000081001007387 */ /* 0x0009e80000100800 */
[----:B------:R5:W-:Y:S01]  /*03a0*/  STL [R1+0x1c], R22 ;  /* 0x00001c1601007387 */ /* 0x000be20000100800 */
[----:B----4-:R-:W-:Y:S01]  /*03b0*/  LEA R16, P0, R17, R26, 0x1 ;  /* 0x0000001a11107211 */ /* 0x010fe200078008ff */
[----:B-----5:R-:W-:-:S03]  /*03c0*/  IMAD R22, R18, 0x2, R22 ;  /* 0x0000000212167824 */ /* 0x020fc600078e0216 */
[----:B------:R-:W-:Y:S01]  /*03d0*/  LEA.HI.X.SX32 R17, R17, R0, 0x1, P0 ;  /* 0x0000000011117211 */ /* 0x000fe200000f0eff */
[----:B0-----:R-:W-:Y:S01]  /*03e0*/  IMAD R13, R18, 0x2, R22 ;  /* 0x00000002120d7824 */ /* 0x001fe200078e0216 */
[----:B------:R0:W-:Y:S04]  /*03f0*/  STL [R1+0x14], R22 ;  /* 0x0000141601007387 */ /* 0x0001e80000100800 */
[----:B------:R-:W4:Y:S04]  /*0400*/  LDG.E.U16 R17, [R16.64] ;  /* 0x0000000610117981 */ /* 0x000f28000c1e1500 */
[----:B0-----:R-:W5:Y:S04]  /*0410*/  LDL.LU R22, [R1+0x1d3c] ;  /* 0x001d3c0001167983 */ /* 0x001f680000300800 */
[----:B------:R-:W-:Y:S01]  /*0420*/  STL [R1+0x10], R13 ;  /* 0x0000100d01007387 */ /* 0x000fe20000100800 */
[----:B-1----:R-:W-:-:S03]  /*0430*/  MOV R15, R13 ;  /* 0x0000000d000f7202 */ /* 0x002fc60000000f00 */
[----:B--2---:R0:W-:Y:S02]  /*0440*/  STL [R1+0x3dc], R12 ;  /* 0x0003dc0c01007387 */ /* 0x0041e40000100800 */
[----:B0-----:R-:W-:-:S04]  /*0450*/  LEA R12, P0, R24, R26, 0x1 ;  /* 0x0000001a180c7211 */ /* 0x001fc800078008ff */
[----:B------:R-:W-:-:S06]  /*0460*/  LEA.HI.X.SX32 R13, R24, R0, 0x1, P0 ;  /* 0x00000000180d7211 */ /* 0x000fcc00000f0eff */
[----:B------:R-:W2:Y:S01]  /*0470*/  LDG.E.U16 R13, [R12.64] ;  /* 0x000000060c0d7981 */ /* 0x000ea2000c1e1500 */
[----:B------:R-:W-:Y:S02]  /*0480*/  IMAD R18, R18, 0x2, R15 ;  /* 0x0000000212127824 */ /* 0x000fe400078e020f */
[----:B------:R-:W-:Y:S01]  /*0490*/  IMAD.MOV.U32 R24, RZ, RZ, c[0x0][0x198] ;  /* 0x00006600ff187624 */ /* 0x000fe200078e00ff */
[----:B---3--:R0:W-:Y:S04]  /*04a0*/  STL [R1+0x450], R14 ;  /* 0x0004500e01007387 */ /* 0x0081e80000100800 */
[----:B------:R1:W-:Y:S01]  /*04b0*/  STL [R1+0x3c], R18 ;  /* 0x00003c1201007387 */ /* 0x0003e20000100800 */
[----:B0-----:R-:W-:Y:S02]  /*04c0*/  LEA R14, P1, R25, R26, 0x1 ;  /* 0x0000001a190e7211 */ /* 0x001fe400078208ff */
[----:B-1----:R-:W-:-:S02]  /*04d0*/  LEA R18, R24, R18, 0x1 ;  /* 0x0000001218127211 */ /* 0x002fc400078e08ff */
[----:B------:R-:W-:-:S03]  /*04e0*/  LEA.HI.X.SX32 R15, R25, R0, 0x1, P1 ;  /* 0x00000000190f7211 */ /* 0x000fc600008f0eff */
[----:B------:R-:W-:-:S03]  /*04f0*/  IMAD R25, R24, 0x2, R18 ;  /* 0x0000000218197824 */ /* 0x000fc600078e0212 */
[----:B------:R-:W3:Y:S04]  /*0500*/  LDG.E.U16 R15, [R14.64] ;  /* 0x000000060e0f7981 */ /* 0x000ee8000c1e1500 */
[----:B----4-:R0:W-:Y:S04]  /*0510*/  STL [R1+0x44c], R17 ;  /* 0x00044c1101007387 */ /* 0x0101e80000100800 */
[----:B------:R1:W-:Y:S01]  /*0520*/  STL [R1+0x34], R18 ;  /* 0x0000341201007387 */ /* 0x0003e20000100800 */
[----:B-----5:R-:W-:-:S04]  /*0530*/  LEA R16, P0, R22, R26, 0x1 ;  /* 0x0000001a16107211 */ /* 0x020fc800078008ff */
[----:B0-----:R-:W-:Y:S01]  /*0540*/  LEA.HI.X.SX32 R17, R22, R0, 0x1, P0 ;  /* 0x0000000016117211 */ /* 0x001fe200000f0eff */
[----:B-1----:R-:W4:Y:S04]  /*0550*/  LDL.LU R18, [R1+0x1d38] ;  /* 0x001d380001127983 */ /* 0x002f280000300800 */
[----:B------:R0:W-:Y:S02]  /*0560*/  STL [R1+0x30], R25 ;  /* 0x0000301901007387 */ /* 0x0001e40000100800 */
[----:B0-----:R-:W-:-:S05]  /*0570*/  IMAD R25, R24, 0x2, R25 ;  /* 0x0000000218197824 */ /* 0x001fca00078e0219 */
[----:B------:R-:W-:Y:S01]  /*0580*/  LEA R22, R24, R25, 0x1 ;  /* 0x0000001918167211 */ /* 0x000fe200078e08ff */
[----:B--2---:R-:W-:Y:S04]  /*0590*/  STL [R1+0x448], R13 ;  /* 0x0004480d01007387 */ /* 0x004fe80000100800 */
[----:B------:R0:W-:Y:S04]  /*05a0*/  STL [R1+0x48], R25 ;  /* 0x0000481901007387 */ /* 0x0001e80000100800 */
[----:B0-----:R-:W2:Y:S01]  /*05b0*/  LDG.E.U16 R25, [R16.64] ;  /* 0x0000000610197981 */ /* 0x001ea2000c1e1500 */
[----:B------:R-:W-:-:S04]  /*05c0*/  LEA R12, P0, R20, R26, 0x1 ;  /* 0x0000001a140c7211 */ /* 0x000fc800078008ff */
[----:B------:R-:W-:Y:S01]  /*05d0*/  LEA.HI.X.SX32 R13, R20, R0, 0x1, P0 ;  /* 0x00000000140d7211 */ /* 0x000fe200000f0eff */
[----:B------:R-:W-:Y:S01]  /*05e0*/  IMAD R20, R24, 0x2, R22 ;  /* 0x0000000218147824 */ /* 0x000fe200078e0216 */
[----:B---3--:R-:W-:Y:S04]  /*05f0*/  STL [R1+0x3d0], R15 ;  /* 0x0003d00f01007387 */ /* 0x008fe80000100800 */
[----:B------:R-:W-:Y:S04]  /*0600*/  STL [R1+0xb8], R20 ;  /* 0x0000b81401007387 */ /* 0x000fe80000100800 */
[----:B--2---:R0:W-:Y:S04]  /*0610*/  STL [R1+0x444], R25 ;  /* 0x0004441901007387 */ /* 0x0041e80000100800 */
[----:B0-----:R-:W2:Y:S01]  /*0620*/  LDG.E.U16 R25, [R12.64] ;  /* 0x000000060c197981 */ /* 0x001ea2000c1e1500 */
[----:B----4-:R-:W-:-:S04]  /*0630*/  LEA R14, P0, R18, R26, 0x1 ;  /* 0x0000001a120e7211 */ /* 0x010fc800078008ff */
[----:B------:R-:W-:Y:S02]  /*0640*/  LEA.HI.X.SX32 R15, R18, R0, 0x1, P0 ;  /* 0x00000000120f7211 */ /* 0x000fe400000f0eff */
[----:B------:R-:W-:-:S04]  /*0650*/  LEA R16, P1, R11, R26, 0x1 ;  /* 0x0000001a0b107211 */ /* 0x000fc800078208ff */
[----:B------:R-:W-:-:S06]  /*0660*/  LEA.HI.X.SX32 R17, R11, R0, 0x1, P1 ;  /* 0x000000000b117211 */ /* 0x000fcc00008f0eff */
[----:B------:R0:W3:Y:S01]  /*0670*/  LDG.E.U16 R17, [R16.64] ;  /* 0x0000000610117981 */ /* 0x0000e2000c1e1500 */
[----:B------:R-:W-:-:S03]  /*0680*/  IMAD R20, R24, 0x2, R20 ;  /* 0x0000000218147824 */ /* 0x000fc600078e0214 */
[----:B--2---:R1:W-:Y:S04]  /*0690*/  STL [R1+0x43c], R25 ;  /* 0x00043c1901007387 */ /* 0x0043e80000100800 */
[----:B-1----:R1:W2:Y:S01]  /*06a0*/  LDG.E.U16 R25, [R14.64] ;  /* 0x000000060e197981 */ /* 0x0022a2000c1e1500 */
[----:B------:R-:W-:Y:S02]  /*06b0*/  LEA R18, R24, R20, 0x1 ;  /* 0x0000001418127211 */ /* 0x000fe400078e08ff */
[----:B------:R-:W-:-:S03]  /*06c0*/  LEA R12, P0, R19, R26, 0x1 ;  /* 0x0000001a130c7211 */ /* 0x000fc600078008ff */
[----:B------:R4:W-:Y:S01]  /*06d0*/  STL [R1+0x44], R18 ;  /* 0x0000441201007387 */ /* 0x0009e20000100800 */
[----:B------:R-:W-:Y:S01]  /*06e0*/  LEA.HI.X.SX32 R13, R19, R0, 0x1, P0 ;  /* 0x00000000130d7211 */ /* 0x000fe200000f0eff */
[----:B----4-:R-:W-:-:S04]  /*06f0*/  IMAD R18, R24, 0x2, R18 ;  /* 0x0000000218127824 */ /* 0x010fc800078e0212 */
[----:B------:R-:W-:Y:S01]  /*0700*/  IMAD R11, R24, 0x2, R18 ;  /* 0x00000002180b7824 */ /* 0x000fe200078e0212 */
[----:B-1----:R-:W-:-:S04]  /*0710*/  LEA R14, P0, R21, R26, 0x1 ;  /* 0x0000001a150e7211 */ /* 0x002fc800078008ff */
[----:B------:R1:W-:Y:S01]  /*0720*/  STL [R1+0xbc], R11 ;  /* 0x0000bc0b01007387 */ /* 0x0003e20000100800 */
[----:B------:R-:W-:Y:S02]  /*0730*/  LEA.HI.X.SX32 R15, R21, R0, 0x1, P0 ;  /* 0x00000000150f7211 */ /* 0x000fe400000f0eff */
[----:B0-----:R-:W-:Y:S02]  /*0740*/  LEA R16, P1, R2, R26, 0x1 ;  /* 0x0000001a02107211 */ /* 0x001fe400078208ff */
[----:B-1----:R-:W-:-:S05]  /*0750*/  LEA R11, R24, R11, 0x1 ;  /* 0x0000000b180b7211 */ /* 0x002fca00078e08ff */
[----:B------:R-:W-:Y:S02]  /*0760*/  IMAD R19, R24, 0x2, R11 ;  /* 0x0000000218137824 */ /* 0x000fe400078e020b */
[----:B------:R0:W4:Y:S02]  /*0770*/  LDG.E.U16 R24, [R14.64] ;  /* 0x000000060e187981 */ /* 0x000124000c1e1500 */
[----:B0-----:R-:W-:Y:S02]  /*0780*/  IMAD.MOV.U32 R15, RZ, RZ, c[0x0][0x198] ;  /* 0x00006600ff0f7624 */ /* 0x001fe400078e00ff */
[----:B--2---:R0:W-:Y:S04]  /*0790*/  STL [R1+0x438], R25 ;  /* 0x0004381901007387 */ /* 0x0041e80000100800 */
[----:B0-----:R0:W2:Y:S04]  /*07a0*/  LDG.E.U16 R25, [R12.64] ;  /* 0x000000060c197981 */ /* 0x0010a8000c1e1500 */
[----:B---3--:R1:W-:Y:S01]  /*07b0*/  STL [R1+0x3c0], R17 ;  /* 0x0003c01101007387 */ /* 0x0083e20000100800 */
[----:B0-----:R-:W-:-:S03]  /*07c0*/  LEA R12, P0, R23, R26, 0x1 ;  /* 0x0000001a170c7211 */ /* 0x001fc600078008ff */
[----:B------:R0:W-:Y:S01]  /*07d0*/  STL [R1+0x50], R19 ;  /* 0x0000501301007387 */ /* 0x0001e20000100800 */
[-C--:B------:R-:W-:Y:S02]  /*07e0*/  LEA.HI.X.SX32 R13, R23, R0.reuse, 0x1, P0 ;  /* 0x00000000170d7211 */ /* 0x080fe400000f0eff */
[----:B-1----:R-:W-:Y:S02]  /*07f0*/  LEA.HI.X.SX32 R17, R2, R0, 0x1, P1 ;  /* 0x0000000002117211 */ /* 0x002fe400008f0eff */
[----:B------:R-:W-:Y:S01]  /*0800*/  LEA R2, P0, R3, R26, 0x1 ;  /* 0x0000001a03027211 */ /* 0x000fe200078008ff */
[----:B------:R1:W3:Y:S01]  /*0810*/  LDG.E.U16 R23, [R12.64] ;  /* 0x000000060c177981 */ /* 0x0002e2000c1e1500 */
[----:B0-----:R-:W-:Y:S02]  /*0820*/  LEA R19, R15, R19, 0x1 ;  /* 0x000000130f137211 */ /* 0x001fe400078e08ff */
[----:B------:R-:W-:-:S03]  /*0830*/  LEA.HI.X.SX32 R3, R3, R0, 0x1, P0 ;  /* 0x0000000003037211 */ /* 0x000fc600000f0eff */
[----:B------:R0:W-:Y:S01]  /*0840*/  STL [R1+0x38], R19 ;  /* 0x0000381301007387 */ /* 0x0001e20000100800 */
[----:B------:R-:W-:-:S03]  /*0850*/  IMAD R14, R15, 0x2, R19 ;  /* 0x000000020f0e7824 */ /* 0x000fc600078e0213 */
[----:B0-----:R0:W3:Y:S04]  /*0860*/  LDG.E.U16 R19, [R16.64] ;  /* 0x0000000610137981 */ /* 0x0010e8000c1e1500 */
[----:B0-----:R0:W3:Y:S04]  /*0870*/  LDG.E.U16 R17, [R2.64] ;  /* 0x0000000602117981 */ /* 0x0010e8000c1e1500 */
[----:B------:R0:W-:Y:S02]  /*0880*/  STL [R1+0xb4], R14 ;  /* 0x0000b40e01007387 */ /* 0x0001e40000100800 */
[----:B0-----:R-:W-:-:S05]  /*0890*/  IMAD R14, R15, 0x2, R14 ;  /* 0x000000020f0e7824 */ /* 0x001fca00078e020e */
[----:B------:R0:W-:Y:S02]  /*08a0*/  STL [R1+0x2c], R14 ;  /* 0x00002c0e01007387 */ /* 0x0001e40000100800 */
[----:B0-----:R-:W-:-:S05]  /*08b0*/  LEA R14, R15, R14, 0x1 ;  /* 0x0000000e0f0e7211 */ /* 0x001fca00078e08ff */
[----:B------:R0:W-:Y:S01]  /*08c0*/  STL [R1+0x40], R14 ;  /* 0x0000400e01007387 */ /* 0x0001e20000100800 */
[----:B-1----:R-:W-:Y:S01]  /*08d0*/  LEA R12, P0, R4, R26, 0x1 ;  /* 0x0000001a040c7211 */ /* 0x002fe200078008ff */
[----:B0-----:R-:W-:-:S05]  /*08e0*/  IMAD R14, R15, 0x2, R14 ;  /* 0x000000020f0e7824 */ /* 0x001fca00078e020e */
[----:B------:R0:W-:Y:S01]  /*08f0*/  STL [R1+0x28], R14 ;  /* 0x0000280e01007387 */ /* 0x0001e20000100800 */
[----:B------:R-:W-:Y:S02]  /*0900*/  LEA.HI.X.SX32 R13, R4, R0, 0x1, P0 ;  /* 0x00000000040d7211 */ /* 0x000fe400000f0eff */
[-C--:B------:R-:W-:Y:S01]  /*0910*/  LEA R2, P0, R5, R26.reuse, 0x1 ;  /* 0x0000001a05027211 */ /* 0x080fe200078008ff */
[----:B0-----:R-:W-:Y:S01]  /*0920*/  IMAD R14, R15, 0x2, R14 ;  /* 0x000000020f0e7824 */ /* 0x001fe200078e020e */
[C---:B------:R-:W-:Y:S01]  /*0930*/  LEA R4, P1, R6.reuse, R26, 0x1 ;  /* 0x0000001a06047211 */ /* 0x040fe200078208ff */
[----:B------:R0:W3:Y:S01]  /*0940*/  LDG.E.U16 R21, [R12.64] ;  /* 0x000000060c157981 */ /* 0x0000e2000c1e1500 */
[-C--:B------:R-:W-:Y:S02]  /*0950*/  LEA.HI.X.SX32 R3, R5, R0.reuse, 0x1, P0 ;  /* 0x0000000005037211 */ /* 0x080fe400000f0eff */
[----:B------:R-:W-:Y:S02]  /*0960*/  LEA.HI.X.SX32 R5, R6, R0, 0x1, P1 ;  /* 0x0000000006057211 */ /* 0x000fe400008f0eff */
[C---:B------:R-:W-:Y:S01]  /*0970*/  LEA R6, P0, R7.reuse, R26, 0x1 ;  /* 0x0000001a07067211 */ /* 0x040fe200078008ff */
[----:B------:R1:W3:Y:S03]  /*0980*/  LDG.E.U16 R16, [R2.64] ;  /* 0x0000000602107981 */ /* 0x0002e6000c1e1500 */
[----:B------:R-:W-:-:S02]  /*0990*/  LEA.HI.X.SX32 R7, R7, R0, 0x1, P0 ;  /* 0x0000000007077211 */ /* 0x000fc400000f0eff */
[----:B-1----:R-:W-:-:S04]  /*09a0*/  LEA R2, P0, R8, R26, 0x1 ;  /* 0x0000001a08027211 */ /* 0x002fc800078008ff */
[----:B------:R-:W-:Y:S01]  /*09b0*/  LEA.HI.X.SX32 R3, R8, R0, 0x1, P0 ;  /* 0x0000000008037211 */ /* 0x000fe200000f0eff */
[----:B--2---:R1:W-:Y:S04]  /*09c0*/  STL [R1+0x434], R25 ;  /* 0x0004341901007387 */ /* 0x0043e80000100800 */
[----:B------:R2:W-:Y:S04]  /*09d0*/  STL [R1+0xb0], R14 ;  /* 0x0000b00e01007387 */ /* 0x0005e80000100800 */
[----:B-1----:R1:W5:Y:S01]  /*09e0*/  LDG.E.U16 R25, [R6.64] ;  /* 0x0000000606197981 */ /* 0x002362000c1e1500 */
[----:B--2---:R-:W-:-:S03]  /*09f0*/  LEA R14, R15, R14, 0x1 ;  /* 0x0000000e0f0e7211 */ /* 0x004fc600078e08ff */
[----:B----4-:R-:W-:Y:S02]  /*0a00*/  STL [R1+0x430], R24 ;  /* 0x0004301801007387 */ /* 0x010fe40000100800 */
[C---:B0-----:R-:W-:Y:S02]  /*0a10*/  IMAD R12, R15.reuse, 0x2, R14 ;  /* 0x000000020f0c7824 */ /* 0x041fe400078e020e */
[----:B------:R0:W-:Y:S04]  /*0a20*/  STL [R1+0x20], R14 ;  /* 0x0000200e01007387 */ /* 0x0001e80000100800 */
[----:B------:R2:W-:Y:S04]  /*0a30*/  STL [R1+0x24], R12 ;  /* 0x0000240c01007387 */ /* 0x0005e80000100800 */
[----:B---3--:R3:W-:Y:S04]  /*0a40*/  STL [R1+0x42c], R23 ;  /* 0x00042c1701007387 */ /* 0x0087e80000100800 */
[----:B0-----:R0:W4:Y:S01]  /*0a50*/  LDG.E.U16 R14, [R4.64] ;  /* 0x00000006040e7981 */ /* 0x001122000c1e1500 */
[----:B--2---:R-:W-:-:S05]  /*0a60*/  IMAD R12, R15, 0x2, R12 ;  /* 0x000000020f0c7824 */ /* 0x004fca00078e020c */
[C---:B------:R-:W-:Y:S01]  /*0a70*/  LEA R8, R15.reuse, R12, 0x1 ;  /* 0x0000000c0f087211 */ /* 0x040fe200078e08ff */
[----:B------:R-:W-:Y:S04]  /*0a80*/  STL [R1+0x18], R12 ;  /* 0x0000180c01007387 */ /* 0x000fe80000100800 */
[----:B---3--:R-:W2:Y:S04]  /*0a90*/  LDL.LU R23, [R1] ;  /* 0x0000000001177983 */ /* 0x008ea80000300800 */
[----:B------:R-:W-:Y:S04]  /*0aa0*/  STL [R1+0x3b0], R19 ;  /* 0x0003b01301007387 */ /* 0x000fe80000100800 */
[----:B------:R-:W-:Y:S04]  /*0ab0*/  STL [R1+0xa8], R8 ;  /* 0x0000a80801007387 */ /* 0x000fe80000100800 */
[----:B------:R3:W-:Y:S04]  /*0ac0*/  STL [R1+0x428], R17 ;  /* 0x0004281101007387 */ /* 0x0007e80000100800 */
[----:B---3--:R3:W2:Y:S01]  /*0ad0*/  LDG.E.U16 R17, [R2.64] ;  /* 0x0000000602117981 */ /* 0x0086a2000c1e1500 */
[-C--:B0-----:R-:W-:Y:S01]  /*0ae0*/  LEA R4, P1, R10, R26.reuse, 0x1 ;  /* 0x0000001a0a047211 */ /* 0x081fe200078208ff */
[----:B------:R-:W-:Y:S01]  /*0af0*/  IMAD R8, R15, 0x2, R8 ;  /* 0x000000020f087824 */ /* 0x000fe200078e0208 */
[----:B-1----:R-:W-:-:S02]  /*0b00*/  LEA R6, P0, R9, R26, 0x1 ;  /* 0x0000001a09067211 */ /* 0x002fc400078008ff */
[-C--:B------:R-:W-:Y:S01]  /*0b10*/  LEA.HI.X.SX32 R5, R10, R0.reuse, 0x1, P1 ;  /* 0x000000000a057211 */ /* 0x080fe200008f0eff */
[----:B------:R-:W-:Y:S01]  /*0b20*/  IMAD R10, R15, 0x2, R8 ;  /* 0x000000020f0a7824 */ /* 0x000fe200078e0208 */
[----:B------:R-:W-:Y:S01]  /*0b30*/  LEA.HI.X.SX32 R7, R9, R0, 0x1, P0 ;  /* 0x0000000009077211 */ /* 0x000fe200000f0eff */
[----:B------:R0:W-:Y:S03]  /*0b40*/  STL [R1+0xc], R8 ;  /* 0x00000c0801007387 */ /* 0x0001e60000100800 */
[----:B---3--:R-:W-:Y:S01]  /*0b50*/  LEA R2, R15, R10, 0x1 ;  /* 0x0000000a0f027211 */ /* 0x008fe200078e08ff */
[----:B------:R-:W3:Y:S01]  /*0b60*/  LDL.LU R19, [R1+0x8] ;  /* 0x0000080001137983 */ /* 0x000ee20000300800 */
[----:B------:R-:W-:-:S03]  /*0b70*/  LEA R12, P0, R28, R26, 0x1 ;  /* 0x0000001a1c0c7211 */ /* 0x000fc600078008ff */
[C---:B------:R-:W-:Y:S01]  /*0b80*/  IMAD R3, R15.reuse, 0x2, R2 ;  /* 0x000000020f037824 */ /* 0x040fe200078e0202 */
[----:B0-----:R0:W3:Y:S01]  /*0b90*/  LDG.E.U16 R8, [R6.64] ;  /* 0x0000000606087981 */ /* 0x0010e2000c1e1500 */
[----:B------:R-:W-:Y:S02]  /*0ba0*/  LEA.HI.X.SX32 R13, R28, R0, 0x1, P0 ;  /* 0x000000001c0d7211 */ /* 0x000fe400000f0eff */
[----:B------:R-:W-:Y:S01]  /*0bb0*/  IMAD R9, R15, 0x2, R3 ;  /* 0x000000020f097824 */ /* 0x000fe200078e0203 */
[----:B0-----:R-:W-:-:S04]  /*0bc0*/  LEA R6, P0, R27, R26, 0x1 ;  /* 0x0000001a1b067211 */ /* 0x001fc800078008ff */
[----:B------:R-:W-:Y:S01]  /*0bd0*/  LEA.HI.X.SX32 R7, R27, R0, 0x1, P0 ;  /* 0x000000001b077211 */ /* 0x000fe200000f0eff */
[----:B------:R0:W-:Y:S04]  /*0be0*/  STL [R1+0x424], R21 ;  /* 0x0004241501007387 */ /* 0x0001e80000100800 */
[----:B------:R-:W-:Y:S04]  /*0bf0*/  STL [R1+0x1d24], R10 ;  /* 0x001d240a01007387 */ /* 0x000fe80000100800 */
[----:B------:R1:W-:Y:S04]  /*0c00*/  STL [R1+0x1d28], R2 ;  /* 0x001d280201007387 */ /* 0x0003e80000100800 */
[----:B------:R1:W-:Y:S04]  /*0c10*/  STL [R1+0x420], R16 ;  /* 0x0004201001007387 */ /* 0x0003e80000100800 */
[----:B0-----:R-:W3:Y:S01]  /*0c20*/  LDL.LU R21, [R1+0x1c] ;  /* 0x00001c0001157983 */ /* 0x001ee20000300800 */
[----:B-1----:R-:W-:-:S03]  /*0c30*/  IMAD R2, R15, 0x2, R9 ;  /* 0x000000020f027824 */ /* 0x002fc600078e0209 */
[----:B------:R-:W-:Y:S04]  /*0c40*/  STL [R1+0xac], R3 ;  /* 0x0000ac0301007387 */ /* 0x000fe80000100800 */
[----:B------:R0:W3:Y:S04]  /*0c50*/  LDG.E.U16 R10, [R4.64] ;  /* 0x00000006040a7981 */ /* 0x0000e8000c1e1500 */
[----:B------:R1:W3:Y:S04]  /*0c60*/  LDG.E.U16 R16, [R12.64] ;  /* 0x000000060c107981 */ /* 0x0002e8000c1e1500 */
[----:B----4-:R-:W-:Y:S04]  /*0c70*/  STL [R1+0x3a4], R14 ;  /* 0x0003a40e01007387 */ /* 0x010fe80000100800 */
[----:B------:R-:W4:Y:S04]  /*0c80*/  LDL.LU R24, [R1+0x14] ;  /* 0x0000140001187983 */ /* 0x000f280000300800 */
[----:B-----5:R5:W-:Y:S04]  /*0c90*/  STL [R1+0x41c], R25 ;  /* 0x00041c1901007387 */ /* 0x020be80000100800 */
[----:B-----5:R-:W5:Y:S04]  /*0ca0*/  LDL.LU R25, [R1+0x10] ;  /* 0x0000100001197983 */ /* 0x020f680000300800 */
[----:B------:R-:W-:Y:S04]  /*0cb0*/  STL [R1+0x1d1c], R9 ;  /* 0x001d1c0901007387 */ /* 0x000fe80000100800 */
[----:B------:R-:W-:Y:S04]  /*0cc0*/  STL [R1+0x4c], R2 ;  /* 0x00004c0201007387 */ /* 0x000fe80000100800 */
[----:B--2---:R2:W-:Y:S04]  /*0cd0*/  STL [R1+0x418], R17 ;  /* 0x0004181101007387 */ /* 0x0045e80000100800 */
[----:B--2---:R2:W4:Y:S01]  /*0ce0*/  LDG.E.U16 R17, [R6.64] ;  /* 0x0000000606117981 */ /* 0x004522000c1e1500 */
[----:B------:R-:W-:-:S02]  /*0cf0*/  MOV R14, c[0x0][0x198] ;  /* 0x00006600000e7a02 */ /* 0x000fc40000000f00 */
[----:B0-----:R-:W-:-:S03]  /*0d00*/  LEA R4, P0, R29, R26, 0x1 ;  /* 0x0000001a1d047211 */ /* 0x001fc600078008ff */
[----:B------:R-:W-:Y:S01]  /*0d10*/  IMAD R14, R14, 0x2, R29 ;  /* 0x000000020e0e7824 */ /* 0x000fe200078e021d */
[----:B------:R-:W-:-:S04]  /*0d20*/  LEA.HI.X.SX32 R5, R29, R0, 0x1, P0 ;  /* 0x000000001d057211 */ /* 0x000fc800000f0eff */
[C---:B-1----:R-:W-:Y:S02]  /*0d30*/  LEA R12, P1, R14.reuse, R26, 0x1 ;  /* 0x0000001a0e0c7211 */ /* 0x042fe400078208ff */
[----:B------:R-:W-:Y:S01]  /*0d40*/  LEA R3, R15, R2, 0x1 ;  /* 0x000000020f037211 */ /* 0x000fe200078e08ff */
[----:B---3--:R0:W-:Y:S01]  /*0d50*/  STL [R1+0x414], R8 ;  /* 0x0004140801007387 */ /* 0x0081e20000100800 */
[----:B------:R-:W-:Y:S02]  /*0d60*/  LEA.HI.X.SX32 R13, R14, R0, 0x1, P1 ;  /* 0x000000000e0d7211 */ /* 0x000fe400008f0eff */
[C---:B--2---:R-:W-:Y:S01]  /*0d70*/  LEA R6, P0, R23.reuse, R26, 0x1 ;  /* 0x0000001a17067211 */ /* 0x044fe200078008ff */
[----:B------:R-:W2:Y:S04]  /*0d80*/  LDL.LU R2, [R1+0x3c] ;  /* 0x00003c0001027983 */ /* 0x000ea80000300800 */
[----:B------:R-:W3:Y:S01]  /*0d90*/  LDL.LU R27, [R1+0x34] ;  /* 0x00003400011b7983 */ /* 0x000ee20000300800 */
[----:B------:R-:W-:Y:S01]  /*0da0*/  LEA.HI.X.SX32 R7, R23, R0, 0x1, P0 ;  /* 0x0000000017077211 */ /* 0x000fe200000f0eff */
[----:B0-----:R-:W-:-:S02]  /*0db0*/  IMAD R8, R15, 0x2, R3 ;  /* 0x000000020f087824 */ /* 0x001fc400078e0203 */
[----:B------:R0:W2:Y:S04]  /*0dc0*/  LDG.E.U16 R28, [R4.64] ;  /* 0x00000006041c7981 */ /* 0x0000a8000c1e1500 */
[----:B------:R1:W-:Y:S04]  /*0dd0*/  STL [R1+0x1d18], R3 ;  /* 0x001d180301007387 */ /* 0x0003e80000100800 */
[----:B------:R5:W2:Y:S01]  /*0de0*/  LDG.E.U16 R29, [R12.64] ;  /* 0x000000060c1d7981 */ /* 0x000aa2000c1e1500 */
[----:B------:R-:W-:-:S03]  /*0df0*/  LEA R14, P0, R19, R26, 0x1 ;  /* 0x0000001a130e7211 */ /* 0x000fc600078008ff */
[----:B------:R4:W3:Y:S01]  /*0e00*/  LDG.E.U16 R9, [R6.64] ;  /* 0x0000000606097981 */ /* 0x0008e2000c1e1500 */
[----:B-1----:R-:W-:-:S03]  /*0e10*/  IMAD.MOV.U32 R3, RZ, RZ, c[0x0][0x198] ;  /* 0x00006600ff037624 */ /* 0x002fc600078e00ff */
[----:B------:R1:W-:Y:S02]  /*0e20*/  STL [R1+0xa4], R8 ;  /* 0x0000a40801007387 */ /* 0x0003e40000100800 */
[----:B0-----:R-:W-:Y:S02]  /*0e30*/  LEA R4, R3, R8, 0x1 ;  /* 0x0000000803047211 */ /* 0x001fe400078e08ff */
[----:B------:R-:W-:-:S03]  /*0e40*/  LEA.HI.X.SX32 R15, R19, R0, 0x1, P0 ;  /* 0x00000000130f7211 */ /* 0x000fc600000f0eff */
[C---:B------:R-:W-:Y:S01]  /*0e50*/  IMAD R23, R3.reuse, 0x2, R4 ;  /* 0x0000000203177824 */ /* 0x040fe200078e0204 */
[----:B------:R0:W-:Y:S03]  /*0e60*/  STL [R1+0x394], R10 ;  /* 0x0003940a01007387 */ /* 0x0001e60000100800 */
[----:B-1----:R-:W-:Y:S01]  /*0e70*/  IMAD R8, R3, 0x2, R23 ;  /* 0x0000000203087824 */ /* 0x002fe200078e0217 */
[----:B0-----:R-:W3:Y:S04]  /*0e80*/  LDL.LU R10, [R1+0x30] ;  /* 0x00003000010a7983 */ /* 0x001ee80000300800 */
[----:B------:R-:W-:Y:S04]  /*0e90*/  STL [R1+0x1d20], R4 ;  /* 0x001d200401007387 */ /* 0x000fe80000100800 */
[----:B------:R-:W3:Y:S04]  /*0ea0*/  LDL.LU R19, [R1+0x48] ;  /* 0x0000480001137983 */ /* 0x000ee80000300800 */
[----:B----4-:R-:W-:Y:S04]  /*0eb0*/  STL [R1+0x40c], R17 ;  /* 0x00040c1101007387 */ /* 0x010fe80000100800 */
[----:B------:R-:W-:Y:S04]  /*0ec0*/  STL [R1+0x410], R16 ;  /* 0x0004101001007387 */ /* 0x000fe80000100800 */
[----:B------:R0:W-:Y:S04]  /*0ed0*/  STL [R1+0x1d2c], R23 ;  /* 0x001d2c1701007387 */ /* 0x0001e80000100800 */
[----:B0-----:R3:W4:Y:S01]  /*0ee0*/  LDG.E.U16 R23, [R14.64] ;  /* 0x000000060e177981 */ /* 0x001722000c1e1500 */
[----:B------:R-:W-:-:S02]  /*0ef0*/  LEA R6, P1, R24, R26, 0x1 ;  /* 0x0000001a18067211 */ /* 0x000fc400078208ff */
[----:B------:R-:W-:Y:S02]  /*0f00*/  LEA R4, R3, R8, 0x1 ;  /* 0x0000000803047211 */ /* 0x000fe400078e08ff */
[----:B------:R-:W-:Y:S02]  /*0f10*/  LEA R16, P0, R21, R26, 0x1 ;  /* 0x0000001a15107211 */ /* 0x000fe400078008ff */
[-C--:B------:R-:W-:Y:S01]  /*0f20*/  LEA.HI.X.SX32 R7, R24, R0.reuse, 0x1, P1 ;  /* 0x0000000018077211 */ /* 0x080fe200008f0eff */
[----:B------:R-:W-:Y:S01]  /*0f30*/  IMAD R24, R3, 0x2, R4 ;  /* 0x0000000203187824 */ /* 0x000fe200078e0204 */
[----:B------:R-:W-:Y:S01]  /*0f40*/  LEA.HI.X.SX32 R17, R21, R0, 0x1, P0 ;  /* 0x0000000015117211 */ /* 0x000fe200000f0eff */
[----:B------:R-:W-:Y:S01]  /*0f50*/  STL [R1+0x1d30], R8 ;  /* 0x001d300801007387 */ /* 0x000fe20000100800 */
[----:B-----5:R-:W-:-:S03]  /*0f60*/  LEA R12, P0, R25, R26, 0x1 ;  /* 0x0000001a190c7211 */ /* 0x020fc600078008ff */
[----:B------:R-:W-:Y:S01]  /*0f70*/  STL [R1+0xa0], R4 ;  /* 0x0000a00401007387 */ /* 0x000fe20000100800 */
[----:B------:R-:W-:-:S03]  /*0f80*/  LEA.HI.X.SX32 R13, R25, R0, 0x1, P0 ;  /* 0x00000000190d7211 */ /* 0x000fc600000f0eff */
[----:B--2---:R0:W-:Y:S04]  /*0f90*/  STL [R1+0x408], R28 ;  /* 0x0004081c01007387 */ /* 0x0041e80000100800 */
[----:B------:R1:W2:Y:S04]  /*0fa0*/  LDG.E.U16 R5, [R16.64] ;  /* 0x0000000610057981 */ /* 0x0002a8000c1e1500 */
[----:B------:R-:W-:Y:S01]  /*0fb0*/  STL [R1+0x1d34], R24 ;  /* 0x001d341801007387 */ /* 0x000fe20000100800 */
[----:B0-----:R-:W-:-:S03]  /*0fc0*/  IMAD R28, R3, 0x2, R24 ;  /* 0x00000002031c7824 */ /* 0x001fc600078e0218 */
[----:B------:R0:W-:Y:S02]  /*0fd0*/  STL [R1+0x12c], R29 ;  /* 0x00012c1d01007387 */ /* 0x0001e40000100800 */
[----:B------:R-:W-:Y:S02]  /*0fe0*/  LEA R25, R3, R28, 0x1 ;  /* 0x0000001c03197211 */ /* 0x000fe400078e08ff */
[----:B------:R-:W5:Y:S04]  /*0ff0*/  LDL.LU R21, [R1+0x44] ;  /* 0x0000440001157983 */ /* 0x000f680000300800 */
[----:B0-----:R0:W5:Y:S01]  /*1000*/  LDG.E.U16 R29, [R6.64] ;  /* 0x00000006061d7981 */ /* 0x001162000c1e1500 */
[----:B---3--:R-:W-:-:S03]  /*1010*/  LEA R14, P1, R27, R26, 0x1 ;  /* 0x0000001a1b0e7211 */ /* 0x008fc600078208ff */
[----:B------:R3:W-:Y:S01]  /*1020*/  STL [R1+0x404], R9 ;  /* 0x0004040901007387 */ /* 0x0007e20000100800 */
[----:B0-----:R-:W-:-:S04]  /*1030*/  LEA R6, P0, R2, R26, 0x1 ;  /* 0x0000001a02067211 */ /* 0x001fc800078008ff */
[-C--:B------:R-:W-:Y:S01]  /*1040*/  LEA.HI.X.SX32 R7, R2, R0.reuse, 0x1, P0 ;  /* 0x0000000002077211 */ /* 0x080fe200000f0eff */
[----:B---3--:R0:W5:Y:S01]  /*1050*/  LDG.E.U16 R9, [R12.64] ;  /* 0x000000060c097981 */ /* 0x008162000c1e1500 */
[----:B------:R-:W-:Y:S01]  /*1060*/  IMAD R2, R3, 0x2, R25 ;  /* 0x0000000203027824 */ /* 0x000fe200078e0219 */
[----:B------:R-:W-:Y:S02]  /*1070*/  LEA.HI.X.SX32 R15, R27, R0, 0x1, P1 ;  /* 0x000000001b0f7211 */ /* 0x000fe400008f0eff */
[----:B------:R1:W5:Y:S01]  /*1080*/  LDG.E.U16 R8, [R6.64] ;  /* 0x0000000606087981 */ /* 0x000362000c1e1500 */
[----:B0-----:R-:W-:-:S03]  /*1090*/  LEA R12, P0, R10, R26, 0x1 ;  /* 0x0000001a0a0c7211 */ /* 0x001fc600078008ff */
[----:B------:R-:W-:Y:S01]  /*10a0*/  STL [R1+0x9c], R2 ;  /* 0x00009c0201007387 */ /* 0x000fe20000100800 */
[----:B------:R-:W-:-:S03]  /*10b0*/  LEA.HI.X.SX32 R13, R10, R0, 0x1, P0 ;  /* 0x000000000a0d7211 */ /* 0x000fc600000f0eff */
[----:B------:R-:W5:Y:S01]  /*10c0*/  LDL.LU R24, [R1+0x38] ;  /* 0x0000380001187983 */ /* 0x000f620000300800 */
[----:B-1----:R-:W-:-:S03]  /*10d0*/  LEA R16, P0, R19, R26, 0x1 ;  /* 0x0000001a13107211 */ /* 0x002fc600078008ff */
[----:B------:R0:W5:Y:S01]  /*10e0*/  LDG.E.U16 R4, [R14.64] ;  /* 0x000000060e047981 */ /* 0x000162000c1e1500 */
[----:B------:R-:W-:-:S05]  /*10f0*/  LEA.HI.X.SX32 R17, R19, R0, 0x1, P0 ;  /* 0x0000000013117211 */ /* 0x000fca00000f0eff */
[----:B------:R1:W5:Y:S04]  /*1100*/  LDG.E.U16 R10, [R16.64] ;  /* 0x00000006100a7981 */ /* 0x000368000c1e1500 */
[----:B----4-:R4:W-:Y:S04]  /*1110*/  STL [R1+0x400], R23 ;  /* 0x0004001701007387 */ /* 0x0109e80000100800 */
[----:B----4-:R4:W3:Y:S01]  /*1120*/  LDG.E.U16 R23, [R12.64] ;  /* 0x000000060c177981 */ /* 0x0108e2000c1e1500 */
[----:B------:R-:W-:-:S05]  /*1130*/  IMAD R27, R3, 0x2, R2 ;  /* 0x00000002031b7824 */ /* 0x000fca00078e0202 */
[----:B------:R-:W-:-:S05]  /*1140*/  LEA R6, R3, R27, 0x1 ;  /* 0x0000001b03067211 */ /* 0x000fca00078e08ff */
[----:B------:R-:W-:-:S04]  /*1150*/  IMAD R7, R3, 0x2, R6 ;  /* 0x0000000203077824 */ /* 0x000fc800078e0206 */
[----:B------:R-:W-:Y:S01]  /*1160*/  IMAD R2, R3, 0x2, R7 ;  /* 0x0000000203027824 */ /* 0x000fe200078e0207 */
[----:B0-----:R-:W-:-:S04]  /*1170*/  LEA R14, P1, R22, R26, 0x1 ;  /* 0x0000001a160e7211 */ /* 0x001fc800078208ff */
[----:B------:R-:W-:Y:S04]  /*1180*/  STL [R1+0x98], R2 ;  /* 0x0000980201007387 */ /* 0x000fe80000100800 */
[----:B--2---:R0:W-:Y:S01]  /*1190*/  STL [R1+0x3fc], R5 ;  /* 0x0003fc0501007387 */ /* 0x0041e20000100800 */
[----:B------:R-:W-:Y:S02]  /*11a0*/  LEA.HI.X.SX32 R15, R22, R0, 0x1, P1 ;  /* 0x00000000160f7211 */ /* 0x000fe400008f0eff */
[----:B0-----:R-:W-:Y:S02]  /*11b0*/  LEA R5, R3, R2, 0x1 ;  /* 0x0000000203057211 */ /* 0x001fe400078e08ff */
[----:B----4-:R-:W-:-:S03]  /*11c0*/  LEA R12, P0, R20, R26, 0x1 ;  /* 0x0000001a140c7211 */ /* 0x010fc600078008ff */
[C---:B------:R-:W-:Y:S01]  /*11d0*/  IMAD R22, R3.reuse, 0x2, R5 ;  /* 0x0000000203167824 */ /* 0x040fe200078e0205 */
[----:B-----5:R0:W-:Y:S03]  /*11e0*/  STL [R1+0x128], R29 ;  /* 0x0001281d01007387 */ /* 0x0201e60000100800 */
[----:B------:R-:W-:Y:S01]  /*11f0*/  IMAD R19, R3, 0x2, R22 ;  /* 0x0000000203137824 */ /* 0x000fe200078e0216 */
[----:B------:R-:W-:Y:S02]  /*1200*/  LEA.HI.X.SX32 R13, R20, R0, 0x1, P0 ;  /* 0x00000000140d7211 */ /* 0x000fe400000f0eff */
[----:B-1----:R-:W-:Y:S01]  /*1210*/  LEA R16, P0, R21, R26, 0x1 ;  /* 0x0000001a15107211 */ /* 0x002fe200078008ff */
[----:B------:R1:W2:Y:S01]  /*1220*/  LDG.E.U16 R20, [R14.64] ;  /* 0x000000060e147981 */ /* 0x0002a2000c1e1500 */
[----:B------:R-:W-:-:S03]  /*1230*/  LEA R2, R3, R19, 0x1 ;  /* 0x0000001303027211 */ /* 0x000fc600078e08ff */
[----:B0-----:R-:W4:Y:S04]  /*1240*/  LDL.LU R29, [R1+0x2c] ;  /* 0x00002c00011d7983 */ /* 0x001f280000300800 */
[----:B------:R0:W-:Y:S01]  /*1250*/  STL [R1+0x3f8], R9 ;  /* 0x0003f80901007387 */ /* 0x0001e20000100800 */
[----:B------:R-:W-:Y:S01]  /*1260*/  LEA.HI.X.SX32 R17, R21, R0, 0x1, P0 ;  /* 0x0000000015117211 */ /* 0x000fe200000f0eff */
[----:B------:R-:W-:Y:S02]  /*1270*/  IMAD R21, R3, 0x2, R2 ;  /* 0x0000000203157824 */ /* 0x000fe400078e0202 */
[----:B0-----:R-:W5:Y:S04]  /*1280*/  LDL.LU R9, [R1+0x40] ;  /* 0x0000400001097983 */ /* 0x001f680000300800 */
[----:B------:R0:W-:Y:S04]  /*1290*/  STL [R1+0x3f4], R8 ;  /* 0x0003f40801007387 */ /* 0x0001e80000100800 */
[----:B0-----:R-:W2:Y:S04]  /*12a0*/  LDL.LU R8, [R1+0x28] ;  /* 0x0000280001087983 */ /* 0x001ea80000300800 */
[----:B------:R0:W-:Y:S04]  /*12b0*/  STL [R1+0x3f0], R4 ;  /* 0x0003f00401007387 */ /* 0x0001e80000100800 */
[----:B0-----:R0:W2:Y:S02]  /*12c0*/  LDG.E.U16 R4, [R12.64] ;  /* 0x000000060c047981 */ /* 0x0010a4000c1e1500 */
[----:B0-----:R-:W-:-:S04]  /*12d0*/  LEA R12, P0, R11, R26, 0x1 ;  /* 0x0000001a0b0c7211 */ /* 0x001fc800078008ff */
[----:B------:R-:W-:Y:S02]  /*12e0*/  LEA.HI.X.SX32 R13, R11, R0, 0x1, P0 ;  /* 0x000000000b0d7211 */ /* 0x000fe400000f0eff */
[C---:B-1----:R-:W-:Y:S01]  /*12f0*/  LEA R14, P1, R18.reuse, R26, 0x1 ;  /* 0x0000001a120e7211 */ /* 0x042fe200078208ff */
[----:B---3--:R0:W-:Y:S04]  /*1300*/  STL [R1+0x124], R23 ;  /* 0x0001241701007387 */ /* 0x0081e80000100800 */
[----:B------:R4:W3:Y:S04]  /*1310*/  LDG.E.U16 R13, [R12.64] ;  /* 0x000000060c0d7981 */ /* 0x0008e8000c1e1500 */
[----:B0-----:R-:W2:Y:S04]  /*1320*/  LDL.LU R23, [R1+0x20] ;  /* 0x0000200001177983 */ /* 0x001ea80000300800 */
[----:B------:R0:W-:Y:S04]  /*1330*/  STL [R1+0x94], R2 ;  /* 0x0000940201007387 */ /* 0x0001e80000100800 */
[----:B0-----:R-:W2:Y:S04]  /*1340*/  LDL.LU R2, [R1+0x24] ;  /* 0x0000240001027983 */ /* 0x001ea80000300800 */
[----:B------:R0:W-:Y:S04]  /*1350*/  STL [R1+0x3ec], R10 ;  /* 0x0003ec0a01007387 */ /* 0x0001e80000100800 */
[----:B0-----:R-:W2:Y:S04]  /*1360*/  LDL.LU R10, [R1+0x18] ;  /* 0x00001800010a7983 */ /* 0x001ea80000300800 */
[----:B------:R-:W2:Y:S01]  /*1370*/  LDL.LU R11, [R1+0x50] ;  /* 0x00005000010b7983 */ /* 0x000ea20000300800 */
[----:B------:R-:W-:-:S03]  /*1380*/  LEA.HI.X.SX32 R15, R18, R0, 0x1, P1 ;  /* 0x00000000120f7211 */ /* 0x000fc600008f0eff */
[----:B------:R2:W3:Y:S04]  /*1390*/  LDG.E.U16 R18, [R16.64] ;  /* 0x0000000610127981 */ /* 0x0004e8000c1e1500 */
[----:B------:R0:W3:Y:S01]  /*13a0*/  LDG.E.U16 R15, [R14.64] ;  /* 0x000000060e0f7981 */ /* 0x0000e2000c1e1500 */
[----:B--2---:R-:W-:-:S04]  /*13b0*/  LEA R16, P0, R11, R26, 0x1 ;  /* 0x0000001a0b107211 */ /* 0x004fc800078008ff */
[----:B------:R-:W-:-:S06]  /*13c0*/  LEA.HI.X.SX32 R17, R11, R0, 0x1, P0 ;  /* 0x000000000b117211 */ /* 0x000fcc00000f0eff */
[----:B------:R-:W2:Y:S04]  /*13d0*/  LDG.E.U16 R17, [R16.64] ;  /* 0x0000000610117981 */ /* 0x000ea8000c1e1500 */
[----:B------:R1:W-:Y:S04]  /*13e0*/  STL [R1+0x3e8], R20 ;  /* 0x0003e81401007387 */ /* 0x0003e80000100800 */
[----:B------:R0:W-:Y:S01]  /*13f0*/  STL [R1+0x120], R4 ;  /* 0x0001200401007387 */ /* 0x0001e20000100800 */
[----:B-1----:R-:W-:-:S03]  /*1400*/  IMAD R20, R3, 0x2, R21 ;  /* 0x0000000203147824 */ /* 0x002fc600078e0215 */
[----:B0-----:R-:W5:Y:S04]  /*1410*/  LDL.LU R4, [R1+0xc] ;  /* 0x00000c0001047983 */ /* 0x001f680000300800 */
[----:B---3--:R0:W-:Y:S01]  /*1420*/  STL [R1+0x3e4], R18 ;  /* 0x0003e41201007387 */ /* 0x0081e20000100800 */
[----:B------:R-:W-:-:S03]  /*1430*/  LEA R14, P1, R24, R26, 0x1 ;  /* 0x0000001a180e7211 */ /* 0x000fc600078208ff */
[----:B------:R1:W-:Y:S01]  /*1440*/  STL [R1+0x3e0], R15 ;  /* 0x0003e00f01007387 */ /* 0x0003e20000100800 */
[----:B0-----:R-:W-:-:S05]  /*1450*/  LEA R18, R3, R20, 0x1 ;  /* 0x0000001403127211 */ /* 0x001fca00078e08ff */
[----:B------:R-:W-:Y:S01]  /*1460*/  IMAD R11, R3, 0x2, R18 ;  /* 0x00000002030b7824 */ /* 0x000fe200078e0212 */
[----:B-1----:R-:W-:Y:S02]  /*1470*/  LEA.HI.X.SX32 R15, R24, R0, 0x1, P1 ;  /* 0x00000000180f7211 */ /* 0x002fe400008f0eff */
[----:B------:R-:W3:Y:S01]  /*1480*/  LDL.LU R24, [R1+0x1d34] ;  /* 0x001d340001187983 */ /* 0x000ee20000300800 */
[----:B----4-:R-:W-:-:S03]  /*1490*/  LEA R12, P0, R29, R26, 0x1 ;  /* 0x0000001a1d0c7211 */ /* 0x010fc600078008ff */
[----:B------:R0:W-:Y:S04]  /*14a0*/  STL [R1+0x11c], R13 ;  /* 0x00011c0d01007387 */ /* 0x0001e80000100800 */
[----:B------:R-:W-:Y:S01]  /*14b0*/  STL [R1+0x90], R11 ;  /* 0x0000900b01007387 */ /* 0x000fe20000100800 */
[----:B0-----:R-:W-:-:S06]  /*14c0*/  LEA.HI.X.SX32 R13, R29, R0, 0x1, P0 ;  /* 0x000000001d0d7211 */ /* 0x001fcc00000f0eff */
[----:B------:R0:W4:Y:S04]  /*14d0*/  LDG.E.U16 R13, [R12.64] ;  /* 0x000000060c0d7981 */ /* 0x000128000c1e1500 */
[----:B--2---:R1:W-:Y:S04]  /*14e0*/  STL [R1+0x3d8], R17 ;  /* 0x0003d81101007387 */ /* 0x0043e80000100800 */
[----:B-1----:R5:W2:Y:S01]  /*14f0*/  LDG.E.U16 R17, [R14.64] ;  /* 0x000000060e117981 */ /* 0x002aa2000c1e1500 */
[----:B------:R-:W-:-:S05]  /*1500*/  IMAD R11, R3, 0x2, R11 ;  /* 0x00000002030b7824 */ /* 0x000fca00078e020b */
[----:B------:R-:W-:Y:S02]  /*1510*/  LEA R16, R3, R11, 0x1 ;  /* 0x0000000b03107211 */ /* 0x000fe400078e08ff */
[----:B-----5:R-:W-:-:S03]  /*1520*/  LEA R14, P0, R9, R26, 0x1 ;  /* 0x0000001a090e7211 */ /* 0x020fc600078008ff */
[----:B------:R1:W-:Y:S01]  /*1530*/  STL [R1+0x44], R16 ;  /* 0x0000441001007387 */ /* 0x0003e20000100800 */
[----:B------:R-:W-:Y:S01]  /*1540*/  IMAD R29, R3, 0x2, R16 ;  /* 0x00000002031d7824 */ /* 0x000fe200078e0210 */
[----:B------:R-:W-:Y:S02]  /*1550*/  LEA.HI.X.SX32 R15, R9, R0, 0x1, P0 ;  /* 0x00000000090f7211 */ /* 0x000fe400000f0eff */
[----:B-1----:R-:W-:-:S03]  /*1560*/  LEA R16, P1, R8, R26, 0x1 ;  /* 0x0000001a08107211 */ /* 0x002fc600078208ff */
[----:B------:R1:W5:Y:S01]  /*1570*/  LDG.E.U16 R14, [R14.64] ;  /* 0x000000060e0e7981 */ /* 0x000362000c1e1500 */
[----:B0-----:R-:W-:-:S03]  /*1580*/  LEA R12, P0, R23, R26, 0x1 ;  /* 0x0000001a170c7211 */ /* 0x001fc600078008ff */
[----:B--2---:R0:W-:Y:S02]  /*1590*/  STL [R1+0x3d4], R17 ;  /* 0x0003d41101007387 */ /* 0x0041e40000100800 */
[-C--:B0-----:R-:W-:Y:S02]  /*15a0*/  LEA.HI.X.SX32 R17, R8, R0.reuse, 0x1, P1 ;  /* 0x0000000008117211 */ /* 0x081fe400008f0eff */
[----:B------:R-:W2:Y:S04]  /*15b0*/  LDL.LU R8, [R1+0x1d30] ;  /* 0x001d300001087983 */ /* 0x000ea80000300800 */
[----:B-1----:R0:W2:Y:S04]  /*15c0*/  LDG.E.U16 R15, [R16.64] ;  /* 0x00000006100f7981 */ /* 0x0020a8000c1e1500 */
[----:B----4-:R1:W-:Y:S02]  /*15d0*/  STL [R1+0x118], R13 ;  /* 0x0001180d01007387 */ /* 0x0103e40000100800 */
[----:B-1----:R-:W-:-:S02]  /*15e0*/  LEA.HI.X.SX32 R13, R23, R0, 0x1, P0 ;  /* 0x00000000170d7211 */ /* 0x002fc400000f0eff */
[----:B0-----:R-:W-:-:S04]  /*15f0*/  LEA R16, P0, R2, R26, 0x1 ;  /* 0x0000001a02107211 */ /* 0x001fc800078008ff */
[----:B------:R0:W4:Y:S01]  /*1600*/  LDG.E.U16 R13, [R12.64] ;  /* 0x000000060c0d7981 */ /* 0x000122000c1e1500 */
[----:B------:R-:W-:-:S06]  /*1610*/  LEA.HI.X.SX32 R17, R2, R0, 0x1, P0 ;  /* 0x0000000002117211 */ /* 0x000fcc00000f0eff */
[----:B------:R1:W3:Y:S01]  /*1620*/  LDG.E.U16 R17, [R16.64] ;  /* 0x0000000610117981 */ /* 0x0002e2000c1e1500 */
[----:B------:R-:W-:-:S05]  /*1630*/  IMAD R9, R3, 0x2, R29 ;  /* 0x0000000203097824 */ /* 0x000fca00078e021d */
[----:B------:R0:W-:Y:S04]  /*1640*/  STL [R1+0x8c], R9 ;  /* 0x00008c0901007387 */ /* 0x0001e80000100800 */
[----:B------:R-:W3:Y:S01]  /*1650*/  LDL.LU R23, [R1+0x1d2c] ;  /* 0x001d2c0001177983 */ /* 0x000ee20000300800 */
[----:B0-----:R-:W-:-:S05]  /*1660*/  LEA R9, R3, R9, 0x1 ;  /* 0x0000000903097211 */ /* 0x001fca00078e08ff */
[----:B------:R-:W-:-:S05]  /*1670*/  IMAD R9, R3, 0x2, R9 ;  /* 0x0000000203097824 */ /* 0x000fca00078e0209 */
[----:B------:R0:W-:Y:S02]  /*1680*/  STL [R1+0x40], R9 ;  /* 0x0000400901007387 */ /* 0x0001e40000100800 */
[----:B0-----:R-:W-:Y:S01]  /*1690*/  IMAD R9, R3, 0x2, R9 ;  /* 0x0000000203097824 */ /* 0x001fe200078e0209 */
[-C--:B------:R-:W-:Y:S01]  /*16a0*/  LEA R12, P0, R4, R26.reuse, 0x1 ;  /* 0x0000001a040c7211 */ /* 0x080fe200078008ff */
[----:B--2---:R-:W-:Y:S04]  /*16b0*/  STL [R1+0x3c8], R15 ;  /* 0x0003c80f01007387 */ /* 0x004fe80000100800 */
[----:B-----5:R0:W-:Y:S04]  /*16c0*/  STL [R1+0x3cc], R14 ;  /* 0x0003cc0e01007387 */ /* 0x0201e80000100800 */
[----:B------:R-:W2:Y:S04]  /*16d0*/  LDL.LU R2, [R1+0x1d28] ;  /* 0x001d280001027983 */ /* 0x000ea80000300800 */
[----:B------:R5:W-:Y:S01]  /*16e0*/  STL [R1+0x28], R9 ;  /* 0x0000280901007387 */ /* 0x000be20000100800 */
[----:B0-----:R-:W-:-:S04]  /*16f0*/  LEA R14, P1, R10, R26, 0x1 ;  /* 0x0000001a0a0e7211 */ /* 0x001fc800078208ff */
[----:B------:R-:W-:Y:S02]  /*1700*/  LEA.HI.X.SX32 R15, R10, R0, 0x1, P1 ;  /* 0x000000000a0f7211 */ /* 0x000fe400008f0eff */
[----:B------:R-:W2:Y:S01]  /*1710*/  LDL.LU R10, [R1+0x1d24] ;  /* 0x001d2400010a7983 */ /* 0x000ea20000300800 */
[----:B-----5:R-:W-:-:S03]  /*1720*/  LEA R9, R3, R9, 0x1 ;  /* 0x0000000903097211 */ /* 0x020fc600078e08ff */
[----:B----4-:R0:W-:Y:S04]  /*1730*/  STL [R1+0x114], R13 ;  /* 0x0001140d01007387 */ /* 0x0101e80000100800 */
[----:B------:R4:W-:Y:S01]  /*1740*/  STL [R1+0x88], R9 ;  /* 0x0000880901007387 */ /* 0x0009e20000100800 */
[----:B0-----:R-:W-:-:S03]  /*1750*/  LEA.HI.X.SX32 R13, R4, R0, 0x1, P0 ;  /* 0x00000000040d7211 */ /* 0x001fc600000f0eff */
[----:B------:R-:W5:Y:S01]  /*1760*/  LDL.LU R4, [R1+0x1d20] ;  /* 0x001d200001047983 */ /* 0x000f620000300800 */
[----:B----4-:R-:W-:-:S03]  /*1770*/  IMAD R9, R3, 0x2, R9 ;  /* 0x0000000203097824 */ /* 0x010fc600078e0209 */
[----:B------:R0:W4:Y:S01]  /*1780*/  LDG.E.U16 R13, [R12.64] ;  /* 0x000000060c0d7981 */ /* 0x000122000c1e1500 */
[----:B-1----:R-:W-:-:S03]  /*1790*/  IMAD R16, R3, 0x2, R9 ;  /* 0x0000000203107824 */ /* 0x002fc600078e0209 */
[----:B------:R1:W-:Y:S04]  /*17a0*/  STL [R1+0x18], R9 ;  /* 0x0000180901007387 */ /* 0x0003e80000100800 */
[----:B-1----:R-:W0:Y:S04]  /*17b0*/  LDL.LU R9, [R1+0x1d1c] ;  /* 0x001d1c0001097983 */ /* 0x002e280000300800 */
[----:B---3--:R1:W-:Y:S04]  /*17c0*/  STL [R1+0x3c4], R17 ;  /* 0x0003c41101007387 */ /* 0x0083e80000100800 */
[----:B-1----:R1:W3:Y:S01]  /*17d0*/  LDG.E.U16 R17, [R14.64] ;  /* 0x000000060e117981 */ /* 0x0022e2000c1e1500 */
[----:B------:R-:W-:-:S03]  /*17e0*/  LEA R3, R3, R16, 0x1 ;  /* 0x0000001003037211 */ /* 0x000fc600078e08ff */
[----:B------:R2:W-:Y:S02]  /*17f0*/  STL [R1+0x3c], R16 ;  /* 0x00003c1001007387 */ /* 0x0005e40000100800 */
[-C--:B--2---:R-:W-:Y:S02]  /*1800*/  LEA R16, P1, R2, R26.reuse, 0x1 ;  /* 0x0000001a02107211 */ /* 0x084fe400078208ff */
[----:B-1----:R-:W-:-:S04]  /*1810*/  LEA R14, P0, R10, R26, 0x1 ;  /* 0x0000001a0a0e7211 */ /* 0x002fc800078008ff */
[----:B------:R-:W-:Y:S01]  /*1820*/  LEA.HI.X.SX32 R15, R10, R0, 0x1, P0 ;  /* 0x000000000a0f7211 */ /* 0x000fe200000f0eff */
[----:B------:R-:W-:-:S05]  /*1830*/  IMAD.MOV.U32 R10, RZ, RZ, c[0x0][0x198] ;  /* 0x00006600ff0a7624 */ /* 0x000fca00078e00ff */
[----:B------:R-:W2:Y:S01]  /*1840*/  LDG.E.U16 R15, [R14.64] ;  /* 0x000000060e0f7981 */ /* 0x000ea2000c1e1500 */
[----:B0-----:R-:W-:-:S03]  /*1850*/  LEA R12, P0, R9, R26, 0x1 ;  /* 0x0000001a090c7211 */ /* 0x001fc600078008ff */
[----:B---3--:R0:W-:Y:S04]  /*1860*/  STL [R1+0x3bc], R17 ;  /* 0x0003bc1101007387 */ /* 0x0081e80000100800 */
[----:B------:R1:W-:Y:S01]  /*1870*/  STL [R1+0x24], R3 ;  /* 0x0000240301007387 */ /* 0x0003e20000100800 */
[----:B0-----:R-:W-:Y:S01]  /*1880*/  LEA.HI.X.SX32 R17, R2, R0, 0x1, P1 ;  /* 0x0000000002117211 */ /* 0x001fe200008f0eff */
[----:B-1----:R-:W-:-:S04]  /*1890*/  IMAD R3, R10, 0x2, R3 ;  /* 0x000000020a037824 */ /* 0x002fc800078e0203 */
[----:B------:R0:W3:Y:S04]  /*18a0*/  LDG.E.U16 R16, [R16.64] ;  /* 0x0000000610107981 */ /* 0x0000e8000c1e1500 */
[----:B----4-:R1:W-:Y:S01]  /*18b0*/  STL [R1+0x110], R13 ;  /* 0x0001100d01007387 */ /* 0x0103e20000100800 */
[----:B------:R-:W-:-:S03]  /*18c0*/  LEA R2, R10, R3, 0x1 ;  /* 0x000000030a027211 */ /* 0x000fc600078e08ff */
[----:B------:R4:W-:Y:S01]  /*18d0*/  STL [R1+0x84], R3 ;  /* 0x0000840301007387 */ /* 0x0009e20000100800 */
[----:B-1----:R-:W-:-:S03]  /*18e0*/  LEA.HI.X.SX32 R13, R9, R0, 0x1, P0 ;  /* 0x00000000090d7211 */ /* 0x002fc600000f0eff */
[----:B----4-:R-:W4:Y:S04]  /*18f0*/  LDL.LU R3, [R1+0x1d18] ;  /* 0x001d180001037983 */ /* 0x010f280000300800 */
[----:B------:R-:W5:Y:S04]  /*1900*/  LDL.LU R9, [R1+0x4c] ;  /* 0x00004c0001097983 */ /* 0x000f680000300800 */
[----:B------:R1:W-:Y:S02]  /*1910*/  STL [R1+0x8], R2 ;  /* 0x0000080201007387 */ /* 0x0003e40000100800 */
[----:B-1----:R-:W-:-:S04]  /*1920*/  IMAD R2, R10, 0x2, R2 ;  /* 0x000000020a027824 */ /* 0x002fc800078e0202 */
[----:B0-----:R-:W-:Y:S01]  /*1930*/  IMAD R17, R10, 0x2, R2 ;  /* 0x000000020a117824 */ /* 0x001fe200078e0202 */
[----:B--2---:R-:W-:Y:S04]  /*1940*/  STL [R1+0x3b8], R15 ;  /* 0x0003b80f01007387 */ /* 0x004fe80000100800 */
[----:B------:R-:W-:Y:S04]  /*1950*/  STL [R1+0x38], R2 ;  /* 0x0000380201007387 */ /* 0x000fe80000100800 */
[----:B---3--:R0:W-:Y:S04]  /*1960*/  STL [R1+0x3b4], R16 ;  /* 0x0003b41001007387 */ /* 0x0081e80000100800 */
[----:B0-----:R0:W2:Y:S01]  /*1970*/  LDG.E.U16 R16, [R12.64] ;  /* 0x000000060c107981 */ /* 0x0010a2000c1e1500 */
[----:B----4-:R-:W-:-:S02]  /*1980*/  LEA R2, P1, R3, R26, 0x1 ;  /* 0x0000001a03027211 */ /* 0x010fc400078208ff */
[----:B-----5:R-:W-:Y:S02]  /*1990*/  LEA R14, P0, R9, R26, 0x1 ;  /* 0x0000001a090e7211 */ /* 0x020fe400078008ff */
[-C--:B------:R-:W-:Y:S02]  /*19a0*/  LEA.HI.X.SX32 R3, R3, R0.reuse, 0x1, P1 ;  /* 0x0000000003037211 */ /* 0x080fe400008f0eff */
[----:B------:R-:W-:-:S05]  /*19b0*/  LEA.HI.X.SX32 R15, R9, R0, 0x1, P0 ;  /* 0x00000000090f7211 */ /* 0x000fca00000f0eff */
[----:B------:R1:W3:Y:S04]  /*19c0*/  LDG.E.U16 R14, [R14.64] ;  /* 0x000000060e0e7981 */ /* 0x0002e8000c1e1500 */
[----:B-1----:R1:W4:Y:S01]  /*19d0*/  LDG.E.U16 R15, [R2.64] ;  /* 0x00000006020f7981 */ /* 0x002322000c1e1500 */
[----:B0-----:R-:W-:-:S04]  /*19e0*/  LEA R12, P0, R4, R26, 0x1 ;  /* 0x0000001a040c7211 */ /* 0x001fc800078008ff */
[----:B------:R-:W-:Y:S02]  /*19f0*/  LEA.HI.X.SX32 R13, R4, R0, 0x1, P0 ;  /* 0x00000000040d7211 */ /* 0x000fe400000f0eff */
[----:B------:R-:W-:-:S04]  /*1a00*/  LEA R9, R10, R17, 0x1 ;  /* 0x000000110a097211 */ /* 0x000fc800078e08ff */
[----:B------:R-:W5:Y:S04]  /*1a10*/  LDG.E.U16 R13, [R12.64] ;  /* 0x000000060c0d7981 */ /* 0x000f68000c1e1500 */
[----:B------:R-:W-:Y:S01]  /*1a20*/  STL [R1+0x80], R9 ;  /* 0x0000800901007387 */ /* 0x000fe20000100800 */
[----:B-1----:R-:W-:-:S04]  /*1a30*/  LEA R2, P0, R23, R26, 0x1 ;  /* 0x0000001a17027211 */ /* 0x002fc800078008ff */
[----:B------:R-:W-:Y:S01]  /*1a40*/  LEA.HI.X.SX32 R3, R23, R0, 0x1, P0 ;  /* 0x0000000017037211 */ /* 0x000fe200000f0eff */
[----:B--2---:R0:W-:Y:S02]  /*1a50*/  STL [R1+0x10c], R16 ;  /* 0x00010c1001007387 */ /* 0x0041e40000100800 */
[----:B0-----:R-:W-:-:S04]  /*1a60*/  IMAD R16, R10, 0x2, R9 ;  /* 0x000000020a107824 */ /* 0x001fc800078e0209 */
[----:B------:R-:W-:-:S05]  /*1a70*/  IMAD R9, R10, 0x2, R16 ;  /* 0x000000020a097824 */ /* 0x000fca00078e0210 */
[C---:B------:R-:W-:Y:S01]  /*1a80*/  LEA R4, R10.reuse, R9, 0x1 ;  /* 0x000000090a047211 */ /* 0x040fe200078e08ff */
[----:B------:R-:W-:Y:S04]  /*1a90*/  STL [R1+0x48], R9 ;  /* 0x0000480901007387 */ /* 0x000fe80000100800 */
[----:B----4-:R-:W-:Y:S04]  /*1aa0*/  STL [R1+0x3a8], R15 ;  /* 0x0003a80f01007387 */ /* 0x010fe80000100800 */
[----:B---3--:R-:W-:Y:S04]  /*1ab0*/  STL [R1+0x3ac], R14 ;  /* 0x0003ac0e01007387 */ /* 0x008fe80000100800 */
[----:B------:R0:W-:Y:S02]  /*1ac0*/  STL [R1+0x30], R4 ;  /* 0x0000300401007387 */ /* 0x0001e40000100800 */
[----:B0-----:R-:W-:Y:S01]  /*1ad0*/  IMAD R4, R10, 0x2, R4 ;  /* 0x000000020a047824 */ /* 0x001fe200078e0204 */
[----:B------:R-:W-:-:S04]  /*1ae0*/  LEA R14, P1, R8, R26, 0x1 ;  /* 0x0000001a080e7211 */ /* 0x000fc800078208ff */
[----:B------:R0:W-:Y:S01]  /*1af0*/  STL [R1+0x7c], R4 ;  /* 0x00007c0401007387 */ /* 0x0001e20000100800 */
[----:B------:R-:W-:-:S05]  /*1b00*/  LEA.HI.X.SX32 R15, R8, R0, 0x1, P1 ;  /* 0x00000000080f7211 */ /* 0x000fca00008f0eff */
[----:B------:R1:W2:Y:S01]  /*1b10*/  LDG.E.U16 R23, [R14.64] ;  /* 0x000000060e177981 */ /* 0x0002a2000c1e1500 */
[----:B0-----:R-:W-:-:S03]  /*1b20*/  IMAD R4, R10, 0x2, R4 ;  /* 0x000000020a047824 */ /* 0x001fc600078e0204 */
[----:B------:R0:W3:Y:S01]  /*1b30*/  LDG.E.U16 R10, [R2.64] ;  /* 0x00000006020a7981 */ /* 0x0000e2000c1e1500 */
[----:B------:R-:W-:-:S04]  /*1b40*/  LEA R8, P0, R24, R26, 0x1 ;  /* 0x0000001a18087211 */ /* 0x000fc800078008ff */
[----:B------:R-:W-:Y:S02]  /*1b50*/  LEA.HI.X.SX32 R9, R24, R0, 0x1, P0 ;  /* 0x0000000018097211 */ /* 0x000fe400000f0eff */
[----:B------:R-:W-:Y:S01]  /*1b60*/  MOV R24, c[0x0][0x198] ;  /* 0x0000660000187a02 */ /* 0x000fe20000000f00 */
[----:B------:R4:W-:Y:S04]  /*1b70*/  STL [R1+0x20], R4 ;  /* 0x0000200401007387 */ /* 0x0009e80000100800 */
[----:B----4-:R-:W-:-:S05]  /*1b80*/  IMAD R4, R24, 0x2, R4 ;  /* 0x0000000218047824 */ /* 0x010fca00078e0204 */
[----:B------:R4:W-:Y:S04]  /*1b90*/  STL [R1+0x34], R4 ;  /* 0x0000340401007387 */ /* 0x0009e80000100800 */
[----:B-----5:R-:W-:Y:S01]  /*1ba0*/  STL [R1+0x108], R13 ;  /* 0x0001080d01007387 */ /* 0x020fe20000100800 */
[----:B----4-:R-:W-:-:S05]  /*1bb0*/  IMAD R4, R24, 0x2, R4 ;  /* 0x0000000218047824 */ /* 0x010fca00078e0204 */
[----:B------:R4:W-:Y:S02]  /*1bc0*/  STL [R1+0x1c], R4 ;  /* 0x00001c0401007387 */ /* 0x0009e40000100800 */
[----:B----4-:R-:W-:-:S05]  /*1bd0*/  LEA R4, R24, R4, 0x1 ;  /* 0x0000000418047211 */ /* 0x010fca00078e08ff */
[----:B------:R4:W-:Y:S01]  /*1be0*/  STL [R1+0x78], R4 ;  /* 0x0000780401007387 */ /* 0x0009e20000100800 */
[-C--:B0-----:R-:W-:Y:S01]  /*1bf0*/  LEA R2, P0, R28, R26.reuse, 0x1 ;  /* 0x0000001a1c027211 */ /* 0x081fe200078008ff */
[----:B----4-:R-:W-:Y:S01]  /*1c00*/  IMAD R4, R24, 0x2, R4 ;  /* 0x0000000218047824 */ /* 0x010fe200078e0204 */
[----:B------:R-:W-:-:S04]  /*1c10*/  LEA R12, P1, R25, R26, 0x1 ;  /* 0x0000001a190c7211 */ /* 0x000fc800078208ff */
[----:B------:R0:W-:Y:S01]  /*1c20*/  STL [R1+0x14], R4 ;  /* 0x0000140401007387 */ /* 0x0001e20000100800 */
[-C--:B------:R-:W-:Y:S02]  /*1c30*/  LEA.HI.X.SX32 R3, R28, R0.reuse, 0x1, P0 ;  /* 0x000000001c037211 */ /* 0x080fe400000f0eff */
[----:B------:R-:W-:Y:S01]  /*1c40*/  LEA.HI.X.SX32 R13, R25, R0, 0x1, P1 ;  /* 0x00000000190d7211 */ /* 0x000fe200008f0eff */
[----:B------:R4:W5:Y:S04]  /*1c50*/  LDG.E.U16 R28, [R8.64] ;  /* 0x00000006081c7981 */ /* 0x000968000c1e1500 */
[----:B-1----:R1:W5:Y:S01]  /*1c60*/  LDG.E.U16 R15, [R12.64] ;  /* 0x000000060c0f7981 */ /* 0x002362000c1e1500 */
[----:B0-----:R-:W-:-:S03]  /*1c70*/  IMAD R4, R24, 0x2, R4 ;  /* 0x0000000218047824 */ /* 0x001fc600078e0204 */
[----:B------:R0:W5:Y:S01]  /*1c80*/  LDG.E.U16 R25, [R2.64] ;  /* 0x0000000602197981 */ /* 0x000162000c1e1500 */
[----:B----4-:R-:W-:-:S03]  /*1c90*/  LEA R8, P0, R27, R26, 0x1 ;  /* 0x0000001a1b087211 */ /* 0x010fc600078008ff */
[----:B------:R4:W-:Y:S01]  /*1ca0*/  STL [R1+0x2c], R4 ;  /* 0x00002c0401007387 */ /* 0x0009e20000100800 */
[----:B------:R-:W-:Y:S02]  /*1cb0*/  LEA.HI.X.SX32 R9, R27, R0, 0x1, P0 ;  /* 0x000000001b097211 */ /* 0x000fe400000f0eff */
[-C--:B-1----:R-:W-:Y:S02]  /*1cc0*/  LEA R12, P0, R6, R26.reuse, 0x1 ;  /* 0x0000001a060c7211 */ /* 0x082fe400078008ff */
[----:B0-----:R-:W-:Y:S01]  /*1cd0*/  LEA R2, P1, R7, R26, 0x1 ;  /* 0x0000001a07027211 */ /* 0x001fe200078208ff */
[----:B------:R0:W5:Y:S01]  /*1ce0*/  LDG.E.U16 R14, [R8.64] ;  /* 0x00000006080e7981 */ /* 0x000162000c1e1500 */
[----:B----4-:R-:W-:-:S05]  /*1cf0*/  LEA R4, R24, R4, 0x1 ;  /* 0x0000000418047211 */ /* 0x010fca00078e08ff */
[----:B------:R-:W-:Y:S01]  /*1d00*/  STL [R1+0x10], R4 ;  /* 0x0000100401007387 */ /* 0x000fe20000100800 */
[-C--:B------:R-:W-:Y:S02]  /*1d10*/  LEA.HI.X.SX32 R13, R6, R0.reuse, 0x1, P0 ;  /* 0x00000000060d7211 */ /* 0x080fe400000f0eff */
[----:B------:R-:W-:-:S04]  /*1d20*/  LEA.HI.X.SX32 R3, R7, R0, 0x1, P1 ;  /* 0x0000000007037211 */ /* 0x000fc800008f0eff */
[----:B------:R1:W5:Y:S04]  /*1d30*/  LDG.E.U16 R13, [R12.64] ;  /* 0x000000060c0d7981 */ /* 0x000368000c1e1500 */
[----:B---3--:R3:W-:Y:S02]  /*1d40*/  STL [R1+0x3a0], R10 ;  /* 0x0003a00a01007387 */ /* 0x0087e40000100800 */
[----:B---3--:R-:W-:Y:S01]  /*1d50*/  IMAD R10, R24, 0x2, R4 ;  /* 0x00000002180a7824 */ /* 0x008fe200078e0204 */
[----:B------:R-:W-:-:S03]  /*1d60*/  LEA R4, P0, R5, R26, 0x1 ;  /* 0x0000001a05047211 */ /* 0x000fc600078008ff */
[----:B------:R-:W-:Y:S01]  /*1d70*/  IMAD R6, R24, 0x2, R10 ;  /* 0x0000000218067824 */ /* 0x000fe200078e020a */
[----:B------:R-:W-:Y:S01]  /*1d80*/  STL [R1+0x74], R10 ;  /* 0x0000740a01007387 */ /* 0x000fe20000100800 */
[----:B------:R-:W-:-:S03]  /*1d90*/  LEA.HI.X.SX32 R5, R5, R0, 0x1, P0 ;  /* 0x0000000005057211 */ /* 0x000fc600000f0eff */
[----:B--2---:R2:W-:Y:S04]  /*1da0*/  STL [R1+0x39c], R23 ;  /* 0x00039c1701007387 */ /* 0x0045e80000100800 */
[----:B------:R3:W-:Y:S04]  /*1db0*/  STL [R1], R6 ;  /* 0x0000000601007387 */ /* 0x0007e80000100800 */
[----:B-1----:R1:W4:Y:S01]  /*1dc0*/  LDG.E.U16 R12, [R4.64] ;  /* 0x00000006040c7981 */ /* 0x002322000c1e1500 */
[----:B--2---:R-:W-:-:S03]  /*1dd0*/  LEA R23, R24, R6, 0x1 ;  /* 0x0000000618177211 */ /* 0x004fc600078e08ff */
[----:B------:R2:W4:Y:S01]  /*1de0*/  LDG.E.U16 R10, [R2.64] ;  /* 0x00000006020a7981 */ /* 0x000522000c1e1500 */
[----:B---3--:R-:W-:-:S04]  /*1df0*/  LEA R6, P0, R22, R26, 0x1 ;  /* 0x0000001a16067211 */ /* 0x008fc800078008ff */
[----:B------:R-:W-:Y:S02]  /*1e00*/  LEA.HI.X.SX32 R7, R22, R0, 0x1, P0 ;  /* 0x0000000016077211 */ /* 0x000fe400000f0eff */
[----:B-1----:R-:W-:-:S03]  /*1e10*/  LEA R4, P0, R21, R26, 0x1 ;  /* 0x0000001a15047211 */ /* 0x002fc600078008ff */
[----:B------:R1:W3:Y:S01]  /*1e20*/  LDG.E.U16 R27, [R6.64] ;  /* 0x00000006061b7981 */ /* 0x0002e2000c1e1500 */
[----:B------:R-:W-:Y:S02]  /*1e30*/  LEA.HI.X.SX32 R5, R21, R0, 0x1, P0 ;  /* 0x0000000015057211 */ /* 0x000fe400000f0eff */
[----:B-1----:R-:W-:-:S04]  /*1e40*/  LEA R6, P0, R20, R26, 0x1 ;  /* 0x0000001a14067211 */ /* 0x002fc800078008ff */
[----:B------:R-:W-:-:S05]  /*1e50*/  LEA.HI.X.SX32 R7, R20, R0, 0x1, P0 ;  /* 0x0000000014077211 */ /* 0x000fca00000f0eff */
[----:B------:R-:W3:Y:S01]  /*1e60*/  LDG.E.U16 R6, [R6.64] ;  /* 0x0000000606067981 */ /* 0x000ee2000c1e1500 */
[----:B0-----:R-:W-:Y:S01]  /*1e70*/  IMAD R8, R24, 0x2, R23 ;  /* 0x0000000218087824 */ /* 0x001fe200078e0217 */
[----:B--2---:R-:W-:-:S03]  /*1e80*/  LEA R2, P1, R19, R26, 0x1 ;  /* 0x0000001a13027211 */ /* 0x004fc600078208ff */
[C---:B------:R-:W-:Y:S01]  /*1e90*/  IMAD R9, R24.reuse, 0x2, R8 ;  /* 0x0000000218097824 */ /* 0x040fe200078e0208 */
[----:B------:R-:W-:Y:S01]  /*1ea0*/  LEA.HI.X.SX32 R3, R19, R0, 0x1, P1 ;  /* 0x0000000013037211 */ /* 0x000fe200008f0eff */
[----:B-----5:R0:W-:Y:S03]  /*1eb0*/  STL [R1+0x104], R28 ;  /* 0x0001041c01007387 */ /* 0x0201e60000100800 */
[C---:B------:R-:W-:Y:S01]  /*1ec0*/  LEA R19, R24.reuse, R9, 0x1 ;  /* 0x0000000918137211 */ /* 0x040fe200078e08ff */
[----:B------:R1:W-:Y:S04]  /*1ed0*/  STL [R1+0x1d04], R8 ;  /* 0x001d040801007387 */ /* 0x0003e80000100800 */
[----:B0-----:R-:W2:Y:S01]  /*1ee0*/  LDL.LU R28, [R1+0x44] ;  /* 0x00004400011c7983 */ /* 0x001ea20000300800 */
[----:B------:R-:W-:-:S03]  /*1ef0*/  IMAD R22, R24, 0x2, R19 ;  /* 0x0000000218167824 */ /* 0x000fc600078e0213 */
[----:B------:R-:W-:Y:S01]  /*1f00*/  STL [R1+0x70], R9 ;  /* 0x0000700901007387 */ /* 0x000fe20000100800 */
[----:B------:R-:W-:-:S03]  /*1f10*/  IMAD R21, R24, 0x2, R22 ;  /* 0x0000000218157824 */ /* 0x000fc600078e0216 */
[----:B------:R-:W-:Y:S02]  /*1f20*/  STL [R1+0x398], R25 ;  /* 0x0003981901007387 */ /* 0x000fe40000100800 */
[----:B-1----:R-:W-:Y:S02]  /*1f30*/  LEA R8, R24, R21, 0x1 ;  /* 0x0000001518087211 */ /* 0x002fe400078e08ff */
[----:B------:R-:W-:Y:S04]  /*1f40*/  STL [R1+0x390], R15 ;  /* 0x0003900f01007387 */ /* 0x000fe80000100800 */
[----:B------:R0:W-:Y:S04]  /*1f50*/  STL [R1+0x1cfc], R19 ;  /* 0x001cfc1301007387 */ /* 0x0001e80000100800 */
[----:B------:R-:W-:Y:S04]  /*1f60*/  STL [R1+0x1cf8], R22 ;  /* 0x001cf81601007387 */ /* 0x000fe80000100800 */
[----:B------:R1:W-:Y:S04]  /*1f70*/  STL [R1+0x100], R14 ;  /* 0x0001000e01007387 */ /* 0x0003e80000100800 */
[----:B0-----:R0:W5:Y:S04]  /*1f80*/  LDG.E.U16 R19, [R2.64] ;  /* 0x0000000602137981 */ /* 0x001168000c1e1500 */
[----:B------:R1:W-:Y:S04]  /*1f90*/  STL [R1+0x1cf4], R21 ;  /* 0x001cf41501007387 */ /* 0x0003e80000100800 */
[----:B------:R-:W-:Y:S01]  /*1fa0*/  STL [R1+0x38c], R13 ;  /* 0x00038c0d01007387 */ /* 0x000fe20000100800 */
[----:B0-----:R-:W-:-:S03]  /*1fb0*/  LEA R2, P1, R18, R26, 0x1 ;  /* 0x0000001a12027211 */ /* 0x001fc600078208ff */
[----:B------:R-:W-:Y:S04]  /*1fc0*/  STL [R1+0x68], R8 ;  /* 0x0000680801007387 */ /* 0x000fe80000100800 */
[----:B-1----:R-:W5:Y:S01]  /*1fd0*/  LDL.LU R14, [R1+0x40] ;  /* 0x00004000010e7983 */ /* 0x002f620000300800 */
[----:B------:R-:W-:-:S03]  /*1fe0*/  IMAD.MOV.U32 R21, RZ, RZ, c[0x0][0x198] ;  /* 0x00006600ff157624 */ /* 0x000fc600078e00ff */
[----:B------:R-:W5:Y:S01]  /*1ff0*/  LDL.LU R15, [R1+0x28] ;  /* 0x00002800010f7983 */ /* 0x000f620000300800 */
[----:B------:R-:W-:Y:S01]  /*2000*/  LEA.HI.X.SX32 R3, R18, R0, 0x1, P1 ;  /* 0x0000000012037211 */ /* 0x000fe200008f0eff */
[----:B------:R-:W-:Y:S02]  /*2010*/  IMAD R9, R21, 0x2, R8 ;  /* 0x0000000215097824 */ /* 0x000fe400078e0208 */
[----:B------:R0:W5:Y:S04]  /*2020*/  LDG.E.U16 R25, [R4.64] ;  /* 0x0000000604197981 */ /* 0x000168000c1e1500 */
[----:B------:R1:W5:Y:S01]  /*2030*/  LDG.E.U16 R18, [R2.64] ;  /* 0x0000000602127981 */ /* 0x000362000c1e1500 */
[----:B0-----:R-:W-:-:S04]  /*2040*/  LEA R4, P0, R11, R26, 0x1 ;  /* 0x0000001a0b047211 */ /* 0x001fc800078008ff */
[----:B------:R-:W-:Y:S02]  /*2050*/  LEA.HI.X.SX32 R5, R11, R0, 0x1, P0 ;  /* 0x000000000b057211 */ /* 0x000fe400000f0eff */
[C---:B------:R-:W-:Y:S01]  /*2060*/  LEA R11, R21.reuse, R9, 0x1 ;  /* 0x00000009150b7211 */ /* 0x040fe200078e08ff */
[----:B----4-:R0:W-:Y:S04]  /*2070*/  STL [R1+0x388], R10 ;  /* 0x0003880a01007387 */ /* 0x0101e80000100800 */
[----:B0-----:R-:W4:Y:S04]  /*2080*/  LDL.LU R10, [R1+0x18] ;  /* 0x00001800010a7983 */ /* 0x001f280000300800 */
[----:B---3--:R-:W-:Y:S04]  /*2090*/  STL [R1+0x37c], R6 ;  /* 0x00037c0601007387 */ /* 0x008fe80000100800 */
[----:B------:R-:W-:Y:S04]  /*20a0*/  STL [R1+0xfc], R12 ;  /* 0x0000fc0c01007387 */ /* 0x000fe80000100800 */
[----:B------:R0:W-:Y:S04]  /*20b0*/  STL [R1+0x1d00], R9 ;  /* 0x001d000901007387 */ /* 0x0001e80000100800 */
[----:B------:R-:W3:Y:S01]  /*20c0*/  LDL.LU R20, [R1+0x3c] ;  /* 0x00003c0001147983 */ /* 0x000ee20000300800 */
[----:B------:R-:W-:Y:S01]  /*20d0*/  IMAD R7, R21, 0x2, R11 ;  /* 0x0000000215077824 */ /* 0x000fe200078e020b */
[----:B-1----:R-:W-:-:S02]  /*20e0*/  LEA R2, P1, R29, R26, 0x1 ;  /* 0x0000001a1d027211 */ /* 0x002fc400078208ff */
[----:B------:R-:W3:Y:S04]  /*20f0*/  LDL.LU R22, [R1+0x24] ;  /* 0x0000240001167983 */ /* 0x000ee80000300800 */
[----:B0-----:R0:W3:Y:S01]  /*2100*/  LDG.E.U16 R9, [R4.64] ;  /* 0x0000000604097981 */ /* 0x0010e2000c1e1500 */
[----:B--2---:R-:W-:-:S04]  /*2110*/  LEA R12, P0, R28, R26, 0x1 ;  /* 0x0000001a1c0c7211 */ /* 0x004fc800078008ff */
[-C--:B------:R-:W-:Y:S02]  /*2120*/  LEA.HI.X.SX32 R13, R28, R0.reuse, 0x1, P0 ;  /* 0x000000001c0d7211 */ /* 0x080fe400000f0eff */
[C---:B------:R-:W-:Y:S01]  /*2130*/  LEA R28, R24.reuse, R29, 0x1 ;  /* 0x0000001d181c7211 */ /* 0x040fe200078e08ff */
[----:B------:R-:W-:Y:S04]  /*2140*/  STL [R1+0x384], R27 ;  /* 0x0003841b01007387 */ /* 0x000fe80000100800 */
[----:B------:R-:W-:Y:S01]  /*2150*/  IMAD R28, R24, 0x2, R28 ;  /* 0x00000002181c7824 */ /* 0x000fe200078e021c */
[----:B------:R-:W-:Y:S01]  /*2160*/  STL [R1+0x1d08], R11 ;  /* 0x001d080b01007387 */ /* 0x000fe20000100800 */
[----:B------:R-:W-:Y:S01]  /*2170*/  IMAD R6, R21, 0x2, R7 ;  /* 0x0000000215067824 */ /* 0x000fe200078e0207 */
[----:B------:R-:W-:-:S02]  /*2180*/  LEA.HI.X.SX32 R3, R29, R0, 0x1, P1 ;  /* 0x000000001d037211 */ /* 0x000fc400008f0eff */
[C---:B0-----:R-:W-:Y:S01]  /*2190*/  LEA R4, P0, R28.reuse, R26, 0x1 ;  /* 0x0000001a1c047211 */ /* 0x041fe200078008ff */
[----:B------:R-:W-:Y:S02]  /*21a0*/  IMAD R24, R21, 0x2, R6 ;  /* 0x0000000215187824 */ /* 0x000fe400078e0206 */
[----:B------:R0:W2:Y:S01]  /*21b0*/  LDG.E.U16 R29, [R2.64] ;  /* 0x00000006021d7981 */ /* 0x0000a2000c1e1500 */
[----:B------:R-:W-:-:S03]  /*21c0*/  LEA.HI.X.SX32 R5, R28, R0, 0x1, P0 ;  /* 0x000000001c057211 */ /* 0x000fc600000f0eff */
[----:B-----5:R1:W-:Y:S04]  /*21d0*/  STL [R1+0x380], R19 ;  /* 0x0003801301007387 */ /* 0x0203e80000100800 */
[----:B------:R5:W-:Y:S01]  /*21e0*/  STL [R1+0x1d0c], R7 ;  /* 0x001d0c0701007387 */ /* 0x000be20000100800 */
[----:B------:R-:W-:-:S03]  /*21f0*/  LEA R28, R21, R24, 0x1 ;  /* 0x00000018151c7211 */ /* 0x000fc600078e08ff */
[----:B------:R-:W-:Y:S04]  /*2200*/  STL [R1+0x6c], R6 ;  /* 0x00006c0601007387 */ /* 0x000fe80000100800 */
[----:B-1----:R-:W2:Y:S04]  /*2210*/  LDL.LU R19, [R1+0x8] ;  /* 0x0000080001137983 */ /* 0x002ea80000300800 */
[----:B-----5:R1:W5:Y:S01]  /*2220*/  LDG.E.U16 R7, [R12.64] ;  /* 0x000000060c077981 */ /* 0x020362000c1e1500 */
[----:B0-----:R-:W-:-:S03]  /*2230*/  LEA R2, P1, R15, R26, 0x1 ;  /* 0x0000001a0f027211 */ /* 0x001fc600078208ff */
[----:B------:R4:W2:Y:S01]  /*2240*/  LDG.E.U16 R11, [R4.64] ;  /* 0x00000006040b7981 */ /* 0x0008a2000c1e1500 */
[----:B-1----:R-:W-:-:S03]  /*2250*/  LEA R12, P0, R14, R26, 0x1 ;  /* 0x0000001a0e0c7211 */ /* 0x002fc600078008ff */
[----:B------:R-:W-:Y:S01]  /*2260*/  STL [R1+0xf8], R25 ;  /* 0x0000f81901007387 */ /* 0x000fe20000100800 */
[-C--:B------:R-:W-:Y:S02]  /*2270*/  LEA.HI.X.SX32 R3, R15, R0.reuse, 0x1, P1 ;  /* 0x000000000f037211 */ /* 0x080fe400008f0eff */
[----:B------:R-:W-:Y:S01]  /*2280*/  LEA.HI.X.SX32 R13, R14, R0, 0x1, P0 ;  /* 0x000000000e0d7211 */ /* 0x000fe200000f0eff */
[----:B------:R0:W-:Y:S04]  /*2290*/  STL [R1+0x1d10], R24 ;  /* 0x001d101801007387 */ /* 0x0001e80000100800 */
[----:B------:R-:W2:Y:S04]  /*22a0*/  LDL.LU R8, [R1+0x38] ;  /* 0x0000380001087983 */ /* 0x000ea80000300800 */
[----:B------:R-:W-:Y:S04]  /*22b0*/  STL [R1+0x1d14], R28 ;  /* 0x001d141c01007387 */ /* 0x000fe80000100800 */
[----:B0-----:R2:W2:Y:S04]  /*22c0*/  LDG.E.U16 R24, [R12.64] ;  /* 0x000000060c187981 */ /* 0x0014a8000c1e1500 */
[----:B------:R0:W-:Y:S01]  /*22d0*/  STL [R1+0x378], R18 ;  /* 0x0003781201007387 */ /* 0x0001e20000100800 */
[----:B------:R-:W-:-:S03]  /*22e0*/  IMAD R25, R21, 0x2, R28 ;  /* 0x0000000215197824 */ /* 0x000fc600078e021c */
[----:B0-----:R0:W2:Y:S01]  /*22f0*/  LDG.E.U16 R18, [R2.64] ;  /* 0x0000000602127981 */ /* 0x0010a2000c1e1500 */
[----:B------:R-:W-:-:S05]  /*2300*/  IMAD R6, R21, 0x2, R25 ;  /* 0x0000000215067824 */ /* 0x000fca00078e0219 */
[----:B------:R-:W-:Y:S01]  /*2310*/  STL [R1+0x60], R6 ;  /* 0x0000600601007387 */ /* 0x000fe20000100800 */
[----:B----4-:R-:W-:-:S04]  /*2320*/  LEA R4, P0, R10, R26, 0x1 ;  /* 0x0000001a0a047211 */ /* 0x010fc800078008ff */
[----:B------:R-:W-:-:S05]  /*2330*/  LEA.HI.X.SX32 R5, R10, R0, 0x1, P0 ;  /* 0x000000000a057211 */ /* 0x000fca00000f0eff */
[----:B------:R1:W4:Y:S01]  /*2340*/  LDG.E.U16 R4, [R4.64] ;  /* 0x0000000604047981 */ /* 0x000322000c1e1500 */
[----:B---3--:R-:W-:-:S04]  /*2350*/  LEA R14, P0, R20, R26, 0x1 ;  /* 0x0000001a140e7211 */ /* 0x008fc800078008ff */
[----:B------:R-:W-:-:S05]  /*2360*/  LEA.HI.X.SX32 R15, R20, R0, 0x1, P0 ;  /* 0x00000000140f7211 */ /* 0x000fca00000f0eff */
[----:B------:R3:W4:Y:S04]  /*2370*/  LDG.E.U16 R20, [R14.64] ;  /* 0x000000060e147981 */ /* 0x000728000c1e1500 */
[----:B------:R0:W-:Y:S04]  /*2380*/  STL [R1+0xf4], R9 ;  /* 0x0000f40901007387 */ /* 0x0001e80000100800 */
[----:B0-----:R-:W4:Y:S01]  /*2390*/  LDL.LU R9, [R1+0x48] ;  /* 0x0000480001097983 */ /* 0x001f220000300800 */
[----:B------:R-:W-:-:S03]  /*23a0*/  LEA R27, R21, R6, 0x1 ;  /* 0x00000006151b7211 */ /* 0x000fc600078e08ff */
[----:B------:R-:W4:Y:S02]  /*23b0*/  LDL.LU R28, [R1+0x30] ;  /* 0x00003000011c7983 */ /* 0x000f240000300800 */
[----:B------:R-:W-:-:S04]  /*23c0*/  IMAD R10, R21, 0x2, R27 ;  /* 0x00000002150a7824 */ /* 0x000fc800078e021b */
[----:B------:R-:W-:Y:S01]  /*23d0*/  IMAD R6, R21, 0x2, R10 ;  /* 0x0000000215067824 */ /* 0x000fe200078e020a */
[----:B------:R-:W-:-:S04]  /*23e0*/  LEA R2, P1, R22, R26, 0x1 ;  /* 0x0000001a16027211 */ /* 0x000fc800078208ff */
[----:B------:R-:W-:Y:S01]  /*23f0*/  LEA.HI.X.SX32 R3, R22, R0, 0x1, P1 ;  /* 0x0000000016037211 */ /* 0x000fe200008f0eff */
[----:B------:R-:W-:Y:S01]  /*2400*/  IMAD.MOV.U32 R22, RZ, RZ, R23 ;  /* 0x000000ffff167224 */ /* 0x000fe200078e0017 */
[----:B-----5:R0:W-:Y:S01]  /*2410*/  STL [R1+0x374], R7 ;  /* 0x0003740701007387 */ /* 0x0201e20000100800 */
[----:B--2---:R-:W-:Y:S02]  /*2420*/  LEA R12, P0, R19, R26, 0x1 ;  /* 0x0000001a130c7211 */ /* 0x004fe400078008ff */
[----:B0-----:R-:W-:-:S05]  /*2430*/  LEA R7, R21, R6, 0x1 ;  /* 0x0000000615077211 */ /* 0x001fca00078e08ff */
[----:B-1----:R-:W-:Y:S01]  /*2440*/  IMAD R5, R21, 0x2, R7 ;  /* 0x0000000215057824 */ /* 0x002fe200078e0207 */
[----:B------:R-:W-:Y:S01]  /*2450*/  STL [R1+0x58], R7 ;  /* 0x0000580701007387 */ /* 0x000fe20000100800 */
[----:B------:R-:W-:-:S03]  /*2460*/  LEA.HI.X.SX32 R13, R19, R0, 0x1, P0 ;  /* 0x00000000130d7211 */ /* 0x000fc600000f0eff */
[----:B------:R0:W-:Y:S01]  /*2470*/  STL [R1+0x370], R29 ;  /* 0x0003701d01007387 */ /* 0x0001e20000100800 */
[----:B------:R-:W-:-:S03]  /*2480*/  LEA R23, R21, R5, 0x1 ;  /* 0x0000000515177211 */ /* 0x000fc600078e08ff */
[----:B0-----:R-:W2:Y:S04]  /*2490*/  LDL.LU R29, [R1+0x20] ;  /* 0x00002000011d7983 */ /* 0x001ea80000300800 */
[----:B------:R0:W-:Y:S04]  /*24a0*/  STL [R1+0xf0], R11 ;  /* 0x0000f00b01007387 */ /* 0x0001e80000100800 */
[----:B------:R-:W5:Y:S04]  /*24b0*/  LDL.LU R19, [R1+0x34] ;  /* 0x0000340001137983 */ /* 0x000f680000300800 */
[----:B------:R1:W-:Y:S01]  /*24c0*/  STL [R1+0x36c], R24 ;  /* 0x00036c1801007387 */ /* 0x0003e20000100800 */
[----:B---3--:R-:W-:-:S03]  /*24d0*/  LEA R14, P1, R17, R26, 0x1 ;  /* 0x0000001a110e7211 */ /* 0x008fc600078208ff */
[----:B0-----:R0:W3:Y:S04]  /*24e0*/  LDG.E.U16 R11, [R2.64] ;  /* 0x00000006020b7981 */ /* 0x0010e8000c1e1500 */
[----:B-1----:R-:W5:Y:S04]  /*24f0*/  LDL.LU R24, [R1+0x1c] ;  /* 0x00001c0001187983 */ /* 0x002f680000300800 */
[----:B------:R1:W-:Y:S01]  /*2500*/  STL [R1+0x368], R18 ;  /* 0x0003681201007387 */ /* 0x0003e20000100800 */
[C---:B0-----:R-:W-:Y:S02]  /*2510*/  LEA R2, P0, R8.reuse, R26, 0x1 ;  /* 0x0000001a08027211 */ /* 0x041fe400078008ff */
[-C--:B------:R-:W-:Y:S01]  /*2520*/  LEA.HI.X.SX32 R15, R17, R0.reuse, 0x1, P1 ;  /* 0x00000000110f7211 */ /* 0x080fe200008f0eff */
[----:B-1----:R-:W-:Y:S01]  /*2530*/  IMAD R18, R21, 0x2, R23 ;  /* 0x0000000215127824 */ /* 0x002fe200078e0217 */
[----:B------:R-:W-:-:S02]  /*2540*/  LEA.HI.X.SX32 R3, R8, R0, 0x1, P0 ;  /* 0x0000000008037211 */ /* 0x000fc400000f0eff */
[----:B------:R0:W5:Y:S04]  /*2550*/  LDG.E.U16 R8, [R12.64] ;  /* 0x000000060c087981 */ /* 0x000168000c1e1500 */
[----:B------:R1:W5:Y:S01]  /*2560*/  LDG.E.U16 R17, [R2.64] ;  /* 0x0000000602117981 */ /* 0x000362000c1e1500 */
[----:B0-----:R-:W-:-:S04]  /*2570*/  LEA R12, P0, R16, R26, 0x1 ;  /* 0x0000001a100c7211 */ /* 0x001fc800078008ff */
[----:B------:R-:W-:-:S06]  /*2580*/  LEA.HI.X.SX32 R13, R16, R0, 0x1, P0 ;  /* 0x00000000100d7211 */ /* 0x000fcc00000f0eff */
[----:B------:R2:W5:Y:S04]  /*2590*/  LDG.E.U16 R13, [R12.64] ;  /* 0x000000060c0d7981 */ /* 0x000568000c1e1500 */
[----:B----4-:R0:W-:Y:S04]  /*25a0*/  STL [R1+0xec], R4 ;  /* 0x0000ec0401007387 */ /* 0x0101e80000100800 */
[----:B------:R-:W4:Y:S01]  /*25b0*/  LDL.LU R7, [R1+0x14] ;  /* 0x0000140001077983 */ /* 0x000f220000300800 */
[----:B0-----:R-:W-:-:S05]  /*25c0*/  IMAD R4, R21, 0x2, R18 ;  /* 0x0000000215047824 */ /* 0x001fca00078e0212 */
[----:B------:R-:W-:Y:S04]  /*25d0*/  STL [R1+0x50], R4 ;  /* 0x0000500401007387 */ /* 0x000fe80000100800 */
[----:B------:R0:W-:Y:S02]  /*25e0*/  STL [R1+0x364], R20 ;  /* 0x0003641401007387 */ /* 0x0001e40000100800 */
[----:B0-----:R-:W-:Y:S02]  /*25f0*/  LEA R20, R21, R4, 0x1 ;  /* 0x0000000415147211 */ /* 0x001fe400078e08ff */
[----:B------:R0:W4:Y:S02]  /*2600*/  LDG.E.U16 R4, [R14.64] ;  /* 0x000000060e047981 */ /* 0x000124000c1e1500 */
[----:B0-----:R-:W-:-:S04]  /*2610*/  LEA R14, P0, R9, R26, 0x1 ;  /* 0x0000001a090e7211 */ /* 0x001fc800078008ff */
[----:B------:R-:W-:-:S06]  /*2620*/  LEA.HI.X.SX32 R15, R9, R0, 0x1, P0 ;  /* 0x00000000090f7211 */ /* 0x000fcc00000f0eff */
[----:B------:R0:W4:Y:S01]  /*2630*/  LDG.E.U16 R15, [R14.64] ;  /* 0x000000060e0f7981 */ /* 0x000122000c1e1500 */
[----:B-1----:R-:W-:Y:S01]  /*2640*/  IMAD R3, R21, 0x2, R20 ;  /* 0x0000000215037824 */ /* 0x002fe200078e0214 */
[----:B------:R-:W-:-:S03]  /*2650*/  LEA R16, P1, R28, R26, 0x1 ;  /* 0x0000001a1c107211 */ /* 0x000fc600078208ff */
[----:B------:R-:W-:Y:S01]  /*2660*/  IMAD R2, R21, 0x2, R3 ;  /* 0x0000000215027824 */ /* 0x000fe200078e0203 */
[----:B--2---:R-:W-:Y:S01]  /*2670*/  LEA R12, P0, R29, R26, 0x1 ;  /* 0x0000001a1d0c7211 */ /* 0x004fe200078008ff */
[----:B---3--:R1:W-:Y:S04]  /*2680*/  STL [R1+0x360], R11 ;  /* 0x0003600b01007387 */ /* 0x0083e80000100800 */
[----:B-1----:R-:W2:Y:S04]  /*2690*/  LDL.LU R11, [R1+0x2c] ;  /* 0x00002c00010b7983 */ /* 0x002ea80000300800 */
[----:B-----5:R1:W-:Y:S04]  /*26a0*/  STL [R1+0xe8], R8 ;  /* 0x0000e80801007387 */ /* 0x0203e80000100800 */
[----:B-1----:R-:W3:Y:S04]  /*26b0*/  LDL.LU R8, [R1+0x10] ;  /* 0x0000100001087983 */ /* 0x002ee80000300800 */
[----:B------:R1:W-:Y:S04]  /*26c0*/  STL [R1+0x35c], R17 ;  /* 0x00035c1101007387 */ /* 0x0003e80000100800 */
[----:B------:R-:W5:Y:S01]  /*26d0*/  LDL.LU R9, [R1] ;  /* 0x0000000001097983 */ /* 0x000f620000300800 */
[----:B-1----:R-:W-:-:S06]  /*26e0*/  LEA.HI.X.SX32 R17, R28, R0, 0x1, P1 ;  /* 0x000000001c117211 */ /* 0x002fcc00008f0eff */
[----:B------:R1:W2:Y:S04]  /*26f0*/  LDG.E.U16 R17, [R16.64] ;  /* 0x0000000610117981 */ /* 0x0002a8000c1e1500 */
[----:B----4-:R4:W-:Y:S04]  /*2700*/  STL [R1+0x358], R4 ;  /* 0x0003580401007387 */ /* 0x0109e80000100800 */
[----:B------:R-:W3:Y:S04]  /*2710*/  LDL.LU R28, [R1+0x1d14] ;  /* 0x001d1400011c7983 */ /* 0x000ee80000300800 */
[----:B------:R0:W-:Y:S01]  /*2720*/  STL [R1+0xe4], R13 ;  /* 0x0000e40d01007387 */ /* 0x0001e20000100800 */
[----:B----4-:R-:W-:-:S05]  /*2730*/  LEA R4, R21, R2, 0x1 ;  /* 0x0000000215047211 */ /* 0x010fca00078e08ff */
[----:B------:R-:W-:Y:S01]  /*2740*/  STL [R1+0x64], R4 ;  /* 0x0000640401007387 */ /* 0x000fe20000100800 */
[----:B0-----:R-:W-:Y:S02]  /*2750*/  LEA.HI.X.SX32 R13, R29, R0, 0x1, P0 ;  /* 0x000000001d0d7211 */ /* 0x001fe400000f0eff */
[C---:B------:R-:W-:Y:S01]  /*2760*/  LEA R14, P0, R19.reuse, R26, 0x1 ;  /* 0x0000001a130e7211 */ /* 0x040fe200078008ff */
[----:B------:R0:W-:Y:S04]  /*2770*/  STL [R1+0x354], R15 ;  /* 0x0003540f01007387 */ /* 0x0001e80000100800 */
[----:B------:R4:W3:Y:S01]  /*2780*/  LDG.E.U16 R13, [R12.64] ;  /* 0x000000060c0d7981 */ /* 0x0008e2000c1e1500 */
[----:B0-----:R-:W-:-:S06]  /*2790*/  LEA.HI.X.SX32 R15, R19, R0, 0x1, P0 ;  /* 0x00000000130f7211 */ /* 0x001fcc00000f0eff */
[----:B------:R-:W5:Y:S01]  /*27a0*/  LDG.E.U16 R15, [R14.64] ;  /* 0x000000060e0f7981 */ /* 0x000f62000c1e1500 */
[----:B------:R-:W-:-:S04]  /*27b0*/  IMAD R4, R21, 0x2, R4 ;  /* 0x0000000215047824 */ /* 0x000fc800078e0204 */
[----:B------:R-:W-:Y:S01]  /*27c0*/  IMAD R29, R21, 0x2, R4 ;  /* 0x00000002151d7824 */ /* 0x000fe200078e0204 */
[----:B-1----:R-:W-:-:S04]  /*27d0*/  LEA R16, P1, R24, R26, 0x1 ;  /* 0x0000001a18107211 */ /* 0x002fc800078208ff */
[----:B------:R0:W-:Y:S01]  /*27e0*/  STL [R1+0x4c], R29 ;  /* 0x00004c1d01007387 */ /* 0x0001e20000100800 */
[----:B----4-:R-:W-:Y:S02]  /*27f0*/  LEA R12, P0, R7, R26, 0x1 ;  /* 0x0000001a070c7211 */ /* 0x010fe400078008ff */
[----:B0-----:R-:W-:-:S05]  /*2800*/  LEA R29, R21, R29, 0x1 ;  /* 0x0000001d151d7211 */ /* 0x001fca00078e08ff */
[----:B------:R-:W-:Y:S01]  /*2810*/  IMAD R19, R21, 0x2, R29 ;  /* 0x0000000215137824 */ /* 0x000fe200078e021d */
[----:B--2---:R0:W-:Y:S02]  /*2820*/  STL [R1+0x350], R17 ;  /* 0x0003501101007387 */ /* 0x0041e40000100800 */
[-C--:B0-----:R-:W-:Y:S02]  /*2830*/  LEA.HI.X.SX32 R17, R24, R0.reuse, 0x1, P1 ;  /* 0x0000000018117211 */ /* 0x081fe400008f0eff */
[----:B------:R-:W2:Y:S04]  /*2840*/  LDL.LU R24, [R1+0x1d10] ;  /* 0x001d100001187983 */ /* 0x000ea80000300800 */
[----:B---3--:R0:W-:Y:S04]  /*2850*/  STL [R1+0xe0], R13 ;  /* 0x0000e00d01007387 */ /* 0x0081e80000100800 */
[----:B------:R-:W-:Y:S01]  /*2860*/  STL [R1+0x5c], R19 ;  /* 0x00005c1301007387 */ /* 0x000fe20000100800 */
[----:B0-----:R-:W-:-:S03]  /*2870*/  LEA.HI.X.SX32 R13, R7, R0, 0x1, P0 ;  /* 0x00000000070d7211 */ /* 0x001fc600000f0eff */
[----:B------:R-:W3:Y:S04]  /*2880*/  LDL.LU R7, [R1+0x1d0c] ;  /* 0x001d0c0001077983 */ /* 0x000ee80000300800 */
[----:B-----5:R0:W-:Y:S04]  /*2890*/  STL [R1+0x34c], R15 ;  /* 0x00034c0f01007387 */ /* 0x0201e80000100800 */
[----:B------:R1:W4:Y:S04]  /*28a0*/  LDG.E.U16 R13, [R12.64] ;  /* 0x000000060c0d7981 */ /* 0x000328000c1e1500 */
[----:B0-----:R0:W5:Y:S02]  /*28b0*/  LDG.E.U16 R15, [R16.64] ;  /* 0x00000006100f7981 */ /* 0x001164000c1e1500 */
[----:B0-----:R-:W-:-:S04]  /*28c0*/  LEA R16, P0, R11, R26, 0x1 ;  /* 0x0000001a0b107211 */ /* 0x001fc800078008ff */
[----:B------:R-:W-:-:S06]  /*28d0*/  LEA.HI.X.SX32 R17, R11, R0, 0x1, P0 ;  /* 0x000000000b117211 */ /* 0x000fcc00000f0eff */
[----:B------:R0:W2:Y:S01]  /*28e0*/  LDG.E.U16 R17, [R16.64] ;  /* 0x0000000610117981 */ /* 0x0000a2000c1e1500 */
[----:B------:R-:W-:-:S05]  /*28f0*/  IMAD R19, R21, 0x2, R19 ;  /* 0x0000000215137824 */ /* 0x000fca00078e0213 */
[----:B------:R-:W-:-:S05]  /*2900*/  LEA R14, R21, R19, 0x1 ;  /* 0x00000013150e7211 */ /* 0x000fca00078e08ff */
[----:B------:R-:W-:Y:S01]  /*2910*/  IMAD R19, R21, 0x2, R14 ;  /* 0x0000000215137824 */ /* 0x000fe200078e020e */
[----:B------:R0:W-:Y:S01]  /*2920*/  STL [R1+0x48], R14 ;  /* 0x0000480e01007387 */ /* 0x0001e20000100800 */
[-C--:B-1----:R-:W-:Y:S02]  /*2930*/  LEA R12, P0, R9, R26.reuse, 0x1 ;  /* 0x0000001a090c7211 */ /* 0x082fe400078008ff */
[C---:B0-----:R-:W-:Y:S01]  /*2940*/  LEA R14, P1, R8.reuse, R26, 0x1 ;  /* 0x0000001a080e7211 */ /* 0x041fe200078208ff */
[----:B-----5:R0:W-:Y:S04]  /*2950*/  STL [R1+0x348], R15 ;  /* 0x0003480f01007387 */ /* 0x0201e80000100800 */
[----:B------:R-:W5:Y:S04]  /*2960*/  LDL.LU R11, [R1+0x1d08] ;  /* 0x001d0800010b7983 */ /* 0x000f680000300800 */
[----:B------:R1:W-:Y:S01]  /*2970*/  STL [R1+0x1c], R19 ;  /* 0x00001c1301007387 */ /* 0x0003e20000100800 */
[----:B0-----:R-:W-:-:S03]  /*2980*/  LEA.HI.X.SX32 R15, R8, R0, 0x1, P1 ;  /* 0x00000000080f7211 */ /* 0x001fc600008f0eff */
[----:B------:R-:W3:Y:S01]  /*2990*/  LDL.LU R8, [R1+0x1d04] ;  /* 0x001d040001087983 */ /* 0x000ee20000300800 */
[----:B-1----:R-:W-:-:S03]  /*29a0*/  IMAD R19, R21, 0x2, R19 ;  /* 0x0000000215137824 */ /* 0x002fc600078e0213 */
[----:B----4-:R0:W-:Y:S04]  /*29b0*/  STL [R1+0xdc], R13 ;  /* 0x0000dc0d01007387 */ /* 0x0101e80000100800 */
[----:B------:R1:W-:Y:S01]  /*29c0*/  STL [R1+0x1f0], R19 ;  /* 0x0001f01301007387 */ /* 0x0003e20000100800 */
[----:B0-----:R-:W-:-:S03]  /*29d0*/  LEA.HI.X.SX32 R13, R9, R0, 0x1, P0 ;  /* 0x00000000090d7211 */ /* 0x001fc600000f0eff */
[----:B------:R-:W4:Y:S01]  /*29e0*/  LDL.LU R9, [R1+0x1d00] ;  /* 0x001d000001097983 */ /* 0x000f220000300800 */
[----:B-1----:R-:W-:-:S03]  /*29f0*/  LEA R19, R21, R19, 0x1 ;  /* 0x0000001315137211 */ /* 0x002fc600078e08ff */
[----:B------:R-:W4:Y:S02]  /*2a00*/  LDG.E.U16 R13, [R12.64] ;  /* 0x000000060c0d7981 */ /* 0x000f24000c1e1500 */
[----:B------:R-:W-:Y:S02]  /*2a10*/  IMAD R16, R21, 0x2, R19 ;  /* 0x0000000215107824 */ /* 0x000fe400078e0213 */
[----:B------:R0:W-:Y:S04]  /*2a20*/  STL [R1+0x18], R19 ;  /* 0x0000181301007387 */ /* 0x0001e80000100800 */
[----:B0-----:R-:W4:Y:S04]  /*2a30*/  LDL.LU R19, [R1+0x1cfc] ;  /* 0x001cfc0001137983 */ /* 0x001f280000300800 */
[----:B--2---:R0:W-:Y:S04]  /*2a40*/  STL [R1+0x344], R17 ;  /* 0x0003441101007387 */ /* 0x0041e80000100800 */
[----:B0-----:R0:W2:Y:S04]  /*2a50*/  LDG.E.U16 R17, [R14.64] ;  /* 0x000000060e117981 */ /* 0x0010a8000c1e1500 */
[----:B------:R3:W-:Y:S01]  /*2a60*/  STL [R1+0x44], R16 ;  /* 0x0000441001007387 */ /* 0x0007e20000100800 */
[----:B0-----:R-:W-:Y:S01]  /*2a70*/  IMAD.MOV.U32 R15, RZ, RZ, R22 ;  /* 0x000000ffff0f7224 */ /* 0x001fe200078e0016 */
[----:B------:R-:W-:-:S02]  /*2a80*/  LEA R14, P0, R22, R26, 0x1 ;  /* 0x0000001a160e7211 */ /* 0x000fc400078008ff */
[----:B------:R-:W-:Y:S02]  /*2a90*/  LEA R22, R21, R16, 0x1 ;  /* 0x0000001015167211 */ /* 0x000fe400078e08ff */
[----:B------:R-:W-:-:S03]  /*2aa0*/  LEA.HI.X.SX32 R15, R15, R0, 0x1, P0 ;  /* 0x000000000f0f7211 */ /* 0x000fc600000f0eff */
[----:B------:R-:W-:-:S03]  /*2ab0*/  IMAD R21, R21, 0x2, R22 ;  /* 0x0000000215157824 */ /* 0x000fc600078e0216 */
[----:B------:R-:W4:Y:S01]  /*2ac0*/  LDG.E.U16 R15, [R14.64] ;  /* 0x000000060e0f7981 */ /* 0x000f22000c1e1500 */
[----:B---3--:R-:W-:-:S03]  /*2ad0*/  LEA R16, P1, R8, R26, 0x1 ;  /* 0x0000001a08107211 */ /* 0x008fc600078208ff */
[----:B--2---:R-:W-:Y:S04]  /*2ae0*/  STL [R1+0x340], R17 ;  /* 0x0003401101007387 */ /* 0x004fe80000100800 */
[----:B------:R0:W-:Y:S04]  /*2af0*/  STL [R1+0x30], R22 ;  /* 0x0000301601007387 */ /* 0x0001e80000100800 */
[----:B0-----:R-:W2:Y:S01]  /*2b00*/  LDL.LU R22, [R1+0x1cf8] ;  /* 0x001cf80001167983 */ /* 0x001ea20000300800 */
[----:B------:R-:W-:Y:S01]  /*2b10*/  LEA.HI.X.SX32 R17, R8, R0, 0x1, P1 ;  /* 0x0000000008117211 */ /* 0x000fe200008f0eff */
[----:B------:R-:W-:-:S02]  /*2b20*/  IMAD.MOV.U32 R8, RZ, RZ, c[0x0][0x198] ;  /* 0x00006600ff087624 */ /* 0x000fc400078e00ff */
[----:B------:R0:W-:Y:S03]  /*2b30*/  STL [R1+0x1e8], R21 ;  /* 0x0001e81501007387 */ /* 0x0001e60000100800 */
[----:B------:R-:W-:Y:S01]  /*2b40*/  LEA R8, R8, R21, 0x1 ;  /* 0x0000001508087211 */ /* 0x000fe200078e08ff */
[----:B----4-:R1:W-:Y:S04]  /*2b50*/  STL [R1+0xd8], R13 ;  /* 0x0000d80d01007387 */ /* 0x0103e80000100800 */
[----:B------:R-:W3:Y:S04]  /*2b60*/  LDG.E.U16 R17, [R16.64] ;  /* 0x0000000610117981 */ /* 0x000ee8000c1e1500 */
[----:B0-----:R-:W4:Y:S01]  /*2b70*/  LDL.LU R21, [R1+0x1cf4] ;  /* 0x001cf40001157983 */ /* 0x001f220000300800 */
[----:B------:R-:W-:-:S04]  /*2b80*/  LEA R12, P0, R19, R26, 0x1 ;  /* 0x0000001a130c7211 */ /* 0x000fc800078008ff */
[----:B-1----:R-:W-:Y:S01]  /*2b90*/  LEA.HI.X.SX32 R13, R19, R0, 0x1, P0 ;  /* 0x00000000130d7211 */ /* 0x002fe200000f0eff */
[----:B------:R-:W-:Y:S01]  /*2ba0*/  IMAD.MOV.U32 R19, RZ, RZ, c[0x0][0x198] ;  /* 0x00006600ff137624 */ /* 0x000fe200078e00ff */
[----:B------:R0:W-:Y:S04]  /*2bb0*/  STL [R1+0x14], R8 ;  /* 0x0000140801007387 */ /* 0x0001e80000100800 */
[----:B------:R-:W-:Y:S04]  /*2bc0*/  STL [R1+0x33c], R15 ;  /* 0x00033c0f01007387 */ /* 0x000fe80000100800 */
[----:B------:R5:W5:Y:S01]  /*2bd0*/  LDG.E.U16 R13, [R12.64] ;  /* 0x000000060c0d7981 */ /* 0x000b62000c1e1500 */
[----:B0-----:R-:W-:-:S05]  /*2be0*/  IMAD R8, R19, 0x2, R8 ;  /* 0x0000000213087824 */ /* 0x001fca00078e0208 */
[----:B------:R0:W-:Y:S02]  /*2bf0*/  STL [R1+0x40], R8 ;  /* 0x0000400801007387 */ /* 0x0001e40000100800 */
[----:B0-----:R-:W-:Y:S02]  /*2c00*/  LEA R8, R19, R8, 0x1 ;  /* 0x0000000813087211 */ /* 0x001fe400078e08ff */
[----:B--2---:R-:W-:-:S04]  /*2c10*/  LEA R14, P0, R22, R26, 0x1 ;  /* 0x0000001a160e7211 */ /* 0x004fc800078008ff */
[----:B------:R-:W-:Y:S01]  /*2c20*/  LEA.HI.X.SX32 R15, R22, R0, 0x1, P0 ;  /* 0x00000000160f7211 */ /* 0x000fe200000f0eff */
[----:B------:R-:W-:-:S05]  /*2c30*/  IMAD R22, R19, 0x2, R8 ;  /* 0x0000000213167824 */ /* 0x000fca00078e0208 */
[----:B------:R0:W2:Y:S04]  /*2c40*/  LDG.E.U16 R15, [R14.64] ;  /* 0x000000060e0f7981 */ /* 0x0000a8000c1e1500 */
[----:B---3--:R1:W-:Y:S01]  /*2c50*/  STL [R1+0x338], R17 ;  /* 0x0003381101007387 */ /* 0x0083e20000100800 */
[----:B----4-:R-:W-:-:S03]  /*2c60*/  LEA R16, P1, R21, R26, 0x1 ;  /* 0x0000001a15107211 */ /* 0x010fc600078208ff */
[----:B------:R-:W-:Y:S04]  /*2c70*/  STL [R1+0x2c], R8 ;  /* 0x00002c0801007387 */ /* 0x000fe80000100800 */
[----:B------:R3:W-:Y:S01]  /*2c80*/  STL [R1+0x1e4], R22 ;  /* 0x0001e41601007387 */ /* 0x0007e20000100800 */
[----:B-1----:R-:W-:Y:S01]  /*2c90*/  LEA.HI.X.SX32 R17, R21, R0, 0x1, P1 ;  /* 0x0000000015117211 */ /* 0x002fe200008f0eff */
[----:B---3--:R-:W-:-:S05]  /*2ca0*/  IMAD R22, R19, 0x2, R22 ;  /* 0x0000000213167824 */ /* 0x008fca00078e0216 */
[----:B------:R1:W-:Y:S01]  /*2cb0*/  STL [R1+0x10], R22 ;  /* 0x0000101601007387 */ /* 0x0003e20000100800 */
[----:B------:R-:W-:-:S03]  /*2cc0*/  LEA R21, R19, R22, 0x1 ;  /* 0x0000001613157211 */ /* 0x000fc600078e08ff */
[----:B-1----:R1:W3:Y:S01]  /*2cd0*/  LDG.E.U16 R22, [R16.64] ;  /* 0x0000000610167981 */ /* 0x0022e2000c1e1500 */
[----:B------:R-:W-:-:S04]  /*2ce0*/  LEA R8, P0, R9, R26, 0x1 ;  /* 0x0000001a09087211 */ /* 0x000fc800078008ff */
[----:B------:R-:W-:Y:S01]  /*2cf0*/  LEA.HI.X.SX32 R9, R9, R0, 0x1, P0 ;  /* 0x0000000009097211 */ /* 0x000fe200000f0eff */
[----:B-1----:R-:W-:Y:S01]  /*2d00*/  IMAD R17, R19, 0x2, R21 ;  /* 0x0000000213117824 */ /* 0x002fe200078e0215 */
[----:B-----5:R-:W-:-:S03]  /*2d10*/  LEA R12, P0, R11, R26, 0x1 ;  /* 0x0000001a0b0c7211 */ /* 0x020fc600078008ff */
[----:B------:R-:W-:Y:S01]  /*2d20*/  IMAD R16, R19, 0x2, R17 ;  /* 0x0000000213107824 */ /* 0x000fe200078e0211 */
[----:B------:R1:W-:Y:S01]  /*2d30*/  STL [R1+0xd4], R13 ;  /* 0x0000d40d01007387 */ /* 0x0003e20000100800 */
[----:B0-----:R-:W-:-:S03]  /*2d40*/  LEA R14, P1, R7, R26, 0x1 ;  /* 0x0000001a070e7211 */ /* 0x001fc600078208ff */
[----:B------:R0:W-:Y:S01]  /*2d50*/  STL [R1+0x3c], R21 ;  /* 0x00003c1501007387 */ /* 0x0001e20000100800 */
[----:B-1----:R-:W-:Y:S02]  /*2d60*/  LEA.HI.X.SX32 R13, R11, R0, 0x1, P0 ;  /* 0x000000000b0d7211 */ /* 0x002fe400000f0eff */
[----:B------:R-:W-:Y:S01]  /*2d70*/  LEA R11, R19, R16, 0x1 ;  /* 0x00000010130b7211 */ /* 0x000fe200078e08ff */
[----:B0-----:R0:W4:Y:S02]  /*2d80*/  LDG.E.U16 R21, [R8.64] ;  /* 0x0000000608157981 */ /* 0x001124000c1e1500 */
[----:B0-----:R-:W-:-:S04]  /*2d90*/  LEA R8, P0, R24, R26, 0x1 ;  /* 0x0000001a18087211 */ /* 0x001fc800078008ff */
[-C--:B------:R-:W-:Y:S01]  /*2da0*/  LEA.HI.X.SX32 R9, R24, R0.reuse, 0x1, P0 ;  /* 0x0000000018097211 */ /* 0x080fe200000f0eff */
[----:B--2---:R0:W-:Y:S04]  /*2db0*/  STL [R1+0x334], R15 ;  /* 0x0003340f01007387 */ /* 0x0041e80000100800 */
[----:B------:R1:W-:Y:S01]  /*2dc0*/  STL [R1+0x1d8], R16 ;  /* 0x0001d81001007387 */ /* 0x0003e20000100800 */
[----:B0-----:R-:W-:Y:S01]  /*2dd0*/  LEA.HI.X.SX32 R15, R7, R0, 0x1, P1 ;  /* 0x00000000070f7211 */ /* 0x001fe200008f0eff */
[C---:B------:R-:W-:Y:S02]  /*2de0*/  IMAD R7, R19.reuse, 0x2, R11 ;  /* 0x0000000213077824 */ /* 0x040fe400078e020b */
[----:B-1----:R0:W2:Y:S04]  /*2df0*/  LDG.E.U16 R16, [R12.64] ;  /* 0x000000060c107981 */ /* 0x0020a8000c1e1500 */
[----:B------:R1:W-:Y:S04]  /*2e00*/  STL [R1+0x38], R7 ;  /* 0x0000380701007387 */ /* 0x0003e80000100800 */
[----:B------:R5:W2:Y:S01]  /*2e10*/  LDG.E.U16 R24, [R14.64] ;  /* 0x000000060e187981 */ /* 0x000aa2000c1e1500 */
[----:B-1----:R-:W-:Y:S01]  /*2e20*/  IMAD R7, R19, 0x2, R7 ;  /* 0x0000000213077824 */ /* 0x002fe200078e0207 */
[----:B0-----:R-:W-:-:S04]  /*2e30*/  LEA R12, P0, R28, R26, 0x1 ;  /* 0x0000001a1c0c7211 */ /* 0x001fc800078008ff */
[----:B------:R-:W-:Y:S04]  /*2e40*/  STL [R1+0x28], R7 ;  /* 0x0000280701007387 */ /* 0x000fe80000100800 */
[----:B---3--:R0:W-:Y:S01]  /*2e50*/  STL [R1+0x330], R22 ;  /* 0x0003301601007387 */ /* 0x0081e20000100800 */
[C---:B-----5:R-:W-:Y:S02]  /*2e60*/  LEA R14, P1, R25.reuse, R26, 0x1 ;  /* 0x0000001a190e7211 */ /* 0x060fe400078208ff */
[-C--:B------:R-:W-:Y:S01]  /*2e70*/  LEA.HI.X.SX32 R13, R28, R0.reuse, 0x1, P0 ;  /* 0x000000001c0d7211 */ /* 0x080fe200000f0eff */
[----:B0-----:R0:W3:Y:S01]  /*2e80*/  LDG.E.U16 R22, [R8.64] ;  /* 0x0000000608167981 */ /* 0x0010e2000c1e1500 */
[----:B------:R-:W-:-:S03]  /*2e90*/  LEA.HI.X.SX32 R15, R25, R0, 0x1, P1 ;  /* 0x00000000190f7211 */ /* 0x000fc600008f0eff */
[----:B------:R1:W5:Y:S01]  /*2ea0*/  LDG.E.U16 R25, [R12.64] ;  /* 0x000000060c197981 */ /* 0x000362000c1e1500 */
[----:B------:R-:W-:-:S05]  /*2eb0*/  MOV R28, c[0x0][0x198] ;  /* 0x00006600001c7a02 */ /* 0x000fca0000000f00 */
[----:B------:R-:W-:-:S05]  /*2ec0*/  IMAD R7, R28, 0x2, R7 ;  /* 0x000000021c077824 */ /* 0x000fca00078e0207 */
[----:B------:R0:W-:Y:S02]  /*2ed0*/  STL [R1+0x1d0], R7 ;  /* 0x0001d00701007387 */ /* 0x0001e40000100800 */
[----:B0-----:R-:W-:-:S05]  /*2ee0*/  IMAD R7, R28, 0x2, R7 ;  /* 0x000000021c077824 */ /* 0x001fca00078e0207 */
[----:B------:R0:W-:Y:S01]  /*2ef0*/  STL [R1+0xc], R7 ;  /* 0x00000c0701007387 */ /* 0x0001e20000100800 */
[----:B------:R-:W-:-:S03]  /*2f00*/  LEA R8, P0, R27, R26, 0x1 ;  /* 0x0000001a1b087211 */ /* 0x000fc600078008ff */
[----:B----4-:R4:W-:Y:S01]  /*2f10*/  STL [R1+0xd0], R21 ;  /* 0x0000d01501007387 */ /* 0x0109e20000100800 */
[----:B0-----:R-:W-:-:S03]  /*2f20*/  LEA R7, R28, R7, 0x1 ;  /* 0x000000071c077211 */ /* 0x001fc600078e08ff */
[----:B----4-:R0:W5:Y:S04]  /*2f30*/  LDG.E.U16 R21, [R14.64] ;  /* 0x000000060e157981 */ /* 0x010168000c1e1500 */
[----:B------:R0:W-:Y:S01]  /*2f40*/  STL [R1+0x34], R7 ;  /* 0x0000340701007387 */ /* 0x0001e20000100800 */
[----:B------:R-:W-:Y:S02]  /*2f50*/  LEA.HI.X.SX32 R9, R27, R0, 0x1, P0 ;  /* 0x000000001b097211 */ /* 0x000fe400000f0eff */
[-C--:B-1----:R-:W-:Y:S02]  /*2f60*/  LEA R12, P1, R6, R26.reuse, 0x1 ;  /* 0x0000001a060c7211 */ /* 0x082fe400078208ff */
[----:B0-----:R-:W-:Y:S01]  /*2f70*/  LEA R14, P0, R10, R26, 0x1 ;  /* 0x0000001a0a0e7211 */ /* 0x001fe200078008ff */
[----:B------:R-:W-:-:S04]  /*2f80*/  IMAD R7, R28, 0x2, R7 ;  /* 0x000000021c077824 */ /* 0x000fc800078e0207 */
[----:B------:R-:W-:Y:S01]  /*2f90*/  IMAD R11, R28, 0x2, R7 ;  /* 0x000000021c0b7824 */ /* 0x000fe200078e0207 */
[-C--:B------:R-:W-:Y:S01]  /*2fa0*/  LEA.HI.X.SX32 R15, R10, R0.reuse, 0x1, P0 ;  /* 0x000000000a0f7211 */ /* 0x080fe200000f0eff */
[----:B------:R0:W-:Y:S01]  /*2fb0*/  STL [R1+0x24], R7 ;  /* 0x0000240701007387 */ /* 0x0001e20000100800 */
[----:B------:R-:W-:Y:S02]  /*2fc0*/  LEA.HI.X.SX32 R13, R6, R0, 0x1, P1 ;  /* 0x00000000060d7211 */ /* 0x000fe400008f0eff */
[C---:B------:R-:W-:Y:S01]  /*2fd0*/  LEA R6, P0, R5.reuse, R26, 0x1 ;  /* 0x0000001a05067211 */ /* 0x040fe200078008ff */
[----:B------:R1:W5:Y:S01]  /*2fe0*/  LDG.E.U16 R19, [R14.64] ;  /* 0x000000060e137981 */ /* 0x000362000c1e1500 */
[----:B------:R-:W-:Y:S02]  /*2ff0*/  LEA R10, R28, R11, 0x1 ;  /* 0x0000000b1c0a7211 */ /* 0x000fe400078e08ff */
[----:B0-----:R-:W-:-:S05]  /*3000*/  LEA.HI.X.SX32 R7, R5, R0, 0x1, P0 ;  /* 0x0000000005077211 */ /* 0x001fca00000f0eff */
[----:B------:R0:W5:Y:S04]  /*3010*/  LDG.E.U16 R27, [R6.64] ;  /* 0x00000006061b7981 */ /* 0x000168000c1e1500 */
[----:B--2---:R2:W-:Y:S04]  /*3020*/  STL [R1+0x32c], R16 ;  /* 0x00032c1001007387 */ /* 0x0045e80000100800 */
[----:B------:R-:W-:Y:S04]  /*3030*/  STL [R1+0x1c8], R11 ;  /* 0x0001c80b01007387 */ /* 0x000fe80000100800 */
[----:B------:R-:W-:Y:S04]  /*3040*/  STL [R1+0x328], R24 ;  /* 0x0003281801007387 */ /* 0x000fe80000100800 */
[----:B--2---:R2:W4:Y:S04]  /*3050*/  LDG.E.U16 R16, [R8.64] ;  /* 0x0000000608107981 */ /* 0x004528000c1e1500 */
[----:B------:R-:W-:Y:S01]  /*3060*/  STL [R1+0x4], R10 ;  /* 0x0000040a01007387 */ /* 0x000fe20000100800 */
[----:B--2---:R-:W-:-:S03]  /*3070*/  LEA R8, P1, R18, R26, 0x1 ;  /* 0x0000001a12087211 */ /* 0x004fc600078208ff */
[----:B---3--:R2:W-:Y:S04]  /*3080*/  STL [R1+0xcc], R22 ;  /* 0x0000cc1601007387 */ /* 0x0085e80000100800 */
[----:B--2---:R2:W3:Y:S01]  /*3090*/  LDG.E.U16 R22, [R12.64] ;  /* 0x000000060c167981 */ /* 0x0044e2000c1e1500 */
[----:B------:R-:W-:-:S03]  /*30a0*/  LEA.HI.X.SX32 R9, R18, R0, 0x1, P1 ;  /* 0x0000000012097211 */ /* 0x000fc600008f0eff */
[----:B-----5:R5:W-:Y:S01]  /*30b0*/  STL [R1+0x324], R25 ;  /* 0x0003241901007387 */ /* 0x020be20000100800 */
[----:B--2---:R-:W-:-:S04]  /*30c0*/  LEA R12, P0, R23, R26, 0x1 ;  /* 0x0000001a170c7211 */ /* 0x004fc800078008ff */
[----:B------:R-:W-:Y:S01]  /*30d0*/  LEA.HI.X.SX32 R13, R23, R0, 0x1, P0 ;  /* 0x00000000170d7211 */ /* 0x000fe200000f0eff */
[----:B-----5:R-:W2:Y:S01]  /*30e0*/  LDL.LU R25, [R1+0x4c] ;  /* 0x00004c0001197983 */ /* 0x020ea20000300800 */
[----:B------:R-:W-:-:S03]  /*30f0*/  IMAD R24, R28, 0x2, R10 ;  /* 0x000000021c187824 */ /* 0x000fc600078e020a */
[----:B------:R5:W2:Y:S04]  /*3100*/  LDG.E.U16 R23, [R12.64] ;  /* 0x000000060c177981 */ /* 0x000aa8000c1e1500 */
[----:B------:R1:W2:Y:S01]  /*3110*/  LDG.E.U16 R10, [R8.64] ;  /* 0x00000006080a7981 */ /* 0x0002a2000c1e1500 */
[----:B0-----:R-:W-:Y:S01]  /*3120*/  LEA R6, P0, R20, R26, 0x1 ;  /* 0x0000001a14067211 */ /* 0x001fe200078008ff */
[----:B------:R-:W-:-:S03]  /*3130*/  IMAD R11, R28, 0x2, R24 ;  /* 0x000000021c0b7824 */ /* 0x000fc600078e0218 */
[----:B------:R-:W-:Y:S02]  /*3140*/  LEA.HI.X.SX32 R7, R20, R0, 0x1, P0 ;  /* 0x0000000014077211 */ /* 0x000fe400000f0eff */
[C---:B------:R-:W-:Y:S01]  /*3150*/  LEA R5, R28.reuse, R11, 0x1 ;  /* 0x0000000b1c057211 */ /* 0x040fe200078e08ff */
[----:B------:R0:W-:Y:S04]  /*3160*/  STL [R1+0x1ce4], R11 ;  /* 0x001ce40b01007387 */ /* 0x0001e80000100800 */
[----:B0-----:R0:W2:Y:S01]  /*3170*/  LDG.E.U16 R11, [R6.64] ;  /* 0x00000006060b7981 */ /* 0x0010a2000c1e1500 */
[----:B------:R-:W-:-:S03]  /*3180*/  IMAD R18, R28, 0x2, R5 ;  /* 0x000000021c127824 */ /* 0x000fc600078e0205 */
[----:B------:R-:W-:Y:S04]  /*3190*/  STL [R1+0x1c4], R5 ;  /* 0x0001c40501007387 */ /* 0x000fe80000100800 */
[----:B------:R0:W-:Y:S02]  /*31a0*/  STL [R1+0x320], R21 ;  /* 0x0003201501007387 */ /* 0x0001e40000100800 */
[C---:B0-----:R-:W-:Y:S02]  /*31b0*/  IMAD R21, R28.reuse, 0x2, R18 ;  /* 0x000000021c157824 */ /* 0x041fe400078e0212 */
[----:B------:R-:W-:Y:S03]  /*31c0*/  STL [R1+0x1cdc], R18 ;  /* 0x001cdc1201007387 */ /* 0x000fe60000100800 */
[----:B------:R-:W-:Y:S01]  /*31d0*/  LEA R20, R28, R21, 0x1 ;  /* 0x000000151c147211 */ /* 0x000fe200078e08ff */
[----:B------:R0:W-:Y:S01]  /*31e0*/  STL [R1+0x1cd8], R21 ;  /* 0x001cd81501007387 */ /* 0x0001e20000100800 */
[----:B-1----:R-:W-:-:S03]  /*31f0*/  LEA R14, P0, R3, R26, 0x1 ;  /* 0x0000001a030e7211 */ /* 0x002fc600078008ff */
[----:B------:R-:W-:Y:S01]  /*3200*/  IMAD R5, R28, 0x2, R20 ;  /* 0x000000021c057824 */ /* 0x000fe200078e0214 */
[C---:B------:R-:W-:Y:S02]  /*3210*/  LEA R8, P1, R2.reuse, R26, 0x1 ;  /* 0x0000001a02087211 */ /* 0x040fe400078208ff */
[-C--:B------:R-:W-:Y:S02]  /*3220*/  LEA.HI.X.SX32 R15, R3, R0.reuse, 0x1, P0 ;  /* 0x00000000030f7211 */ /* 0x080fe400000f0eff */
[----:B------:R-:W-:Y:S02]  /*3230*/  LEA.HI.X.SX32 R9, R2, R0, 0x1, P1 ;  /* 0x0000000002097211 */ /* 0x000fe400008f0eff */
[----:B-----5:R-:W-:-:S03]  /*3240*/  LEA R12, P0, R4, R26, 0x1 ;  /* 0x0000001a040c7211 */ /* 0x020fc600078008ff */
[----:B0-----:R2:W5:Y:S01]  /*3250*/  LDG.E.U16 R21, [R8.64] ;  /* 0x0000000608157981 */ /* 0x001562000c1e1500 */
[----:B------:R-:W-:Y:S02]  /*3260*/  LEA.HI.X.SX32 R13, R4, R0, 0x1, P0 ;  /* 0x00000000040d7211 */ /* 0x000fe400000f0eff */
[----:B------:R-:W-:-:S04]  /*3270*/  LEA R6, P1, R29, R26, 0x1 ;  /* 0x0000001a1d067211 */ /* 0x000fc800078208ff */
[----:B------:R-:W-:Y:S01]  /*3280*/  LEA.HI.X.SX32 R7, R29, R0, 0x1, P1 ;  /* 0x000000001d077211 */ /* 0x000fe200008f0eff */
[----:B----4-:R0:W-:Y:S04]  /*3290*/  STL [R1+0xc8], R16 ;  /* 0x0000c81001007387 */ /* 0x0101e80000100800 */
[----:B------:R-:W-:Y:S04]  /*32a0*/  STL [R1+0x1ce0], R20 ;  /* 0x001ce01401007387 */ /* 0x000fe80000100800 */
[----:B0-----:R-:W4:Y:S04]  /*32b0*/  LDL.LU R16, [R1+0x48] ;  /* 0x0000480001107983 */ /* 0x001f280000300800 */
[----:B------:R0:W-:Y:S04]  /*32c0*/  STL [R1+0x31c], R19 ;  /* 0x00031c1301007387 */ /* 0x0001e80000100800 */
[----:B------:R1:W-:Y:S01]  /*32d0*/  STL [R1+0x1bc], R5 ;  /* 0x0001bc0501007387 */ /* 0x0003e20000100800 */
[----:B0-----:R-:W-:-:S03]  /*32e0*/  IMAD R19, R28, 0x2, R5 ;  /* 0x000000021c137824 */ /* 0x001fc600078e0205 */
[----:B-1----:R0:W5:Y:S04]  /*32f0*/  LDG.E.U16 R5, [R14.64] ;  /* 0x000000060e057981 */ /* 0x002168000c1e1500 */
[----:B---3--:R1:W-:Y:S01]  /*3300*/  STL [R1+0x318], R22 ;  /* 0x0003181601007387 */ /* 0x0083e20000100800 */
[----:B------:R-:W-:-:S03]  /*3310*/  LEA R2, R28, R19, 0x1 ;  /* 0x000000131c027211 */ /* 0x000fc600078e08ff */
[----:B0-----:R0:W3:Y:S04]  /*3320*/  LDG.E.U16 R14, [R12.64] ;  /* 0x000000060c0e7981 */ /* 0x0010e8000c1e1500 */
[----:B-1----:R-:W3:Y:S04]  /*3330*/  LDL.LU R22, [R1+0x1c] ;  /* 0x00001c0001167983 */ /* 0x002ee80000300800 */
[----:B------:R1:W-:Y:S01]  /*3340*/  STL [R1+0xc4], R27 ;  /* 0x0000c41b01007387 */ /* 0x0003e20000100800 */
[----:B--2---:R-:W-:-:S03]  /*3350*/  LEA R8, P0, R25, R26, 0x1 ;  /* 0x0000001a19087211 */ /* 0x004fc600078008ff */
[----:B-1----:R-:W2:Y:S04]  /*3360*/  LDL.LU R27, [R1+0x18] ;  /* 0x00001800011b7983 */ /* 0x002ea80000300800 */
[----:B------:R1:W-:Y:S01]  /*3370*/  STL [R1+0x1cd4], R19 ;  /* 0x001cd41301007387 */ /* 0x0003e20000100800 */
[----:B------:R-:W-:-:S03]  /*3380*/  LEA.HI.X.SX32 R9, R25, R0, 0x1, P0 ;  /* 0x0000000019097211 */ /* 0x000fc600000f0eff */
[----:B------:R0:W-:Y:S01]  /*3390*/  STL [R1+0x1ce8], R2 ;  /* 0x001ce80201007387 */ /* 0x0001e20000100800 */
[----:B-1----:R-:W-:-:S03]  /*33a0*/  IMAD.MOV.U32 R19, RZ, RZ, c[0x0][0x198] ;  /* 0x00006600ff137624 */ /* 0x002fc600078e00ff */
[----:B------:R-:W-:Y:S01]  /*33b0*/  STL [R1+0x314], R23 ;  /* 0x0003141701007387 */ /* 0x000fe20000100800 */
[----:B------:R-:W-:-:S03]  /*33c0*/  IMAD R3, R19, 0x2, R2 ;  /* 0x0000000213037824 */ /* 0x000fc600078e0202 */
[----:B------:R-:W2:Y:S04]  /*33d0*/  LDL.LU R18, [R1+0x44] ;  /* 0x0000440001127983 */ /* 0x000ea80000300800 */
[----:B------:R-:W2:Y:S04]  /*33e0*/  LDL.LU R25, [R1+0x30] ;  /* 0x0000300001197983 */ /* 0x000ea80000300800 */
[----:B------:R-:W-:Y:S04]  /*33f0*/  STL [R1+0x1cec], R3 ;  /* 0x001cec0301007387 */ /* 0x000fe80000100800 */
[----:B------:R1:W-:Y:S01]  /*3400*/  STL [R1+0x310], R10 ;  /* 0x0003100a01007387 */ /* 0x0003e20000100800 */
[----:B0-----:R-:W-:-:S03]  /*3410*/  LEA R2, R19, R3, 0x1 ;  /* 0x0000000313027211 */ /* 0x001fc600078e08ff */
[----:B------:R4:W2:Y:S01]  /*3420*/  LDG.E.U16 R15, [R8.64] ;  /* 0x00000006080f7981 */ /* 0x0008a2000c1e1500 */
[----:B-1----:R-:W-:-:S03]  /*3430*/  IMAD R10, R28, 0x2, R29 ;  /* 0x000000021c0a7824 */ /* 0x002fc600078e021d */
[----:B------:R3:W2:Y:S01]  /*3440*/  LDG.E.U16 R3, [R6.64] ;  /* 0x0000000606037981 */ /* 0x0006a2000c1e1500 */
[----:B------:R-:W-:-:S03]  /*3450*/  IMAD R10, R28, 0x2, R10 ;  /* 0x000000021c0a7824 */ /* 0x000fc600078e020a */
[----:B------:R-:W-:Y:S01]  /*3460*/  STL [R1+0x1b4], R2 ;  /* 0x0001b40201007387 */ /* 0x000fe20000100800 */
[C---:B------:R-:W-:Y:S02]  /*3470*/  LEA R4, R19.reuse, R2, 0x1 ;  /* 0x0000000213047211 */ /* 0x040fe400078e08ff */
[C---:B------:R-:W-:Y:S01]  /*3480*/  LEA R12, P0, R10.reuse, R26, 0x1 ;  /* 0x0000001a0a0c7211 */ /* 0x040fe200078008ff */
[----:B------:R-:W2:Y:S03]  /*3490*/  LDL.LU R28, [R1+0x14] ;  /* 0x00001400011c7983 */ /* 0x000ea60000300800 */
[----:B------:R-:W-:Y:S01]  /*34a0*/  LEA.HI.X.SX32 R13, R10, R0, 0x1, P0 ;  /* 0x000000000a0d7211 */ /* 0x000fe200000f0eff */
[----:B------:R0:W-:Y:S04]  /*34b0*/  STL [R1+0xc0], R11 ;  /* 0x0000c00b01007387 */ /* 0x0001e80000100800 */
[----:B------:R-:W-:Y:S04]  /*34c0*/  STL [R1+0x1cf0], R4 ;  /* 0x001cf00401007387 */ /* 0x000fe80000100800 */
[----:B------:R-:W2:Y:S04]  /*34d0*/  LDL.LU R20, [R1+0x40] ;  /* 0x0000400001147983 */ /* 0x000ea80000300800 */
[----:B------:R2:W2:Y:S01]  /*34e0*/  LDG.E.U16 R29, [R12.64] ;  /* 0x000000060c1d7981 */ /* 0x0004a2000c1e1500 */
[----:B------:R-:W-:-:S03]  /*34f0*/  IMAD R23, R19, 0x2, R4 ;  /* 0x0000000213177824 */ /* 0x000fc600078e0204 */
[----:B0-----:R-:W2:Y:S01]  /*3500*/  LDL.LU R11, [R1+0x2c] ;  /* 0x00002c00010b7983 */ /* 0x001ea20000300800 */
[----:B----4-:R-:W-:-:S04]  /*3510*/  LEA R8, P0, R16, R26, 0x1 ;  /* 0x0000001a10087211 */ /* 0x010fc800078008ff */
[----:B------:R-:W-:Y:S01]  /*3520*/  LEA.HI.X.SX32 R9, R16, R0, 0x1, P0 ;  /* 0x0000000010097211 */ /* 0x000fe200000f0eff */
[----:B-----5:R0:W-:Y:S02]  /*3530*/  STL [R1+0x30c], R5 ;  /* 0x00030c0501007387 */ /* 0x0201e40000100800 */
[----:B0-----:R-:W-:Y:S01]  /*3540*/  IMAD R5, R19, 0x2, R23 ;  /* 0x0000000213057824 */ /* 0x001fe200078e0217 */
[----:B---3--:R-:W-:-:S04]  /*3550*/  LEA R6, P1, R22, R26, 0x1 ;  /* 0x0000001a16067211 */ /* 0x008fc800078208ff */
[----:B------:R-:W-:Y:S02]  /*3560*/  LEA R2, R19, R5, 0x1 ;  /* 0x0000000513027211 */ /* 0x000fe400078e08ff */
[----:B------:R-:W-:-:S03]  /*3570*/  LEA.HI.X.SX32 R7, R22, R0, 0x1, P1 ;  /* 0x0000000016077211 */ /* 0x000fc600008f0eff */
[----:B------:R-:W-:Y:S01]  /*3580*/  IMAD R22, R19, 0x2, R2 ;  /* 0x0000000213167824 */ /* 0x000fe200078e0202 */
[----:B------:R0:W-:Y:S04]  /*3590*/  STL [R1+0x308], R21 ;  /* 0x0003081501007387 */ /* 0x0001e80000100800 */
[----:B------:R-:W3:Y:S01]  /*35a0*/  LDL.LU R16, [R1+0x10] ;  /* 0x0000100001107983 */ /* 0x000ee20000300800 */
[----:B--2---:R-:W-:-:S03]  /*35b0*/  LEA R12, P0, R27, R26, 0x1 ;  /* 0x0000001a1b0c7211 */ /* 0x004fc600078008ff */
[----:B------:R1:W2:Y:S01]  /*35c0*/  LDG.E.U16 R4, [R6.64] ;  /* 0x0000000606047981 */ /* 0x0002a2000c1e1500 */
[----:B------:R-:W-:Y:S01]  /*35d0*/  LEA.HI.X.SX32 R13, R27, R0, 0x1, P0 ;  /* 0x000000001b0d7211 */ /* 0x000fe200000f0eff */
[C---:B------:R-:W-:Y:S02]  /*35e0*/  IMAD R27, R19.reuse, 0x2, R22 ;  /* 0x00000002131b7824 */ /* 0x040fe400078e0216 */
[----:B0-----:R0:W4:Y:S04]  /*35f0*/  LDG.E.U16 R21, [R8.64] ;  /* 0x0000000608157981 */ /* 0x001128000c1e1500 */
[----:B------:R5:W-:Y:S01]  /*3600*/  STL [R1+0x130], R2 ;  /* 0x0001300201007387 */ /* 0x000be20000100800 */
[----:B-1----:R-:W-:-:S03]  /*3610*/  LEA R6, R19, R27, 0x1 ;  /* 0x0000001b13067211 */ /* 0x002fc600078e08ff */
[----:B------:R-:W2:Y:S01]  /*3620*/  LDL.LU R10, [R1+0x3c] ;  /* 0x00003c00010a7983 */ /* 0x000ea20000300800 */
[----:B0-----:R-:W-:Y:S01]  /*3630*/  LEA R8, P0, R18, R26, 0x1 ;  /* 0x0000001a12087211 */ /* 0x001fe200078008ff */
[----:B-----5:R-:W-:-:S03]  /*3640*/  IMAD R2, R19, 0x2, R6 ;  /* 0x0000000213027824 */ /* 0x020fc600078e0206 */
[----:B------:R-:W-:-:S05]  /*3650*/  LEA.HI.X.SX32 R9, R18, R0, 0x1, P0 ;  /* 0x0000000012097211 */ /* 0x000fca00000f0eff */
[----:B------:R0:W5:Y:S04]  /*3660*/  LDG.E.U16 R7, [R8.64] ;  /* 0x0000000608077981 */ /* 0x000168000c1e1500 */
[----:B------:R-:W-:Y:S04]  /*3670*/  STL [R1+0x300], R15 ;  /* 0x0003000f01007387 */ /* 0x000fe80000100800 */
[----:B------:R1:W-:Y:S04]  /*3680*/  STL [R1+0x304], R14 ;  /* 0x0003040e01007387 */ /* 0x0003e80000100800 */
[----:B------:R0:W-:Y:S01]  /*3690*/  STL [R1+0x2fc], R3 ;  /* 0x0002fc0301007387 */ /* 0x0001e20000100800 */
[----:B-1----:R-:W-:-:S03]  /*36a0*/  LEA R14, P1, R25, R26, 0x1 ;  /* 0x0000001a190e7211 */ /* 0x002fc600078208ff */
[----:B0-----:R0:W5:Y:S01]  /*36b0*/  LDG.E.U16 R3, [R12.64] ;  /* 0x000000060c037981 */ /* 0x001162000c1e1500 */
[----:B------:R-:W-:Y:S02]  /*36c0*/  LEA.HI.X.SX32 R15, R25, R0, 0x1, P1 ;  /* 0x00000000190f7211 */ /* 0x000fe400008f0eff */
[C---:B0-----:R-:W-:Y:S01]  /*36d0*/  LEA R12, P0, R28.reuse, R26, 0x1 ;  /* 0x0000001a1c0c7211 */ /* 0x041fe200078008ff */
[----:B------:R-:W-:Y:S03]  /*36e0*/  STL [R1+0x1a8], R2 ;  /* 0x0001a80201007387 */ /* 0x000fe60000100800 */
[----:B------:R-:W-:Y:S02]  /*36f0*/  LEA.HI.X.SX32 R13, R28, R0, 0x1, P0 ;  /* 0x000000001c0d7211 */ /* 0x000fe400000f0eff */
[C---:B------:R-:W-:Y:S01]  /*3700*/  LEA R8, P0, R20.reuse, R26, 0x1 ;  /* 0x0000001a14087211 */ /* 0x040fe200078008ff */
[----:B------:R0:W-:Y:S03]  /*3710*/  STL [R1+0x2f8], R29 ;  /* 0x0002f81d01007387 */ /* 0x0001e60000100800 */
[----:B------:R-:W-:-:S02]  /*3720*/  LEA.HI.X.SX32 R9, R20, R0, 0x1, P0 ;  /* 0x0000000014097211 */ /* 0x000fc400000f0eff */
[----:B------:R3:W5:Y:S01]  /*3730*/  LDG.E.U16 R20, [R12.64] ;  /* 0x000000060c147981 */ /* 0x000762000c1e1500 */
[----:B------:R-:W-:-:S03]  /*3740*/  IMAD R25, R19, 0x2, R2 ;  /* 0x0000000213197824 */ /* 0x000fc600078e0202 */
[----:B------:R-:W5:Y:S04]  /*3750*/  LDG.E.U16 R9, [R8.64] ;  /* 0x0000000608097981 */ /* 0x000f68000c1e1500 */
[----:B0-----:R0:W5:Y:S01]  /*3760*/  LDG.E.U16 R29, [R14.64] ;  /* 0x000000060e1d7981 */ /* 0x001162000c1e1500 */
[----:B------:R-:W-:Y:S02]  /*3770*/  LEA R28, R19, R25, 0x1 ;  /* 0x00000019131c7211 */ /* 0x000fe400078e08ff */
[----:B0-----:R-:W-:-:S04]  /*3780*/  LEA R14, P1, R11, R26, 0x1 ;  /* 0x0000001a0b0e7211 */ /* 0x001fc800078208ff */
[----:B------:R-:W-:Y:S01]  /*3790*/  LEA.HI.X.SX32 R15, R11, R0, 0x1, P1 ;  /* 0x000000000b0f7211 */ /* 0x000fe200008f0eff */
[----:B----4-:R0:W-:Y:S04]  /*37a0*/  STL [R1+0x2f4], R21 ;  /* 0x0002f41501007387 */ /* 0x0101e80000100800 */
[----:B------:R-:W4:Y:S01]  /*37b0*/  LDL.LU R18, [R1+0x38] ;  /* 0x0000380001127983 */ /* 0x000f220000300800 */
[----:B0-----:R-:W-:Y:S02]  /*37c0*/  IMAD.MOV.U32 R21, RZ, RZ, R24 ;  /* 0x000000ffff157224 */ /* 0x001fe400078e0018 */
[C---:B------:R-:W-:Y:S01]  /*37d0*/  IMAD R24, R19.reuse, 0x2, R28 ;  /* 0x0000000213187824 */ /* 0x040fe200078e021c */
[----:B--2---:R0:W-:Y:S04]  /*37e0*/  STL [R1+0x2f0], R4 ;  /* 0x0002f00401007387 */ /* 0x0041e80000100800 */
[----:B------:R-:W-:Y:S01]  /*37f0*/  LEA R2, R19, R24, 0x1 ;  /* 0x0000001813027211 */ /* 0x000fe200078e08ff */
[----:B0-----:R-:W2:Y:S01]  /*3800*/  LDL.LU R4, [R1+0x28] ;  /* 0x0000280001047983 */ /* 0x001ea20000300800 */
[----:B---3--:R-:W-:-:S04]  /*3810*/  LEA R12, P0, R16, R26, 0x1 ;  /* 0x0000001a100c7211 */ /* 0x008fc800078008ff */
[----:B------:R-:W-:-:S06]  /*3820*/  LEA.HI.X.SX32 R13, R16, R0, 0x1, P0 ;  /* 0x00000000100d7211 */ /* 0x000fcc00000f0eff */
[----:B------:R0:W3:Y:S04]  /*3830*/  LDG.E.U16 R13, [R12.64] ;  /* 0x000000060c0d7981 */ /* 0x0000e8000c1e1500 */
[----:B-----5:R1:W-:Y:S04]  /*3840*/  STL [R1+0x2ec], R3 ;  /* 0x0002ec0301007387 */ /* 0x0203e80000100800 */
[----:B-1----:R-:W5:Y:S04]  /*3850*/  LDL.LU R3, [R1+0xc] ;  /* 0x00000c0001037983 */ /* 0x002f680000300800 */
[----:B------:R-:W-:Y:S04]  /*3860*/  STL [R1+0x138], R2 ;  /* 0x0001380201007387 */ /* 0x000fe80000100800 */
[----:B------:R1:W-:Y:S02]  /*3870*/  STL [R1+0x2e8], R7 ;  /* 0x0002e80701007387 */ /* 0x0003e40000100800 */
[----:B-1----:R-:W-:-:S02]  /*3880*/  IMAD R7, R19, 0x2, R2 ;  /* 0x0000000213077824 */ /* 0x002fc400078e0202 */
[----:B------:R-:W2:Y:S04]  /*3890*/  LDL.LU R2, [R1+0x34] ;  /* 0x0000340001027983 */ /* 0x000ea80000300800 */
[----:B------:R-:W-:Y:S04]  /*38a0*/  STL [R1+0x2e4], R29 ;  /* 0x0002e41d01007387 */ /* 0x000fe80000100800 */
[----:B------:R1:W-:Y:S04]  /*38b0*/  STL [R1+0x2e0], R20 ;  /* 0x0002e01401007387 */ /* 0x0003e80000100800 */
[----:B------:R-:W2:Y:S04]  /*38c0*/  LDL.LU R11, [R1+0x24] ;  /* 0x00002400010b7983 */ /* 0x000ea80000300800 */
[----:B-1----:R1:W2:Y:S02]  /*38d0*/  LDG.E.U16 R20, [R14.64] ;  /* 0x000000060e147981 */ /* 0x0022a4000c1e1500 */
[----:B-1----:R-:W-:-:S04]  /*38e0*/  LEA R14, P0, R10, R26, 0x1 ;  /* 0x0000001a0a0e7211 */ /* 0x002fc800078008ff */
[----:B------:R-:W-:-:S06]  /*38f0*/  LEA.HI.X.SX32 R15, R10, R0, 0x1, P0 ;  /* 0x000000000a0f7211 */ /* 0x000fcc00000f0eff */
[----:B------:R4:W4:Y:S04]  /*3900*/  LDG.E.U16 R15, [R14.64] ;  /* 0x000000060e0f7981 */ /* 0x000928000c1e1500 */
[----:B------:R1:W-:Y:S01]  /*3910*/  STL [R1+0x2dc], R9 ;  /* 0x0002dc0901007387 */ /* 0x0003e20000100800 */
[----:B------:R-:W-:Y:S02]  /*3920*/  IMAD R29, R19, 0x2, R7 ;  /* 0x00000002131d7824 */ /* 0x000fe400078e0207 */
[----:B-1----:R-:W-:-:S04]  /*3930*/  IMAD.MOV.U32 R9, RZ, RZ, c[0x0][0x198] ;  /* 0x00006600ff097624 */ /* 0x002fc800078e00ff */
[----:B------:R-:W-:Y:S01]  /*3940*/  IMAD R10, R9, 0x2, R17 ;  /* 0x00000002090a7824 */ /* 0x000fe200078e0211 */
[----:B------:R-:W-:-:S04]  /*3950*/  LEA R8, R19, R29, 0x1 ;  /* 0x0000001d13087211 */ /* 0x000fc800078e08ff */
[----:B------:R-:W-:Y:S02]  /*3960*/  LEA R10, R9, R10, 0x1 ;  /* 0x0000000a090a7211 */ /* 0x000fe400078e08ff */
[-C--:B------:R-:W-:Y:S02]  /*3970*/  LEA R16, P1, R17, R26.reuse, 0x1 ;  /* 0x0000001a11107211 */ /* 0x080fe400078208ff */
[----:B0-----:R-:W-:Y:S01]  /*3980*/  LEA R12, P0, R10, R26, 0x1 ;  /* 0x0000001a0a0c7211 */ /* 0x001fe200078008ff */
[----:B------:R-:W-:Y:S01]  /*3990*/  IMAD R9, R19, 0x2, R8 ;  /* 0x0000000213097824 */ /* 0x000fe200078e0208 */
[----:B------:R-:W-:-:S06]  /*39a0*/  LEA.HI.X.SX32 R17, R17, R0, 0x1, P1 ;  /* 0x0000000011117211 */ /* 0x000fcc00008f0eff */
[----:B------:R0:W5:Y:S04]  /*39b0*/  LDG.E.U16 R17, [R16.64] ;  /* 0x0000000610117981 */ /* 0x000168000c1e1500 */
[----:B--2---:R1:W-:Y:S04]  /*39c0*/  STL [R1+0x2d8], R20 ;  /* 0x0002d81401007387 */ /* 0x0043e80000100800 */
[----:B-1----:R-:W2:Y:S04]  /*39d0*/  LDL.LU R20, [R1+0x4] ;  /* 0x0000040001147983 */ /* 0x002ea80000300800 */
[----:B---3--:R1:W-:Y:S04]  /*39e0*/  STL [R1+0x2d4], R13 ;  /* 0x0002d40d01007387 */ /* 0x0083e80000100800 */
[----:B------:R-:W-:Y:S01]  /*39f0*/  STL [R1+0x134], R9 ;  /* 0x0001340901007387 */ /* 0x000fe20000100800 */
[----:B-1----:R-:W-:-:S02]  /*3a00*/  LEA.HI.X.SX32 R13, R10, R0, 0x1, P0 ;  /* 0x000000000a0d7211 */ /* 0x002fc400000f0eff */
[C---:B----4-:R-:W-:Y:S01]  /*3a10*/  LEA R14, P0, R18.reuse, R26, 0x1 ;  /* 0x0000001a120e7211 */ /* 0x050fe200078008ff */
[----:B------:R1:W-:Y:S04]  /*3a20*/  STL [R1+0x2d0], R15 ;  /* 0x0002d00f01007387 */ /* 0x0003e80000100800 */
[----:B------:R3:W4:Y:S01]  /*3a30*/  LDG.E.U16 R13, [R12.64] ;  /* 0x000000060c0d7981 */ /* 0x000722000c1e1500 */
[----:B-1----:R-:W-:-:S06]  /*3a40*/  LEA.HI.X.SX32 R15, R18, R0, 0x1, P0 ;  /* 0x00000000120f7211 */ /* 0x002fcc00000f0eff */
[----:B------:R-:W2:Y:S01]  /*3a50*/  LDG.E.U16 R15, [R14.64] ;  /* 0x000000060e0f7981 */ /* 0x000ea2000c1e1500 */
[----:B------:R-:W-:-:S05]  /*3a60*/  IMAD R9, R19, 0x2, R9 ;  /* 0x0000000213097824 */ /* 0x000fca00078e0209 */
[----:B------:R-:W-:Y:S02]  /*3a70*/  LEA R10, R19, R9, 0x1 ;  /* 0x00000009130a7211 */ /* 0x000fe400078e08ff */
[----:B0-----:R-:W-:-:S03]  /*3a80*/  LEA R16, P1, R4, R26, 0x1 ;  /* 0x0000001a04107211 */ /* 0x001fc600078208ff */
[----:B------:R-:W-:Y:S01]  /*3a90*/  IMAD R10, R19, 0x2, R10 ;  /* 0x00000002130a7824 */ /* 0x000fe200078e020a */
[----:B-----5:R0:W-:Y:S01]  /*3aa0*/  STL [R1+0x2cc], R17 ;  /* 0x0002cc1101007387 */ /* 0x0201e20000100800 */
[----:B---3--:R-:W-:Y:S02]  /*3ab0*/  LEA R12, P0, R3, R26, 0x1 ;  /* 0x0000001a030c7211 */ /* 0x008fe400078008ff */
[----:B------:R-:W-:Y:S01]  /*3ac0*/  IMAD R18, R19, 0x2, R10 ;  /* 0x0000000213127824 */ /* 0x000fe200078e020a */
[-C--:B0-----:R-:W-:Y:S02]  /*3ad0*/  LEA.HI.X.SX32 R17, R4, R0.reuse, 0x1, P1 ;  /* 0x0000000004117211 */ /* 0x081fe400008f0eff */
[----:B------:R-:W3:Y:S04]  /*3ae0*/  LDL.LU R4, [R1+0x1cf0] ;  /* 0x001cf00001047983 */ /* 0x000ee80000300800 */
[----:B----4-:R0:W-:Y:S04]  /*3af0*/  STL [R1+0x2c8], R13 ;  /* 0x0002c80d01007387 */ /* 0x0101e80000100800 */
[----:B------:R-:W-:Y:S01]  /*3b00*/  STL [R1+0x148], R18 ;  /* 0x0001481201007387 */ /* 0x000fe20000100800 */
[----:B0-----:R-:W-:-:S03]  /*3b10*/  LEA.HI.X.SX32 R13, R3, R0, 0x1, P0 ;  /* 0x00000000030d7211 */ /* 0x001fc600000f0eff */
[----:B------:R-:W4:Y:S04]  /*3b20*/  LDL.LU R3, [R1+0x1cec] ;  /* 0x001cec0001037983 */ /* 0x000f280000300800 */
[----:B--2---:R0:W-:Y:S04]  /*3b30*/  STL [R1+0x2c4], R15 ;  /* 0x0002c40f01007387 */ /* 0x0041e80000100800 */
[----:B------:R1:W2:Y:S04]  /*3b40*/  LDG.E.U16 R13, [R12.64] ;  /* 0x000000060c0d7981 */ /* 0x0002a8000c1e1500 */
[----:B0-----:R0:W5:Y:S02]  /*3b50*/  LDG.E.U16 R15, [R16.64] ;  /* 0x00000006100f7981 */ /* 0x001164000c1e1500 */
[----:B0-----:R-:W-:-:S04]  /*3b60*/  LEA R16, P0, R2, R26, 0x1 ;  /* 0x0000001a02107211 */ /* 0x001fc800078008ff */
[----:B------:R-:W-:-:S06]  /*3b70*/  LEA.HI.X.SX32 R17, R2, R0, 0x1, P0 ;  /* 0x0000000002117211 */ /* 0x000fcc00000f0eff */
[----:B------:R0:W3:Y:S01]  /*3b80*/  LDG.E.U16 R17, [R16.64] ;  /* 0x0000000610117981 */ /* 0x0000e2000c1e1500 */
[----:B------:R-:W-:-:S05]  /*3b90*/  LEA R18, R19, R18, 0x1 ;  /* 0x0000001213127211 */ /* 0x000fca00078e08ff */
[----:B------:R-:W-:-:S04]  /*3ba0*/  IMAD R14, R19, 0x2, R18 ;  /* 0x00000002130e7824 */ /* 0x000fc800078e0212 */
        /* <DEDUP_REMOVED lines=8> */
[----:B------:R-:W4:Y:S01]  /*3c30*/  LDL.LU R11, [R1+0x1ce4] ;  /* 0x001ce400010b7983 */ /* 0x000f220000300800 */
[----:B-1----:R-:W-:-:S03]  /*3c40*/  LEA R18, R19, R18, 0x1 ;  /* 0x0000001213127211 */ /* 0x002fc600078e08ff */
[----:B--2---:R0:W-:Y:S04]  /*3c50*/  STL [R1+0x2bc], R13 ;  /* 0x0002bc0d01007387 */ /* 0x0041e80000100800 */
[----:B------:R1:W-:Y:S01]  /*3c60*/  STL [R1+0x13c], R18 ;  /* 0x00013c1201007387 */ /* 0x0003e20000100800 */
[----:B0-----:R-:W-:-:S03]  /*3c70*/  LEA.HI.X.SX32 R13, R20, R0, 0x1, P0 ;  /* 0x00000000140d7211 */ /* 0x001fc600000f0eff */
[----:B------:R-:W2:Y:S01]  /*3c80*/  LDL.LU R20, [R1+0x1ce0] ;  /* 0x001ce00001147983 */ /* 0x000ea20000300800 */
[----:B-1----:R-:W-:-:S03]  /*3c90*/  IMAD R18, R19, 0x2, R18 ;  /* 0x0000000213127824 */ /* 0x002fc600078e0212 */
[----:B------:R0:W2:Y:S01]  /*3ca0*/  LDG.E.U16 R13, [R12.64] ;  /* 0x000000060c0d7981 */ /* 0x0000a2000c1e1500 */
[----:B------:R-:W-:-:S03]  /*3cb0*/  IMAD R16, R19, 0x2, R18 ;  /* 0x0000000213107824 */ /* 0x000fc600078e0212 */
[----:B------:R1:W-:Y:S04]  /*3cc0*/  STL [R1+0x10], R18 ;  /* 0x0000101201007387 */ /* 0x0003e80000100800 */
[----:B-1----:R-:W0:Y:S04]  /*3cd0*/  LDL.LU R18, [R1+0x1cdc] ;  /* 0x001cdc0001127983 */ /* 0x002e280000300800 */
[----:B---3--:R1:W-:Y:S04]  /*3ce0*/  STL [R1+0x2b8], R17 ;  /* 0x0002b81101007387 */ /* 0x0083e80000100800 */
[----:B-1----:R1:W3:Y:S04]  /*3cf0*/  LDG.E.U16 R17, [R14.64] ;  /* 0x000000060e117981 */ /* 0x0022e8000c1e1500 */
[----:B------:R4:W-:Y:S01]  /*3d00*/  STL [R1+0x30], R16 ;  /* 0x0000301001007387 */ /* 0x0009e20000100800 */
[----:B-1----:R-:W-:-:S02]  /*3d10*/  LEA R14, P0, R21, R26, 0x1 ;  /* 0x0000001a150e7211 */ /* 0x002fc400078008ff */
[----:B------:R-:W-:Y:S01]  /*3d20*/  MOV R15, R21 ;  /* 0x00000015000f7202 */ /* 0x000fe20000000f00 */
[----:B------:R-:W-:-:S03]  /*3d30*/  IMAD R21, R19, 0x2, R16 ;  /* 0x0000000213157824 */ /* 0x000fc600078e0210 */
[----:B------:R-:W-:Y:S01]  /*3d40*/  LEA.HI.X.SX32 R15, R15, R0, 0x1, P0 ;  /* 0x000000000f0f7211 */ /* 0x000fe200000f0eff */
[----:B------:R-:W-:-:S04]  /*3d50*/  IMAD R19, R19, 0x2, R21 ;  /* 0x0000000213137824 */ /* 0x000fc800078e0215 */
[----:B------:R1:W2:Y:S01]  /*3d60*/  LDG.E.U16 R14, [R14.64] ;  /* 0x000000060e0e7981 */ /* 0x0002a2000c1e1500 */
[CC--:B----4-:R-:W-:Y:S02]  /*3d70*/  LEA R16, P1, R11.reuse, R26.reuse, 0x1 ;  /* 0x0000001a0b107211 */ /* 0x0d0fe400078208ff */
[----:B0-----:R-:W-:Y:S01]  /*3d80*/  LEA R12, P0, R18, R26, 0x1 ;  /* 0x0000001a120c7211 */ /* 0x001fe200078008ff */
[----:B---3--:R0:W-:Y:S04]  /*3d90*/  STL [R1+0x2b4], R17 ;  /* 0x0002b41101007387 */ /* 0x0081e80000100800 */
[----:B------:R3:W-:Y:S01]  /*3da0*/  STL [R1+0x34], R21 ;  /* 0x0000341501007387 */ /* 0x0007e20000100800 */
[----:B0-----:R-:W-:-:S03]  /*3db0*/  LEA.HI.X.SX32 R17, R11, R0, 0x1, P1 ;  /* 0x000000000b117211 */ /* 0x001fc600008f0eff */
[----:B---3--:R-:W3:Y:S04]  /*3dc0*/  LDL.LU R21, [R1+0x1cd8] ;  /* 0x001cd80001157983 */ /* 0x008ee80000300800 */
[----:B------:R-:W-:Y:S04]  /*3dd0*/  STL [R1+0x140], R19 ;  /* 0x0001401301007387 */ /* 0x000fe80000100800 */
[----:B--2---:R0:W-:Y:S02]  /*3de0*/  STL [R1+0x2b0], R13 ;  /* 0x0002b00d01007387 */ /* 0x0041e40000100800 */
[----:B0-----:R-:W-:-:S02]  /*3df0*/  LEA.HI.X.SX32 R13, R18, R0, 0x1, P0 ;  /* 0x00000000120d7211 */ /* 0x001fc400000f0eff */
[----:B------:R3:W2:Y:S01]  /*3e00*/  LDG.E.U16 R18, [R16.64] ;  /* 0x0000000610127981 */ /* 0x0006a2000c1e1500 */
[----:B------:R-:W-:-:S05]  /*3e10*/  MOV R11, c[0x0][0x198] ;  /* 0x00006600000b7a02 */ /* 0x000fca0000000f00 */
[----:B------:R-:W-:-:S04]  /*3e20*/  IMAD R19, R11, 0x2, R19 ;  /* 0x000000020b137824 */ /* 0x000fc800078e0213 */
[C---:B-1----:R-:W-:Y:S01]  /*3e30*/  IMAD R15, R11.reuse, 0x2, R19 ;  /* 0x000000020b0f7824 */ /* 0x042fe200078e0213 */
[----:B------:R0:W-:Y:S04]  /*3e40*/  STL [R1+0x4], R19 ;  /* 0x0000041301007387 */ /* 0x0001e80000100800 */
[----:B------:R-:W-:Y:S01]  /*3e50*/  LEA R11, R11, R15, 0x1 ;  /* 0x0000000f0b0b7211 */ /* 0x000fe200078e08ff */
[----:B0-----:R-:W4:Y:S04]  /*3e60*/  LDL.LU R19, [R1+0x1cd4] ;  /* 0x001cd40001137983 */ /* 0x001f280000300800 */
[----:B------:R-:W-:Y:S04]  /*3e70*/  STL [R1+0x28], R15 ;  /* 0x0000280f01007387 */ /* 0x000fe80000100800 */
[----:B------:R0:W-:Y:S04]  /*3e80*/  STL [R1+0x2ac], R14 ;  /* 0x0002ac0e01007387 */ /* 0x0001e80000100800 */
[----:B------:R-:W-:Y:S01]  /*3e90*/  STL [R1+0x2c], R11 ;  /* 0x00002c0b01007387 */ /* 0x000fe20000100800 */
[----:B0-----:R-:W-:-:S04]  /*3ea0*/  LEA R14, P1, R20, R26, 0x1 ;  /* 0x0000001a140e7211 */ /* 0x001fc800078208ff */
[----:B------:R-:W-:-:S05]  /*3eb0*/  LEA.HI.X.SX32 R15, R20, R0, 0x1, P1 ;  /* 0x00000000140f7211 */ /* 0x000fca00008f0eff */
[----:B------:R-:W5:Y:S01]  /*3ec0*/  LDG.E.U16 R20, [R14.64] ;  /* 0x000000060e147981 */ /* 0x000f62000c1e1500 */
[----:B---3--:R-:W-:-:S04]  /*3ed0*/  LEA R16, P0, R21, R26, 0x1 ;  /* 0x0000001a15107211 */ /* 0x008fc800078008ff */
[----:B------:R-:W-:-:S06]  /*3ee0*/  LEA.HI.X.SX32 R17, R21, R0, 0x1, P0 ;  /* 0x0000000015117211 */ /* 0x000fcc00000f0eff */
[----:B------:R-:W3:Y:S04]  /*3ef0*/  LDG.E.U16 R17, [R16.64] ;  /* 0x0000000610117981 */ /* 0x000ee8000c1e1500 */
[----:B--2---:R0:W-:Y:S04]  /*3f00*/  STL [R1+0x2a8], R18 ;  /* 0x0002a81201007387 */ /* 0x0041e80000100800 */
[----:B0-----:R4:W2:Y:S01]  /*3f10*/  LDG.E.U16 R18, [R12.64] ;  /* 0x000000060c127981 */ /* 0x0018a2000c1e1500 */
[----:B------:R-:W-:-:S04]  /*3f20*/  IMAD.MOV.U32 R21, RZ, RZ, c[0x0][0x198] ;  /* 0x00006600ff157624 */ /* 0x000fc800078e00ff */
[----:B------:R-:W-:Y:S01]  /*3f30*/  IMAD R11, R21, 0x2, R11 ;  /* 0x00000002150b7824 */ /* 0x000fe200078e020b */
[----:B----4-:R-:W-:-:S04]  /*3f40*/  LEA R12, P0, R19, R26, 0x1 ;  /* 0x0000001a130c7211 */ /* 0x010fc800078008ff */
[----:B------:R0:W-:Y:S01]  /*3f50*/  STL [R1+0x144], R11 ;  /* 0x0001440b01007387 */ /* 0x0001e20000100800 */
[----:B------:R-:W-:Y:S01]  /*3f60*/  LEA.HI.X.SX32 R13, R19, R0, 0x1, P0 ;  /* 0x00000000130d7211 */ /* 0x000fe200000f0eff */
[----:B------:R-:W-:Y:S01]  /*3f70*/  IMAD.MOV.U32 R19, RZ, RZ, c[0x0][0x198] ;  /* 0x00006600ff137624 */ /* 0x000fe200078e00ff */
[----:B0-----:R-:W-:Y:S01]  /*3f80*/  LEA R11, R21, R11, 0x1 ;  /* 0x0000000b150b7211 */ /* 0x001fe200078e08ff */
[----:B--2---:R0:W-:Y:S04]  /*3f90*/  STL [R1+0x2a4], R18 ;  /* 0x0002a41201007387 */ /* 0x0041e80000100800 */
[----:B0-----:R-:W-:-:S05]  /*3fa0*/  IMAD R18, R19, 0x2, R11 ;  /* 0x0000000213127824 */ /* 0x001fca00078e020b */
[----:B------:R0:W-:Y:S04]  /*3fb0*/  STL [R1+0x24], R18 ;  /* 0x0000241201007387 */ /* 0x0001e80000100800 */
[----:B---3--:R-:W-:Y:S01]  /*3fc0*/  STL [R1+0x2a0], R17 ;  /* 0x0002a01101007387 */ /* 0x008fe20000100800 */
[----:B0-----:R-:W-:-:S05]  /*3fd0*/  LEA R18, R19, R18, 0x1 ;  /* 0x0000001213127211 */ /* 0x001fca00078e08ff */
[----:B------:R-:W-:Y:S04]  /*3fe0*/  STL [R1+0x3c], R18 ;  /* 0x00003c1201007387 */ /* 0x000fe80000100800 */
[----:B-----5:R0:W-:Y:S04]  /*3ff0*/  STL [R1+0x29c], R20 ;  /* 0x00029c1401007387 */ /* 0x0201e80000100800 */
[----:B0-----:R0:W2:Y:S01]  /*4000*/  LDG.E.U16 R20, [R12.64] ;  /* 0x000000060c147981 */ /* 0x0010a2000c1e1500 */
[-C--:B------:R-:W-:Y:S01]  /*4010*/  LEA R14, P0, R2, R26.reuse, 0x1 ;  /* 0x0000001a020e7211 */ /* 0x080fe200078008ff */
[----:B------:R-:W-:Y:S01]  /*4020*/  IMAD R18, R19, 0x2, R18 ;  /* 0x0000000213127824 */ /* 0x000fe200078e0212 */
[----:B------:R-:W-:-:S02]  /*4030*/  LEA R16, P1, R3, R26, 0x1 ;  /* 0x0000001a03107211 */ /* 0x000fc400078208ff */
[-C--:B------:R-:W-:Y:S01]  /*4040*/  LEA.HI.X.SX32 R15, R2, R0.reuse, 0x1, P0 ;  /* 0x00000000020f7211 */ /* 0x080fe200000f0eff */
[----:B------:R-:W-:Y:S01]  /*4050*/  IMAD R2, R19, 0x2, R18 ;  /* 0x0000000213027824 */ /* 0x000fe200078e0212 */
[----:B------:R-:W-:Y:S02]  /*4060*/  LEA.HI.X.SX32 R17, R3, R0, 0x1, P1 ;  /* 0x0000000003117211 */ /* 0x000fe400008f0eff */
[C---:B0-----:R-:W-:Y:S01]  /*4070*/  LEA R12, P0, R4.reuse, R26, 0x1 ;  /* 0x0000001a040c7211 */ /* 0x041fe200078008ff */
[----:B------:R0:W-:Y:S03]  /*4080*/  STL [R1+0x18c], R18 ;  /* 0x00018c1201007387 */ /* 0x0001e60000100800 */
[----:B------:R-:W-:Y:S01]  /*4090*/  LEA.HI.X.SX32 R13, R4, R0, 0x1, P0 ;  /* 0x00000000040d7211 */ /* 0x000fe200000f0eff */
[----:B------:R1:W3:Y:S04]  /*40a0*/  LDG.E.U16 R16, [R16.64] ;  /* 0x0000000610107981 */ /* 0x0002e8000c1e1500 */
[----:B0-----:R0:W4:Y:S04]  /*40b0*/  LDG.E.U16 R18, [R14.64] ;  /* 0x000000060e127981 */ /* 0x001128000c1e1500 */
[----:B-1----:R1:W5:Y:S01]  /*40c0*/  LDG.E.U16 R17, [R12.64] ;  /* 0x000000060c117981 */ /* 0x002362000c1e1500 */
[----:B------:R-:W-:-:S05]  /*40d0*/  LEA R3, R19, R2, 0x1 ;  /* 0x0000000213037211 */ /* 0x000fca00078e08ff */
[----:B------:R1:W-:Y:S01]  /*40e0*/  STL [R1+0x1c], R3 ;  /* 0x00001c0301007387 */ /* 0x0003e20000100800 */
[-C--:B0-----:R-:W-:Y:S01]  /*40f0*/  LEA R14, P0, R23, R26.reuse, 0x1 ;  /* 0x0000001a170e7211 */ /* 0x081fe200078008ff */
[----:B-1----:R-:W-:Y:S01]  /*4100*/  IMAD R3, R19, 0x2, R3 ;  /* 0x0000000213037824 */ /* 0x002fe200078e0203 */
[----:B------:R-:W-:-:S04]  /*4110*/  LEA R4, P1, R5, R26, 0x1 ;  /* 0x0000001a05047211 */ /* 0x000fc800078208ff */
[----:B------:R0:W-:Y:S01]  /*4120*/  STL [R1+0x38], R3 ;  /* 0x0000380301007387 */ /* 0x0001e20000100800 */
[-C--:B------:R-:W-:Y:S02]  /*4130*/  LEA.HI.X.SX32 R15, R23, R0.reuse, 0x1, P0 ;  /* 0x00000000170f7211 */ /* 0x080fe400000f0eff */
[----:B------:R-:W-:-:S05]  /*4140*/  LEA.HI.X.SX32 R5, R5, R0, 0x1, P1 ;  /* 0x0000000005057211 */ /* 0x000fca00008f0eff */
[----:B------:R1:W3:Y:S01]  /*4150*/  LDG.E.U16 R23, [R4.64] ;  /* 0x0000000604177981 */ /* 0x0002e2000c1e1500 */
[----:B0-----:R-:W-:-:S05]  /*4160*/  IMAD R3, R19, 0x2, R3 ;  /* 0x0000000213037824 */ /* 0x001fca00078e0203 */
[----:B------:R-:W-:Y:S04]  /*4170*/  STL [R1+0x14c], R3 ;  /* 0x00014c0301007387 */ /* 0x000fe80000100800 */
[----:B--2---:R0:W-:Y:S04]  /*4180*/  STL [R1+0x298], R20 ;  /* 0x0002981401007387 */ /* 0x0041e80000100800 */
[----:B0-----:R0:W2:Y:S01]  /*4190*/  LDG.E.U16 R20, [R14.64] ;  /* 0x000000060e147981 */ /* 0x0010a2000c1e1500 */
[C---:B------:R-:W-:Y:S02]  /*41a0*/  LEA R3, R19.reuse, R3, 0x1 ;  /* 0x0000000313037211 */ /* 0x040fe400078e08ff */
[----:B------:R-:W-:Y:S01]  /*41b0*/  LEA R12, P0, R22, R26, 0x1 ;  /* 0x0000001a160c7211 */ /* 0x000fe200078008ff */
[----:B----4-:R4:W-:Y:S04]  /*41c0*/  STL [R1+0x294], R18 ;  /* 0x0002941201007387 */ /* 0x0109e80000100800 */
[----:B-----5:R-:W-:Y:S01]  /*41d0*/  STL [R1+0x28c], R17 ;  /* 0x00028c1101007387 */ /* 0x020fe20000100800 */
[----:B----4-:R-:W-:-:S03]  /*41e0*/  IMAD R18, R19, 0x2, R3 ;  /* 0x0000000213127824 */ /* 0x010fc600078e0203 */
[----:B---3--:R3:W-:Y:S04]  /*41f0*/  STL [R1+0x290], R16 ;  /* 0x0002901001007387 */ /* 0x0087e80000100800 */
[----:B------:R4:W-:Y:S01]  /*4200*/  STL [R1+0x18], R18 ;  /* 0x0000181201007387 */ /* 0x0009e20000100800 */
[----:B------:R-:W-:Y:S02]  /*4210*/  LEA.HI.X.SX32 R13, R22, R0, 0x1, P0 ;  /* 0x00000000160d7211 */ /* 0x000fe400000f0eff */
[----:B---3--:R-:W-:Y:S01]  /*4220*/  LEA R16, P0, R27, R26, 0x1 ;  /* 0x0000001a1b107211 */ /* 0x008fe200078008ff */
[----:B----4-:R-:W-:-:S03]  /*4230*/  IMAD R18, R19, 0x2, R18 ;  /* 0x0000000213127824 */ /* 0x010fc600078e0212 */
[----:B------:R-:W-:Y:S02]  /*4240*/  LEA.HI.X.SX32 R17, R27, R0, 0x1, P0 ;  /* 0x000000001b117211 */ /* 0x000fe400000f0eff */
[C---:B-1----:R-:W-:Y:S01]  /*4250*/  LEA R4, R19.reuse, R18, 0x1 ;  /* 0x0000001213047211 */ /* 0x042fe200078e08ff */
[----:B------:R1:W-:Y:S04]  /*4260*/  STL [R1+0x20], R18 ;  /* 0x0000201201007387 */ /* 0x0003e80000100800 */
[----:B------:R-:W-:Y:S01]  /*4270*/  IMAD R5, R19, 0x2, R4 ;  /* 0x0000000213057824 */ /* 0x000fe200078e0204 */
[----:B-1----:R1:W3:Y:S01]  /*4280*/  LDG.E.U16 R18, [R12.64] ;  /* 0x000000060c127981 */ /* 0x0022e2000c1e1500 */
[-C--:B0-----:R-:W-:Y:S02]  /*4290*/  LEA R14, P1, R6, R26.reuse, 0x1 ;  /* 0x0000001a060e7211 */ /* 0x081fe400078208ff */
[----:B-1----:R-:W-:-:S04]  /*42a0*/  LEA R12, P0, R25, R26, 0x1 ;  /* 0x0000001a190c7211 */ /* 0x002fc800078008ff */
[-C--:B------:R-:W-:Y:S01]  /*42b0*/  LEA.HI.X.SX32 R13, R25, R0.reuse, 0x1, P0 ;  /* 0x00000000190d7211 */ /* 0x080fe200000f0eff */
[C---:B------:R-:W-:Y:S01]  /*42c0*/  IMAD R25, R19.reuse, 0x2, R5 ;  /* 0x0000000213197824 */ /* 0x040fe200078e0205 */
[----:B------:R-:W-:Y:S01]  /*42d0*/  LEA.HI.X.SX32 R15, R6, R0, 0x1, P1 ;  /* 0x00000000060f7211 */ /* 0x000fe200008f0eff */
[----:B------:R-:W-:Y:S03]  /*42e0*/  STL [R1+0x184], R4 ;  /* 0x0001840401007387 */ /* 0x000fe60000100800 */
[----:B------:R-:W-:Y:S01]  /*42f0*/  LEA R27, R19, R25, 0x1 ;  /* 0x00000019131b7211 */ /* 0x000fe200078e08ff */
[----:B------:R0:W4:Y:S02]  /*4300*/  LDG.E.U16 R22, [R14.64] ;  /* 0x000000060e167981 */ /* 0x000124000c1e1500 */
[----:B0-----:R-:W-:-:S04]  /*4310*/  LEA R14, P0, R28, R26, 0x1 ;  /* 0x0000001a1c0e7211 */ /* 0x001fc800078008ff */
[----:B------:R-:W-:Y:S01]  /*4320*/  LEA.HI.X.SX32 R15, R28, R0, 0x1, P0 ;  /* 0x000000001c0f7211 */ /* 0x000fe200000f0eff */
[----:B--2---:R0:W-:Y:S04]  /*4330*/  STL [R1+0x288], R20 ;  /* 0x0002881401007387 */ /* 0x0041e80000100800 */
[----:B------:R1:W-:Y:S04]  /*4340*/  STL [R1+0x1ccc], R25 ;  /* 0x001ccc1901007387 */ /* 0x0003e80000100800 */
[----:B------:R-:W-:Y:S04]  /*4350*/  STL [R1+0x1cd0], R27 ;  /* 0x001cd01b01007387 */ /* 0x000fe80000100800 */
[----:B0-----:R0:W2:Y:S04]  /*4360*/  LDG.E.U16 R20, [R16.64] ;  /* 0x0000000610147981 */ /* 0x0010a8000c1e1500 */
[----:B------:R5:W-:Y:S04]  /*4370*/  STL [R1+0x284], R23 ;  /* 0x0002841701007387 */ /* 0x000be80000100800 */
[----:B-1----:R1:W4:Y:S04]  /*4380*/  LDG.E.U16 R25, [R14.64] ;  /* 0x000000060e197981 */ /* 0x002328000c1e1500 */
[----:B-----5:R5:W4:Y:S01]  /*4390*/  LDG.E.U16 R23, [R12.64] ;  /* 0x000000060c177981 */ /* 0x020b22000c1e1500 */
[----:B0-----:R-:W-:-:S04]  /*43a0*/  LEA R16, P1, R24, R26, 0x1 ;  /* 0x0000001a18107211 */ /* 0x001fc800078208ff */
[----:B------:R-:W-:-:S06]  /*43b0*/  LEA.HI.X.SX32 R17, R24, R0, 0x1, P1 ;  /* 0x0000000018117211 */ /* 0x000fcc00008f0eff */
[----:B------:R0:W4:Y:S01]  /*43c0*/  LDG.E.U16 R17, [R16.64] ;  /* 0x0000000610117981 */ /* 0x000122000c1e1500 */
[----:B------:R-:W-:Y:S01]  /*43d0*/  IMAD.MOV.U32 R28, RZ, RZ, c[0x0][0x198] ;  /* 0x00006600ff1c7624 */ /* 0x000fe200078e00ff */
[----:B------:R-:W-:-:S03]  /*43e0*/  LEA R6, P0, R7, R26, 0x1 ;  /* 0x0000001a07067211 */ /* 0x000fc600078008ff */
[----:B------:R-:W-:Y:S01]  /*43f0*/  IMAD R4, R28, 0x2, R27 ;  /* 0x000000021c047824 */ /* 0x000fe200078e021b */
[----:B------:R-:W-:Y:S02]  /*4400*/  LEA.HI.X.SX32 R7, R7, R0, 0x1, P0 ;  /* 0x0000000007077211 */ /* 0x000fe400000f0eff */
[-C--:B-1----:R-:W-:Y:S02]  /*4410*/  LEA R14, P0, R29, R26.reuse, 0x1 ;  /* 0x0000001a1d0e7211 */ /* 0x082fe400078008ff */
[----:B------:R1:W-:Y:S01]  /*4420*/  STL [R1+0x178], R4 ;  /* 0x0001780401007387 */ /* 0x0003e20000100800 */
[----:B-----5:R-:W-:-:S03]  /*4430*/  LEA R12, P1, R8, R26, 0x1 ;  /* 0x0000001a080c7211 */ /* 0x020fc600078208ff */
[----:B---3--:R3:W-:Y:S01]  /*4440*/  STL [R1+0x280], R18 ;  /* 0x0002801201007387 */ /* 0x0087e20000100800 */
[----:B------:R-:W-:-:S03]  /*4450*/  LEA.HI.X.SX32 R15, R29, R0, 0x1, P0 ;  /* 0x000000001d0f7211 */ /* 0x000fc600000f0eff */
[----:B------:R-:W5:Y:S01]  /*4460*/  LDL.LU R27, [R1+0xc] ;  /* 0x00000c00011b7983 */ /* 0x000f620000300800 */
[----:B-1----:R-:W-:Y:S02]  /*4470*/  LEA R4, R28, R4, 0x1 ;  /* 0x000000041c047211 */ /* 0x002fe400078e08ff */
[----:B------:R-:W-:Y:S02]  /*4480*/  LEA.HI.X.SX32 R13, R8, R0, 0x1, P1 ;  /* 0x00000000080d7211 */ /* 0x000fe400008f0eff */
[----:B------:R-:W-:Y:S01]  /*4490*/  LEA R8, P0, R9, R26, 0x1 ;  /* 0x0000001a09087211 */ /* 0x000fe200078008ff */
[C---:B---3--:R-:W-:Y:S02]  /*44a0*/  IMAD R18, R28.reuse, 0x2, R4 ;  /* 0x000000021c127824 */ /* 0x048fe400078e0204 */
[----:B------:R-:W-:Y:S01]  /*44b0*/  IMAD R21, R21, 0x2, R9 ;  /* 0x0000000215157824 */ /* 0x000fe200078e0209 */
[----:B------:R-:W-:Y:S01]  /*44c0*/  LEA.HI.X.SX32 R9, R9, R0, 0x1, P0 ;  /* 0x0000000009097211 */ /* 0x000fe200000f0eff */
[----:B------:R-:W-:Y:S01]  /*44d0*/  IMAD R24, R28, 0x2, R18 ;  /* 0x000000021c187824 */ /* 0x000fe200078e0212 */
[----:B------:R1:W3:Y:S04]  /*44e0*/  LDG.E.U16 R13, [R12.64] ;  /* 0x000000060c0d7981 */ /* 0x0002e8000c1e1500 */
[----:B------:R-:W3:Y:S01]  /*44f0*/  LDG.E.U16 R8, [R8.64] ;  /* 0x0000000608087981 */ /* 0x000ee2000c1e1500 */
[----:B0-----:R-:W-:-:S03]  /*4500*/  LEA R16, P0, R21, R26, 0x1 ;  /* 0x0000001a15107211 */ /* 0x001fc600078008ff */
[----:B--2---:R0:W-:Y:S04]  /*4510*/  STL [R1+0x27c], R20 ;  /* 0x00027c1401007387 */ /* 0x0041e80000100800 */
[----:B0-----:R-:W2:Y:S04]  /*4520*/  LDL.LU R20, [R1+0x10] ;  /* 0x0000100001147983 */ /* 0x001ea80000300800 */
[----:B------:R-:W2:Y:S04]  /*4530*/  LDL.LU R29, [R1+0x14] ;  /* 0x00001400011d7983 */ /* 0x000ea80000300800 */
[----:B----4-:R-:W-:Y:S04]  /*4540*/  STL [R1+0x278], R22 ;  /* 0x0002781601007387 */ /* 0x010fe80000100800 */
[----:B------:R0:W-:Y:S04]  /*4550*/  STL [R1+0x274], R23 ;  /* 0x0002741701007387 */ /* 0x0001e80000100800 */
[----:B0-----:R0:W4:Y:S01]  /*4560*/  LDG.E.U16 R23, [R6.64] ;  /* 0x0000000606177981 */ /* 0x001122000c1e1500 */
[----:B------:R-:W-:-:S03]  /*4570*/  LEA R22, R28, R24, 0x1 ;  /* 0x000000181c167211 */ /* 0x000fc600078e08ff */
[----:B0-----:R0:W2:Y:S04]  /*4580*/  LDG.E.U16 R7, [R14.64] ;  /* 0x000000060e077981 */ /* 0x0010a8000c1e1500 */
[----:B------:R-:W-:Y:S04]  /*4590*/  STL [R1+0x170], R22 ;  /* 0x0001701601007387 */ /* 0x000fe80000100800 */
[----:B------:R1:W-:Y:S01]  /*45a0*/  STL [R1+0x270], R25 ;  /* 0x0002701901007387 */ /* 0x0003e20000100800 */
[----:B0-----:R-:W-:-:S03]  /*45b0*/  LEA R14, P1, R10, R26, 0x1 ;  /* 0x0000001a0a0e7211 */ /* 0x001fc600078208ff */
[----:B-1----:R-:W5:Y:S04]  /*45c0*/  LDL.LU R25, [R1+0x4] ;  /* 0x0000040001197983 */ /* 0x002f680000300800 */
[----:B------:R0:W-:Y:S01]  /*45d0*/  STL [R1+0x26c], R17 ;  /* 0x00026c1101007387 */ /* 0x0001e20000100800 */
[-C--:B------:R-:W-:Y:S02]  /*45e0*/  LEA.HI.X.SX32 R15, R10, R0.reuse, 0x1, P1 ;  /* 0x000000000a0f7211 */ /* 0x080fe400008f0eff */
[----:B0-----:R-:W-:Y:S01]  /*45f0*/  LEA.HI.X.SX32 R17, R21, R0, 0x1, P0 ;  /* 0x0000000015117211 */ /* 0x001fe200000f0eff */
[----:B------:R-:W-:-:S04]  /*4600*/  IMAD R21, R19, 0x2, R10 ;  /* 0x0000000213157824 */ /* 0x000fc800078e020a */
[----:B------:R0:W5:Y:S01]  /*4610*/  LDG.E.U16 R10, [R16.64] ;  /* 0x00000006100a7981 */ /* 0x000162000c1e1500 */
[----:B------:R-:W-:-:S05]  /*4620*/  IMAD R6, R28, 0x2, R22 ;  /* 0x000000021c067824 */ /* 0x000fca00078e0216 */
[----:B------:R-:W-:Y:S02]  /*4630*/  LEA R22, R28, R6, 0x1 ;  /* 0x000000061c167211 */ /* 0x000fe400078e08ff */
[----:B------:R-:W-:-:S04]  /*4640*/  LEA R21, R19, R21, 0x1 ;  /* 0x0000001513157211 */ /* 0x000fc800078e08ff */
[----:B------:R-:W-:Y:S01]  /*4650*/  LEA R12, P0, R21, R26, 0x1 ;  /* 0x0000001a150c7211 */ /* 0x000fe200078008ff */
[----:B----4-:R1:W-:Y:S02]  /*4660*/  STL [R1+0x268], R23 ;  /* 0x0002681701007387 */ /* 0x0103e40000100800 */
[C---:B-1----:R-:W-:Y:S02]  /*4670*/  IMAD R23, R28.reuse, 0x2, R22 ;  /* 0x000000021c177824 */ /* 0x042fe400078e0216 */
[----:B--2---:R1:W-:Y:S04]  /*4680*/  STL [R1+0x264], R7 ;  /* 0x0002640701007387 */ /* 0x0043e80000100800 */
[----:B---3--:R2:W-:Y:S01]  /*4690*/  STL [R1+0x260], R13 ;  /* 0x0002600d01007387 */ /* 0x0085e20000100800 */
[----:B-1----:R-:W-:-:S05]  /*46a0*/  IMAD R7, R28, 0x2, R23 ;  /* 0x000000021c077824 */ /* 0x002fca00078e0217 */
[----:B------:R-:W-:Y:S04]  /*46b0*/  STL [R1+0x16c], R7 ;  /* 0x00016c0701007387 */ /* 0x000fe80000100800 */
[----:B------:R1:W-:Y:S01]  /*46c0*/  STL [R1+0x25c], R8 ;  /* 0x00025c0801007387 */ /* 0x0003e20000100800 */
[----:B--2---:R-:W-:-:S03]  /*46d0*/  LEA.HI.X.SX32 R13, R21, R0, 0x1, P0 ;  /* 0x00000000150d7211 */ /* 0x004fc600000f0eff */
[----:B-1----:R1:W2:Y:S01]  /*46e0*/  LDG.E.U16 R8, [R14.64] ;  /* 0x000000060e087981 */ /* 0x0022a2000c1e1500 */
[----:B0-----:R-:W-:-:S03]  /*46f0*/  LEA R16, P0, R29, R26, 0x1 ;  /* 0x0000001a1d107211 */ /* 0x001fc600078008ff */
[----:B-----5:R0:W-:Y:S01]  /*4700*/  STL [R1+0x258], R10 ;  /* 0x0002580a01007387 */ /* 0x0201e20000100800 */
[----:B------:R-:W-:Y:S02]  /*4710*/  LEA.HI.X.SX32 R17, R29, R0, 0x1, P0 ;  /* 0x000000001d117211 */ /* 0x000fe400000f0eff */
[C---:B-1----:R-:W-:Y:S01]  /*4720*/  LEA R14, P1, R27.reuse, R26, 0x1 ;  /* 0x0000001a1b0e7211 */ /* 0x042fe200078208ff */
[----:B0-----:R0:W3:Y:S03]  /*4730*/  LDG.E.U16 R10, [R12.64] ;  /* 0x000000060c0a7981 */ /* 0x0010e6000c1e1500 */
[----:B------:R-:W-:Y:S02]  /*4740*/  LEA.HI.X.SX32 R15, R27, R0, 0x1, P1 ;  /* 0x000000001b0f7211 */ /* 0x000fe400008f0eff */
[----:B------:R-:W4:Y:S04]  /*4750*/  LDG.E.U16 R27, [R16.64] ;  /* 0x00000006101b7981 */ /* 0x000f28000c1e1500 */
[----:B------:R1:W5:Y:S01]  /*4760*/  LDG.E.U16 R29, [R14.64] ;  /* 0x000000060e1d7981 */ /* 0x000362000c1e1500 */
[----:B------:R-:W-:-:S05]  /*4770*/  IMAD R9, R28, 0x2, R7 ;  /* 0x000000021c097824 */ /* 0x000fca00078e0207 */
[----:B------:R-:W-:-:S05]  /*4780*/  LEA R19, R28, R9, 0x1 ;  /* 0x000000091c137211 */ /* 0x000fca00078e08ff */
[----:B------:R-:W-:-:S04]  /*4790*/  IMAD R21, R28, 0x2, R19 ;  /* 0x000000021c157824 */ /* 0x000fc800078e0213 */
[----:B------:R-:W-:Y:S01]  /*47a0*/  IMAD R7, R28, 0x2, R21 ;  /* 0x000000021c077824 */ /* 0x000fe200078e0215 */
[----:B0-----:R-:W-:-:S04]  /*47b0*/  LEA R12, P0, R20, R26, 0x1 ;  /* 0x0000001a140c7211 */ /* 0x001fc800078008ff */
[----:B------:R-:W-:Y:S01]  /*47c0*/  STL [R1+0x160], R7 ;  /* 0x0001600701007387 */ /* 0x000fe20000100800 */
[----:B------:R-:W-:Y:S02]  /*47d0*/  LEA.HI.X.SX32 R13, R20, R0, 0x1, P0 ;  /* 0x00000000140d7211 */ /* 0x000fe400000f0eff */
[----:B-1----:R-:W-:-:S04]  /*47e0*/  LEA R14, P0, R25, R26, 0x1 ;  /* 0x0000001a190e7211 */ /* 0x002fc800078008ff */
[----:B------:R0:W5:Y:S01]  /*47f0*/  LDG.E.U16 R13, [R12.64] ;  /* 0x000000060c0d7981 */ /* 0x000162000c1e1500 */
[----:B------:R-:W-:-:S03]  /*4800*/  LEA.HI.X.SX32 R15, R25, R0, 0x1, P0 ;  /* 0x00000000190f7211 */ /* 0x000fc600000f0eff */
[----:B--2---:R1:W-:Y:S02]  /*4810*/  STL [R1+0x254], R8 ;  /* 0x0002540801007387 */ /* 0x0043e40000100800 */
[----:B-1----:R-:W-:-:S05]  /*4820*/  LEA R8, R28, R7, 0x1 ;  /* 0x000000071c087211 */ /* 0x002fca00078e08ff */
[----:B------:R-:W-:-:S04]  /*4830*/  IMAD R20, R28, 0x2, R8 ;  /* 0x000000021c147824 */ /* 0x000fc800078e0208 */
[C---:B------:R-:W-:Y:S01]  /*4840*/  IMAD R7, R28.reuse, 0x2, R20 ;  /* 0x000000021c077824 */ /* 0x040fe200078e0214 */
[----:B---3--:R1:W-:Y:S04]  /*4850*/  STL [R1+0x250], R10 ;  /* 0x0002500a01007387 */ /* 0x0083e80000100800 */
[----:B------:R-:W-:Y:S02]  /*4860*/  LEA R25, R28, R7, 0x1 ;  /* 0x000000071c197211 */ /* 0x000fe400078e08ff */
[----:B-1----:R-:W-:-:S03]  /*4870*/  LEA R10, P1, R11, R26, 0x1 ;  /* 0x0000001a0b0a7211 */ /* 0x002fc600078208ff */
[----:B------:R-:W-:Y:S01]  /*4880*/  STL [R1+0x15c], R25 ;  /* 0x00015c1901007387 */ /* 0x000fe20000100800 */
[----:B------:R-:W-:-:S03]  /*4890*/  LEA.HI.X.SX32 R11, R11, R0, 0x1, P1 ;  /* 0x000000000b0b7211 */ /* 0x000fc600008f0eff */
[----:B----4-:R1:W-:Y:S04]  /*48a0*/  STL [R1+0x24c], R27 ;  /* 0x00024c1b01007387 */ /* 0x0103e80000100800 */
[----:B-----5:R2:W-:Y:S04]  /*48b0*/  STL [R1+0x248], R29 ;  /* 0x0002481d01007387 */ /* 0x0205e80000100800 */
[----:B-1----:R-:W3:Y:S04]  /*48c0*/  LDG.E.U16 R27, [R14.64] ;  /* 0x000000060e1b7981 */ /* 0x002ee8000c1e1500 */
[----:B--2---:R1:W2:Y:S01]  /*48d0*/  LDG.E.U16 R29, [R10.64] ;  /* 0x000000060a1d7981 */ /* 0x0042a2000c1e1500 */
[----:B------:R-:W-:Y:S01]  /*48e0*/  LEA R16, P0, R2, R26, 0x1 ;  /* 0x0000001a02107211 */ /* 0x000fe200078008ff */
[----:B0-----:R-:W-:-:S03]  /*48f0*/  IMAD R12, R28, 0x2, R25 ;  /* 0x000000021c0c7824 */ /* 0x001fc600078e0219 */
[----:B------:R-:W-:Y:S01]  /*4900*/  LEA.HI.X.SX32 R17, R2, R0, 0x1, P0 ;  /* 0x0000000002117211 */ /* 0x000fe200000f0eff */
[----:B------:R-:W-:Y:S01]  /*4910*/  IMAD R2, R28, 0x2, R12 ;  /* 0x000000021c027824 */ /* 0x000fe200078e020c */
[----:B------:R0:W-:Y:S01]  /*4920*/  STL [R1+0x244], R13 ;  /* 0x0002440d01007387 */ /* 0x0001e20000100800 */
[----:B-1----:R-:W-:-:S03]  /*4930*/  LEA R10, P0, R3, R26, 0x1 ;  /* 0x0000001a030a7211 */ /* 0x002fc600078008ff */
[----:B0-----:R-:W-:Y:S02]  /*4940*/  LEA R13, R28, R2, 0x1 ;  /* 0x000000021c0d7211 */ /* 0x001fe400078e08ff */
[----:B------:R-:W-:-:S03]  /*4950*/  LEA.HI.X.SX32 R11, R3, R0, 0x1, P0 ;  /* 0x00000000030b7211 */ /* 0x000fc600000f0eff */
[C---:B------:R-:W-:Y:S01]  /*4960*/  IMAD R25, R28.reuse, 0x2, R13 ;  /* 0x000000021c197824 */ /* 0x040fe200078e020d */
[----:B---3--:R0:W-:Y:S04]  /*4970*/  STL [R1+0x240], R27 ;  /* 0x0002401b01007387 */ /* 0x0081e80000100800 */
[----:B------:R-:W-:Y:S04]  /*4980*/  STL [R1+0x158], R25 ;  /* 0x0001581901007387 */ /* 0x000fe80000100800 */
[----:B--2---:R1:W-:Y:S04]  /*4990*/  STL [R1+0x23c], R29 ;  /* 0x00023c1d01007387 */ /* 0x0043e80000100800 */
[----:B0-----:R0:W2:Y:S04]  /*49a0*/  LDG.E.U16 R27, [R16.64] ;  /* 0x00000006101b7981 */ /* 0x0010a8000c1e1500 */
[----:B-1----:R1:W3:Y:S01]  /*49b0*/  LDG.E.U16 R29, [R10.64] ;  /* 0x000000060a1d7981 */ /* 0x0022e2000c1e1500 */
[-C--:B------:R-:W-:Y:S01]  /*49c0*/  LEA R14, P1, R5, R26.reuse, 0x1 ;  /* 0x0000001a050e7211 */ /* 0x080fe200078208ff */
[----:B------:R-:W-:Y:S01]  /*49d0*/  IMAD R3, R28, 0x2, R25 ;  /* 0x000000021c037824 */ /* 0x000fe200078e0219 */
[----:B0-----:R-:W-:-:S02]  /*49e0*/  LEA R16, P0, R4, R26, 0x1 ;  /* 0x0000001a04107211 */ /* 0x001fc400078008ff */
[-C--:B------:R-:W-:Y:S02]  /*49f0*/  LEA.HI.X.SX32 R15, R5, R0.reuse, 0x1, P1 ;  /* 0x00000000050f7211 */ /* 0x080fe400008f0eff */
[----:B------:R-:W-:Y:S02]  /*4a00*/  LEA.HI.X.SX32 R17, R4, R0, 0x1, P0 ;  /* 0x0000000004117211 */ /* 0x000fe400000f0eff */
[----:B-1----:R-:W-:Y:S01]  /*4a10*/  LEA R10, P0, R6, R26, 0x1 ;  /* 0x0000001a060a7211 */ /* 0x002fe200078008ff */
[----:B------:R0:W4:Y:S01]  /*4a20*/  LDG.E.U16 R25, [R14.64] ;  /* 0x000000060e197981 */ /* 0x000122000c1e1500 */
[----:B------:R-:W-:Y:S02]  /*4a30*/  LEA R4, R28, R3, 0x1 ;  /* 0x000000031c047211 */ /* 0x000fe400078e08ff */
[----:B------:R-:W-:Y:S02]  /*4a40*/  LEA.HI.X.SX32 R11, R6, R0, 0x1, P0 ;  /* 0x00000000060b7211 */ /* 0x000fe400000f0eff */
[----:B------:R1:W5:Y:S01]  /*4a50*/  LDG.E.U16 R6, [R16.64] ;  /* 0x0000000610067981 */ /* 0x000362000c1e1500 */
[----:B------:R-:W-:Y:S01]  /*4a60*/  IMAD R5, R28, 0x2, R4 ;  /* 0x000000021c057824 */ /* 0x000fe200078e0204 */
[----:B0-----:R-:W-:-:S02]  /*4a70*/  LEA R14, P1, R9, R26, 0x1 ;  /* 0x0000001a090e7211 */ /* 0x001fc400078208ff */
[C---:B-1----:R-:W-:Y:S02]  /*4a80*/  LEA R16, P0, R8.reuse, R26, 0x1 ;  /* 0x0000001a08107211 */ /* 0x042fe400078008ff */
[-C--:B------:R-:W-:Y:S02]  /*4a90*/  LEA.HI.X.SX32 R15, R9, R0.reuse, 0x1, P1 ;  /* 0x00000000090f7211 */ /* 0x080fe400008f0eff */
[----:B------:R-:W-:-:S06]  /*4aa0*/  LEA.HI.X.SX32 R17, R8, R0, 0x1, P0 ;  /* 0x0000000008117211 */ /* 0x000fcc00000f0eff */
[----:B------:R0:W4:Y:S04]  /*4ab0*/  LDG.E.U16 R17, [R16.64] ;  /* 0x0000000610117981 */ /* 0x000128000c1e1500 */
[----:B--2---:R1:W-:Y:S04]  /*4ac0*/  STL [R1+0x238], R27 ;  /* 0x0002381b01007387 */ /* 0x0043e80000100800 */
[----:B-1----:R-:W2:Y:S04]  /*4ad0*/  LDL.LU R27, [R1+0x34] ;  /* 0x00003400011b7983 */ /* 0x002ea80000300800 */
[----:B---3--:R1:W-:Y:S02]  /*4ae0*/  STL [R1+0x234], R29 ;  /* 0x0002341d01007387 */ /* 0x0083e40000100800 */
[----:B-1----:R-:W-:-:S05]  /*4af0*/  IMAD R29, R28, 0x2, R5 ;  /* 0x000000021c1d7824 */ /* 0x002fca00078e0205 */
[----:B------:R-:W-:Y:S02]  /*4b00*/  LEA R9, R28, R29, 0x1 ;  /* 0x0000001d1c097211 */ /* 0x000fe400078e08ff */
[----:B------:R1:W3:Y:S04]  /*4b10*/  LDG.E.U16 R28, [R10.64] ;  /* 0x000000060a1c7981 */ /* 0x0002e8000c1e1500 */
[----:B-1----:R1:W2:Y:S02]  /*4b20*/  LDG.E.U16 R10, [R14.64] ;  /* 0x000000060e0a7981 */ /* 0x0022a4000c1e1500 */
[----:B-1----:R-:W-:-:S04]  /*4b30*/  LEA R14, P0, R12, R26, 0x1 ;  /* 0x0000001a0c0e7211 */ /* 0x002fc800078008ff */
[----:B------:R-:W-:-:S06]  /*4b40*/  LEA.HI.X.SX32 R15, R12, R0, 0x1, P0 ;  /* 0x000000000c0f7211 */ /* 0x000fcc00000f0eff */
[----:B------:R-:W2:Y:S01]  /*4b50*/  LDG.E.U16 R15, [R14.64] ;  /* 0x000000060e0f7981 */ /* 0x000ea2000c1e1500 */
[----:B------:R-:W-:-:S03]  /*4b60*/  IMAD.MOV.U32 R11, RZ, RZ, c[0x0][0x198] ;  /* 0x00006600ff0b7624 */ /* 0x000fc600078e00ff */
[----:B----4-:R1:W-:Y:S04]  /*4b70*/  STL [R1+0x230], R25 ;  /* 0x0002301901007387 */ /* 0x0103e80000100800 */
[----:B-1----:R-:W4:Y:S04]  /*4b80*/  LDL.LU R25, [R1+0x28] ;  /* 0x0000280001197983 */ /* 0x002f280000300800 */
[----:B------:R1:W-:Y:S04]  /*4b90*/  STL [R1+0x154], R29 ;  /* 0x0001541d01007387 */ /* 0x0003e80000100800 */
[----:B-----5:R5:W-:Y:S04]  /*4ba0*/  STL [R1+0x22c], R6 ;  /* 0x00022c0601007387 */ /* 0x020be80000100800 */
[----:B-1----:R-:W4:Y:S01]  /*4bb0*/  LDL.LU R29, [R1+0x1c] ;  /* 0x00001c00011d7983 */ /* 0x002f220000300800 */
[----:B-----5:R-:W-:-:S05]  /*4bc0*/  IMAD R6, R11, 0x2, R9 ;  /* 0x000000020b067824 */ /* 0x020fca00078e0209 */
[----:B------:R-:W-:-:S05]  /*4bd0*/  LEA R8, R11, R6, 0x1 ;  /* 0x000000060b087211 */ /* 0x000fca00078e08ff */
[----:B------:R-:W-:Y:S01]  /*4be0*/  IMAD R11, R11, 0x2, R8 ;  /* 0x000000020b0b7824 */ /* 0x000fe200078e0208 */
[-C--:B0-----:R-:W-:Y:S01]  /*4bf0*/  LEA R16, P0, R9, R26.reuse, 0x1 ;  /* 0x0000001a09107211 */ /* 0x081fe200078008ff */
[----:B---3--:R0:W-:Y:S04]  /*4c00*/  STL [R1+0x228], R28 ;  /* 0x0002281c01007387 */ /* 0x0081e80000100800 */
[----:B0-----:R-:W3:Y:S04]  /*4c10*/  LDL.LU R28, [R1+0x18] ;  /* 0x00001800011c7983 */ /* 0x001ee80000300800 */
[----:B--2---:R0:W-:Y:S04]  /*4c20*/  STL [R1+0x224], R10 ;  /* 0x0002240a01007387 */ /* 0x0041e80000100800 */
[----:B------:R-:W2:Y:S04]  /*4c30*/  LDL.LU R12, [R1+0x24] ;  /* 0x00002400010c7983 */ /* 0x000ea80000300800 */
[----:B------:R1:W-:Y:S01]  /*4c40*/  STL [R1+0x150], R11 ;  /* 0x0001500b01007387 */ /* 0x0003e20000100800 */
[----:B0-----:R-:W-:-:S03]  /*4c50*/  LEA R10, P1, R3, R26, 0x1 ;  /* 0x0000001a030a7211 */ /* 0x001fc600078208ff */
[----:B------:R0:W-:Y:S01]  /*4c60*/  STL [R1+0x220], R17 ;  /* 0x0002201101007387 */ /* 0x0001e20000100800 */
[----:B-1----:R-:W-:Y:S02]  /*4c70*/  LEA.HI.X.SX32 R11, R3, R0, 0x1, P1 ;  /* 0x00000000030b7211 */ /* 0x002fe400008f0eff */
[----:B0-----:R-:W-:Y:S01]  /*4c80*/  MOV R17, c[0x0][0x198] ;  /* 0x0000660000117a02 */ /* 0x001fe20000000f00 */
[----:B------:R-:W-:-:S03]  /*4c90*/  IMAD.MOV.U32 R3, RZ, RZ, c[0x0][0x198] ;  /* 0x00006600ff037624 */ /* 0x000fc600078e00ff */
[----:B------:R-:W5:Y:S01]  /*4ca0*/  LDG.E.U16 R11, [R10.64] ;  /* 0x000000060a0b7981 */ /* 0x000f62000c1e1500 */
[----:B------:R-:W-:-:S04]  /*4cb0*/  IMAD R17, R17, 0x2, R8 ;  /* 0x0000000211117824 */ /* 0x000fc800078e0208 */
[----:B------:R-:W-:Y:S01]  /*4cc0*/  IMAD R3, R3, 0x2, R17 ;  /* 0x0000000203037824 */ /* 0x000fe200078e0211 */
[----:B------:R-:W-:Y:S02]  /*4cd0*/  LEA.HI.X.SX32 R17, R9, R0, 0x1, P0 ;  /* 0x0000000009117211 */ /* 0x000fe400000f0eff */
[----:B------:R-:W2:Y:S04]  /*4ce0*/  LDL.LU R9, [R1+0x2c] ;  /* 0x00002c0001097983 */ /* 0x000ea80000300800 */
[----:B------:R0:W-:Y:S04]  /*4cf0*/  STL [R1+0x21c], R15 ;  /* 0x00021c0f01007387 */ /* 0x0001e80000100800 */
[----:B------:R-:W2:Y:S04]  /*4d00*/  LDG.E.U16 R17, [R16.64] ;  /* 0x0000000610117981 */ /* 0x000ea8000c1e1500 */
[----:B0-----:R-:W3:Y:S01]  /*4d10*/  LDL.LU R15, [R1+0x30] ;  /* 0x00003000010f7983 */ /* 0x001ee20000300800 */
[----:B------:R-:W-:-:S03]  /*4d20*/  LEA R14, P1, R3, R26, 0x1 ;  /* 0x0000001a030e7211 */ /* 0x000fc600078208ff */
[----:B-----5:R0:W-:Y:S04]  /*4d30*/  STL [R1+0x218], R11 ;  /* 0x0002180b01007387 */ /* 0x0201e80000100800 */
[----:B--2---:R1:W-:Y:S01]  /*4d40*/  STL [R1+0x214], R17 ;  /* 0x0002141101007387 */ /* 0x0043e20000100800 */
[----:B---3--:R-:W-:Y:S02]  /*4d50*/  LEA R10, P0, R15, R26, 0x1 ;  /* 0x0000001a0f0a7211 */ /* 0x008fe400078008ff */
[----:B0-----:R-:W-:Y:S02]  /*4d60*/  MOV R11, R15 ;  /* 0x0000000f000b7202 */ /* 0x001fe40000000f00 */
[-C--:B------:R-:W-:Y:S02]  /*4d70*/  LEA.HI.X.SX32 R15, R3, R0.reuse, 0x1, P1 ;  /* 0x00000000030f7211 */ /* 0x080fe400008f0eff */
[----:B------:R-:W-:-:S03]  /*4d80*/  LEA.HI.X.SX32 R11, R11, R0, 0x1, P0 ;  /* 0x000000000b0b7211 */ /* 0x000fc600000f0eff */
[----:B-1----:R4:W2:Y:S04]  /*4d90*/  LDG.E.U16 R17, [R14.64] ;  /* 0x000000060e117981 */ /* 0x0028a8000c1e1500 */
[----:B------:R-:W3:Y:S01]  /*4da0*/  LDG.E.U16 R11, [R10.64] ;  /* 0x000000060a0b7981 */ /* 0x000ee2000c1e1500 */
[-C--:B------:R-:W-:Y:S02]  /*4db0*/  LEA R16, P0, R27, R26.reuse, 0x1 ;  /* 0x0000001a1b107211 */ /* 0x080fe400078008ff */
[----:B----4-:R-:W-:-:S04]  /*4dc0*/  LEA R14, P1, R25, R26, 0x1 ;  /* 0x0000001a190e7211 */ /* 0x010fc800078208ff */
[-C--:B------:R-:W-:Y:S01]  /*4dd0*/  LEA.HI.X.SX32 R15, R25, R0.reuse, 0x1, P1 ;  /* 0x00000000190f7211 */ /* 0x080fe200008f0eff */
[----:B--2---:R0:W-:Y:S02]  /*4de0*/  STL [R1+0x210], R17 ;  /* 0x0002101101007387 */ /* 0x0041e40000100800 */
[----:B0-----:R-:W-:Y:S02]  /*4df0*/  LEA.HI.X.SX32 R17, R27, R0, 0x1, P0 ;  /* 0x000000001b117211 */ /* 0x001fe400000f0eff */
[----:B------:R-:W2:Y:S04]  /*4e00*/  LDL.LU R27, [R1+0x1cd0] ;  /* 0x001cd000011b7983 */ /* 0x000ea80000300800 */
[----:B------:R-:W4:Y:S04]  /*4e10*/  LDL.LU R25, [R1+0x1ccc] ;  /* 0x001ccc0001197983 */ /* 0x000f280000300800 */
[----:B---3--:R0:W-:Y:S04]  /*4e20*/  STL [R1+0x20c], R11 ;  /* 0x00020c0b01007387 */ /* 0x0081e80000100800 */
[----:B0-----:R-:W3:Y:S01]  /*4e30*/  LDG.E.U16 R11, [R16.64] ;  /* 0x00000006100b7981 */ /* 0x001ee2000c1e1500 */
[----:B------:R-:W-:-:S03]  /*4e40*/  LEA R10, P0, R9, R26, 0x1 ;  /* 0x0000001a090a7211 */ /* 0x000fc600078008ff */
[----:B---3--:R0:W-:Y:S02]  /*4e50*/  STL [R1+0x208], R11 ;  /* 0x0002080b01007387 */ /* 0x0081e40000100800 */
[----:B0-----:R-:W-:Y:S02]  /*4e60*/  LEA.HI.X.SX32 R11, R9, R0, 0x1, P0 ;  /* 0x00000000090b7211 */ /* 0x001fe400000f0eff */
[----:B------:R-:W3:Y:S01]  /*4e70*/  LDG.E.U16 R9, [R14.64] ;  /* 0x000000060e097981 */ /* 0x000ee2000c1e1500 */
[----:B------:R-:W-:-:S04]  /*4e80*/  LEA R16, P1, R12, R26, 0x1 ;  /* 0x0000001a0c107211 */ /* 0x000fc800078208ff */
[----:B------:R-:W-:Y:S01]  /*4e90*/  LEA.HI.X.SX32 R17, R12, R0, 0x1, P1 ;  /* 0x000000000c117211 */ /* 0x000fe200008f0eff */
[----:B---3--:R0:W-:Y:S01]  /*4ea0*/  STL [R1+0x204], R9 ;  /* 0x0002040901007387 */ /* 0x0081e20000100800 */
[----:B------:R-:W-:-:S03]  /*4eb0*/  LEA R14, P0, R29, R26, 0x1 ;  /* 0x0000001a1d0e7211 */ /* 0x000fc600078008ff */
[----:B------:R-:W3:Y:S04]  /*4ec0*/  LDL.LU R12, [R1+0x3c] ;  /* 0x00003c00010c7983 */ /* 0x000ee80000300800 */
[----:B0-----:R-:W5:Y:S01]  /*4ed0*/  LDG.E.U16 R9, [R10.64] ;  /* 0x000000060a097981 */ /* 0x001f62000c1e1500 */
[----:B------:R-:W-:-:S03]  /*4ee0*/  LEA.HI.X.SX32 R15, R29, R0, 0x1, P0 ;  /* 0x000000001d0f7211 */ /* 0x000fc600000f0eff */
[----:B------:R-:W2:Y:S04]  /*4ef0*/  LDG.E.U16 R29, [R16.64] ;  /* 0x00000006101d7981 */ /* 0x000ea8000c1e1500 */
[----:B-----5:R0:W-:Y:S04]  /*4f00*/  STL [R1+0x200], R9 ;  /* 0x0002000901007387 */ /* 0x0201e80000100800 */
[----:B0-----:R0:W5:Y:S01]  /*4f10*/  LDG.E.U16 R9, [R14.64] ;  /* 0x000000060e097981 */ /* 0x001162000c1e1500 */
[----:B------:R-:W-:-:S03]  /*4f20*/  LEA R10, P1, R28, R26, 0x1 ;  /* 0x0000001a1c0a7211 */ /* 0x000fc600078208ff */
[----:B--2---:R1:W-:Y:S01]  /*4f30*/  STL [R1+0x1fc], R29 ;  /* 0x0001fc1d01007387 */ /* 0x0043e20000100800 */
[----:B------:R-:W-:-:S03]  /*4f40*/  LEA.HI.X.SX32 R11, R28, R0, 0x1, P1 ;  /* 0x000000001c0b7211 */ /* 0x000fc600008f0eff */
[----:B-1----:R-:W2:Y:S04]  /*4f50*/  LDL.LU R29, [R1+0x38] ;  /* 0x00003800011d7983 */ /* 0x002ea80000300800 */
[----:B------:R-:W2:Y:S01]  /*4f60*/  LDL.LU R28, [R1+0x20] ;  /* 0x00002000011c7983 */ /* 0x000ea20000300800 */
[CC--:B----4-:R-:W-:Y:S02]  /*4f70*/  LEA R16, P0, R25.reuse, R26.reuse, 0x1 ;  /* 0x0000001a19107211 */ /* 0x0d0fe400078008ff */
[C---:B0-----:R-:W-:Y:S02]  /*4f80*/  LEA R14, P1, R18.reuse, R26, 0x1 ;  /* 0x0000001a120e7211 */ /* 0x041fe400078208ff */
[-C--:B------:R-:W-:Y:S02]  /*4f90*/  LEA.HI.X.SX32 R17, R25, R0.reuse, 0x1, P0 ;  /* 0x0000000019117211 */ /* 0x080fe400000f0eff */
[----:B------:R-:W-:-:S03]  /*4fa0*/  LEA.HI.X.SX32 R15, R18, R0, 0x1, P1 ;  /* 0x00000000120f7211 */ /* 0x000fc600008f0eff */
[----:B------:R0:W4:Y:S04]  /*4fb0*/  LDG.E.U16 R25, [R16.64] ;  /* 0x0000000610197981 */ /* 0x000128000c1e1500 */
[----:B-----5:R1:W-:Y:S04]  /*4fc0*/  STL [R1+0x1f8], R9 ;  /* 0x0001f80901007387 */ /* 0x0203e80000100800 */
[----:B-1----:R1:W5:Y:S02]  /*4fd0*/  LDG.E.U16 R9, [R10.64] ;  /* 0x000000060a097981 */ /* 0x002364000c1e1500 */
[----:B-1----:R-:W-:-:S04]  /*4fe0*/  LEA R10, P0, R22, R26, 0x1 ;  /* 0x0000001a160a7211 */ /* 0x002fc800078008ff */
[----:B------:R-:W-:Y:S02]  /*4ff0*/  LEA.HI.X.SX32 R11, R22, R0, 0x1, P0 ;  /* 0x00000000160b7211 */ /* 0x000fe400000f0eff */
[----:B------:R1:W2:Y:S01]  /*5000*/  LDG.E.U16 R22, [R14.64] ;  /* 0x000000060e167981 */ /* 0x0002a2000c1e1500 */
[CC--:B------:R-:W-:Y:S02]  /*5010*/  LEA R18, P1, R19.reuse, R26.reuse, 0x1 ;  /* 0x0000001a13127211 */ /* 0x0c0fe400078208ff */
[C---:B0-----:R-:W-:Y:S02]  /*5020*/  LEA R16, P0, R20.reuse, R26, 0x1 ;  /* 0x0000001a14107211 */ /* 0x041fe400078008ff */
[-C--:B------:R-:W-:Y:S02]  /*5030*/  LEA.HI.X.SX32 R19, R19, R0.reuse, 0x1, P1 ;  /* 0x0000000013137211 */ /* 0x080fe400008f0eff */
[----:B------:R-:W-:-:S03]  /*5040*/  LEA.HI.X.SX32 R17, R20, R0, 0x1, P0 ;  /* 0x0000000014117211 */ /* 0x000fc600000f0eff */
[----:B------:R0:W2:Y:S04]  /*5050*/  LDG.E.U16 R20, [R18.64] ;  /* 0x0000000612147981 */ /* 0x0000a8000c1e1500 */
[----:B------:R2:W2:Y:S01]  /*5060*/  LDG.E.U16 R17, [R16.64] ;  /* 0x0000000610117981 */ /* 0x0004a2000c1e1500 */
[----:B-1----:R-:W-:Y:S01]  /*5070*/  LEA R14, P1, R4, R26, 0x1 ;  /* 0x0000001a040e7211 */ /* 0x002fe200078208ff */
[----:B0-----:R-:W-:-:S03]  /*5080*/  IMAD.MOV.U32 R18, RZ, RZ, c[0x0][0x198] ;  /* 0x00006600ff127624 */ /* 0x001fc600078e00ff */
[----:B------:R-:W-:Y:S01]  /*5090*/  LEA.HI.X.SX32 R15, R4, R0, 0x1, P1 ;  /* 0x00000000040f7211 */ /* 0x000fe200008f0eff */
[----:B------:R-:W-:Y:S01]  /*50a0*/  IMAD R4, R18, 0x2, R3 ;  /* 0x0000000212047824 */ /* 0x000fe200078e0203 */
[----:B-----5:R0:W-:Y:S04]  /*50b0*/  STL [R1+0x1f4], R9 ;  /* 0x0001f40901007387 */ /* 0x0201e80000100800 */
[----:B0-----:R0:W5:Y:S02]  /*50c0*/  LDG.E.U16 R9, [R10.64] ;  /* 0x000000060a097981 */ /* 0x001164000c1e1500 */
[----:B0-----:R-:W-:-:S04]  /*50d0*/  LEA R10, P0, R2, R26, 0x1 ;  /* 0x0000001a020a7211 */ /* 0x001fc800078008ff */
[----:B------:R-:W-:Y:S02]  /*50e0*/  LEA.HI.X.SX32 R11, R2, R0, 0x1, P0 ;  /* 0x00000000020b7211 */ /* 0x000fe400000f0eff */
[C---:B------:R-:W-:Y:S01]  /*50f0*/  LEA R2, P0, R6.reuse, R26, 0x1 ;  /* 0x0000001a06027211 */ /* 0x040fe200078008ff */
[----:B----4-:R0:W-:Y:S03]  /*5100*/  STL [R1+0x1ec], R25 ;  /* 0x0001ec1901007387 */ /* 0x0101e60000100800 */
[----:B------:R-:W-:Y:S01]  /*5110*/  LEA.HI.X.SX32 R3, R6, R0, 0x1, P0 ;  /* 0x0000000006037211 */ /* 0x000fe200000f0eff */
[----:B------:R1:W4:Y:S04]  /*5120*/  LDG.E.U16 R19, [R10.64] ;  /* 0x000000060a137981 */ /* 0x000328000c1e1500 */
[----:B--2---:R2:W-:Y:S04]  /*5130*/  STL [R1+0x1e0], R22 ;  /* 0x0001e01601007387 */ /* 0x0045e80000100800 */
[----:B0-----:R3:W4:Y:S04]  /*5140*/  LDG.E.U16 R25, [R14.64] ;  /* 0x000000060e197981 */ /* 0x001728000c1e1500 */
[----:B--2---:R0:W2:Y:S01]  /*5150*/  LDG.E.U16 R22, [R2.64] ;  /* 0x0000000602167981 */ /* 0x0040a2000c1e1500 */
[----:B-1----:R-:W-:-:S04]  /*5160*/  LEA R10, P1, R4, R26, 0x1 ;  /* 0x0000001a040a7211 */ /* 0x002fc800078208ff */
[----:B------:R-:W-:Y:S02]  /*5170*/  LEA.HI.X.SX32 R11, R4, R0, 0x1, P1 ;  /* 0x00000000040b7211 */ /* 0x000fe400008f0eff */
[----:B---3--:R-:W-:-:S04]  /*5180*/  LEA R14, P0, R12, R26, 0x1 ;  /* 0x0000001a0c0e7211 */ /* 0x008fc800078008ff */
[----:B------:R-:W-:Y:S02]  /*5190*/  LEA.HI.X.SX32 R15, R12, R0, 0x1, P0 ;  /* 0x000000000c0f7211 */ /* 0x000fe400000f0eff */
[----:B0-----:R-:W-:-:S04]  /*51a0*/  LEA R2, P0, R29, R26, 0x1 ;  /* 0x0000001a1d027211 */ /* 0x001fc800078008ff */
[----:B------:R-:W-:-:S05]  /*51b0*/  LEA.HI.X.SX32 R3, R29, R0, 0x1, P0 ;  /* 0x000000001d037211 */ /* 0x000fca00000f0eff */
[----:B------:R0:W3:Y:S04]  /*51c0*/  LDG.E.U16 R29, [R2.64] ;  /* 0x00000006021d7981 */ /* 0x0000e8000c1e1500 */
[----:B-----5:R1:W-:Y:S04]  /*51d0*/  STL [R1+0x1dc], R9 ;  /* 0x0001dc0901007387 */ /* 0x0203e80000100800 */
[----:B-1----:R1:W5:Y:S04]  /*51e0*/  LDG.E.U16 R9, [R10.64] ;  /* 0x000000060a097981 */ /* 0x002368000c1e1500 */
[----:B------:R0:W-:Y:S01]  /*51f0*/  STL [R1+0x1d4], R20 ;  /* 0x0001d41401007387 */ /* 0x0001e20000100800 */
[----:B-1----:R-:W-:-:S03]  /*5200*/  LEA R10, P1, R28, R26, 0x1 ;  /* 0x0000001a1c0a7211 */ /* 0x002fc600078208ff */
[----:B0-----:R0:W3:Y:S01]  /*5210*/  LDG.E.U16 R20, [R14.64] ;  /* 0x000000060e147981 */ /* 0x0010e2000c1e1500 */
[----:B------:R-:W-:Y:S02]  /*5220*/  LEA.HI.X.SX32 R11, R28, R0, 0x1, P1 ;  /* 0x000000001c0b7211 */ /* 0x000fe400008f0eff */
[-C--:B------:R-:W-:Y:S02]  /*5230*/  LEA R2, P1, R24, R26.reuse, 0x1 ;  /* 0x0000001a18027211 */ /* 0x080fe400078208ff */
[----:B0-----:R-:W-:-:S04]  /*5240*/  LEA R14, P0, R27, R26, 0x1 ;  /* 0x0000001a1b0e7211 */ /* 0x001fc800078008ff */
[----:B------:R-:W-:Y:S02]  /*5250*/  LEA.HI.X.SX32 R15, R27, R0, 0x1, P0 ;  /* 0x000000001b0f7211 */ /* 0x000fe400000f0eff */
[----:B------:R0:W3:Y:S01]  /*5260*/  LDG.E.U16 R27, [R10.64] ;  /* 0x000000060a1b7981 */ /* 0x0000e2000c1e1500 */
[C---:B------:R-:W-:Y:S02]  /*5270*/  LEA R16, P0, R23.reuse, R26, 0x1 ;  /* 0x0000001a17107211 */ /* 0x040fe400078008ff */
[-C--:B------:R-:W-:Y:S01]  /*5280*/  LEA.HI.X.SX32 R3, R24, R0.reuse, 0x1, P1 ;  /* 0x0000000018037211 */ /* 0x080fe200008f0eff */
[----:B------:R1:W-:Y:S04]  /*5290*/  STL [R1+0x1cc], R17 ;  /* 0x0001cc1101007387 */ /* 0x0003e80000100800 */
[----:B------:R2:W3:Y:S04]  /*52a0*/  LDG.E.U16 R14, [R14.64] ;  /* 0x000000060e0e7981 */ /* 0x0004e8000c1e1500 */
[----:B------:R2:W3:Y:S01]  /*52b0*/  LDG.E.U16 R24, [R2.64] ;  /* 0x0000000602187981 */ /* 0x0004e2000c1e1500 */
[----:B-1----:R-:W-:-:S02]  /*52c0*/  LEA.HI.X.SX32 R17, R23, R0, 0x1, P0 ;  /* 0x0000000017117211 */ /* 0x002fc400000f0eff */
[C---:B0-----:R-:W-:Y:S01]  /*52d0*/  LEA R10, P0, R21.reuse, R26, 0x1 ;  /* 0x0000001a150a7211 */ /* 0x041fe200078008ff */
[----:B------:R-:W3:Y:S03]  /*52e0*/  LDL.LU R28, [R1+0x3dc] ;  /* 0x0003dc00011c7983 */ /* 0x000ee60000300800 */
[----:B------:R-:W-:Y:S01]  /*52f0*/  LEA.HI.X.SX32 R11, R21, R0, 0x1, P0 ;  /* 0x00000000150b7211 */ /* 0x000fe200000f0eff */
[----:B------:R0:W3:Y:S01]  /*5300*/  LDG.E.U16 R16, [R16.64] ;  /* 0x0000000610107981 */ /* 0x0000e2000c1e1500 */
[-C--:B--2---:R-:W-:Y:S02]  /*5310*/  LEA R2, P1, R7, R26.reuse, 0x1 ;  /* 0x0000001a07027211 */ /* 0x084fe400078208ff */
[----:B------:R-:W-:Y:S01]  /*5320*/  LEA R6, P0, R13, R26, 0x1 ;  /* 0x0000001a0d067211 */ /* 0x000fe200078008ff */
[----:B------:R1:W2:Y:S01]  /*5330*/  LDG.E.U16 R15, [R10.64] ;  /* 0x000000060a0f7981 */ /* 0x0002a2000c1e1500 */
[----:B------:R-:W-:-:S02]  /*5340*/  LEA.HI.X.SX32 R3, R7, R0, 0x1, P1 ;  /* 0x0000000007037211 */ /* 0x000fc400008f0eff */
[----:B------:R-:W-:Y:S02]  /*5350*/  LEA R12, P1, R5, R26, 0x1 ;  /* 0x0000001a050c7211 */ /* 0x000fe400078208ff */
[-C--:B------:R-:W-:Y:S01]  /*5360*/  LEA.HI.X.SX32 R7, R13, R0.reuse, 0x1, P0 ;  /* 0x000000000d077211 */ /* 0x080fe200000f0eff */
[----:B----4-:R4:W-:Y:S01]  /*5370*/  STL [R1+0x1c0], R19 ;  /* 0x0001c01301007387 */ /* 0x0109e20000100800 */
[----:B------:R-:W-:-:S03]  /*5380*/  LEA.HI.X.SX32 R13, R5, R0, 0x1, P1 ;  /* 0x00000000050d7211 */ /* 0x000fc600008f0eff */
[----:B-1----:R1:W2:Y:S04]  /*5390*/  LDG.E.U16 R11, [R2.64] ;  /* 0x00000006020b7981 */ /* 0x0022a8000c1e1500 */
[----:B------:R0:W2:Y:S04]  /*53a0*/  LDG.E.U16 R10, [R6.64] ;  /* 0x00000006060a7981 */ /* 0x0000a8000c1e1500 */
[----:B----4-:R-:W4:Y:S04]  /*53b0*/  LDL.LU R19, [R1+0x3d0] ;  /* 0x0003d00001137983 */ /* 0x010f280000300800 */
[----:B------:R1:W-:Y:S04]  /*53c0*/  STL [R1+0x1b8], R25 ;  /* 0x0001b81901007387 */ /* 0x0003e80000100800 */
[----:B------:R-:W-:Y:S04]  /*53d0*/  STL [R1+0x1b0], R22 ;  /* 0x0001b01601007387 */ /* 0x000fe80000100800 */
[----:B0-----:R-:W2:Y:S04]  /*53e0*/  LDL.LU R17, [R1+0x3c0] ;  /* 0x0003c00001117983 */ /* 0x001ea80000300800 */
[----:B-1----:R-:W2:Y:S04]  /*53f0*/  LDL.LU R25, [R1+0x3b0] ;  /* 0x0003b00001197983 */ /* 0x002ea80000300800 */
[----:B------:R-:W2:Y:S04]  /*5400*/  LDG.E.U16 R7, [R12.64] ;  /* 0x000000060c077981 */ /* 0x000ea8000c1e1500 */
[----:B-----5:R0:W-:Y:S04]  /*5410*/  STL [R1+0x1ac], R9 ;  /* 0x0001ac0901007387 */ /* 0x0201e80000100800 */
[----:B------:R-:W5:Y:S04]  /*5420*/  LDL.LU R21, [R1+0x3a4] ;  /* 0x0003a40001157983 */ /* 0x000f680000300800 */
[----:B0-----:R-:W0:Y:S04]  /*5430*/  S2R R9, SR_TID.X ;  /* 0x0000000000097919 */ /* 0x001e280000002100 */
[----:B---3--:R1:W-:Y:S04]  /*5440*/  STL [R1+0x1a4], R20 ;  /* 0x0001a41401007387 */ /* 0x0083e80000100800 */
[----:B-1----:R-:W3:Y:S04]  /*5450*/  LDL.LU R20, [R1+0x394] ;  /* 0x0003940001147983 */ /* 0x002ee80000300800 */
[----:B------:R-:W3:Y:S04]  /*5460*/  LDL.LU R22, [R1+0x12c] ;  /* 0x00012c0001167983 */ /* 0x000ee80000300800 */
[----:B------:R1:W-:Y:S01]  /*5470*/  STL [R1+0x1a0], R29 ;  /* 0x0001a01d01007387 */ /* 0x0003e20000100800 */
[----:B0-----:R-:W-:-:S02]  /*5480*/  LOP3.LUT R2, R9, 0x3f, RZ, 0xc0, !PT ;  /* 0x0000003f09027812 */ /* 0x001fc400078ec0ff */
[----:B------:R-:W-:Y:S01]  /*5490*/  SHF.R.S32.HI R6, RZ, 0x6, R9 ;  /* 0x00000006ff067819 */ /* 0x000fe20000011409 */
[----:B-1----:R-:W3:Y:S04]  /*54a0*/  LDL.LU R29, [R1+0x128] ;  /* 0x00012800011d7983 */ /* 0x002ee80000300800 */
[----:B------:R0:W-:Y:S01]  /*54b0*/  STL [R1+0x19c], R27 ;  /* 0x00019c1b01007387 */ /* 0x0001e20000100800 */
[----:B------:R-:W-:Y:S01]  /*54c0*/  IMAD.SHL.U32 R3, R2, 0x2, RZ ;  /* 0x0000000202037824 */ /* 0x000fe200078e00ff */
[----:B------:R-:W-:Y:S02]  /*54d0*/  SGXT R6, R6, 0x1 ;  /* 0x000000010606781a */ /* 0x000fe40000000200 */
[----:B------:R-:W3:Y:S01]  /*54e0*/  LDL.LU R23, [R1+0x124] ;  /* 0x0001240001177983 */ /* 0x000ee20000300800 */
[----:B0-----:R-:W-:-:S02]  /*54f0*/  LEA R27, R18, R4, 0x1 ;  /* 0x00000004121b7211 */ /* 0x001fc400078e08ff */
[CC--:B------:R-:W-:Y:S02]  /*5500*/  LEA R4, P0, R8.reuse, R26.reuse, 0x1 ;  /* 0x0000001a08047211 */ /* 0x0c0fe400078008ff */
[----:B------:R-:W-:Y:S02]  /*5510*/  LEA R2, P1, R27, R26, 0x1 ;  /* 0x0000001a1b027211 */ /* 0x000fe400078208ff */
[-C--:B------:R-:W-:Y:S02]  /*5520*/  LEA.HI.X.SX32 R5, R8, R0.reuse, 0x1, P0 ;  /* 0x0000000008057211 */ /* 0x080fe400000f0eff */
[----:B------:R-:W-:Y:S01]  /*5530*/  LOP3.LUT R6, R3, 0x90, R6, 0x78, !PT ;  /* 0x0000009003067812 */ /* 0x000fe200078e7806 */
[----:B------:R0:W-:Y:S01]  /*5540*/  STL [R1+0x198], R14 ;  /* 0x0001980e01007387 */ /* 0x0001e20000100800 */
[----:B------:R-:W-:-:S03]  /*5550*/  LEA.HI.X.SX32 R3, R27, R0, 0x1, P1 ;  /* 0x000000001b037211 */ /* 0x000fc600008f0eff */
[----:B------:R1:W3:Y:S04]  /*5560*/  LDG.E.U16 R4, [R4.64] ;  /* 0x0000000604047981 */ /* 0x0002e8000c1e1500 */
[----:B------:R-:W3:Y:S04]  /*5570*/  LDG.E.U16 R2, [R2.64] ;  /* 0x0000000602027981 */ /* 0x000ee8000c1e1500 */
[----:B0-----:R-:W3:Y:S04]  /*5580*/  LDL.LU R14, [R1+0x120] ;  /* 0x00012000010e7983 */ /* 0x001ee80000300800 */
[----:B------:R-:W3:Y:S04]  /*5590*/  LDL.LU R9, [R1+0x11c] ;  /* 0x00011c0001097983 */ /* 0x000ee80000300800 */
[----:B------:R-:W-:Y:S04]  /*55a0*/  STL [R1+0x194], R24 ;  /* 0x0001941801007387 */ /* 0x000fe80000100800 */
[----:B------:R-:W-:Y:S04]  /*55b0*/  STL [R1+0x190], R16 ;  /* 0x0001901001007387 */ /* 0x000fe80000100800 */
[----:B------:R-:W-:Y:S04]  /*55c0*/  STL [R1+0x440], R6 ;  /* 0x0004400601007387 */ /* 0x000fe80000100800 */
[----:B------:R0:W-:Y:S01]  /*55d0*/  STS.U16 [R6], R28 ;  /* 0x0000001c06007388 */ /* 0x0001e20000000400 */
[----:B------:R-:W-:-:S03]  /*55e0*/  IMAD R27, R18, 0x2, R27 ;  /* 0x00000002121b7824 */ /* 0x000fc600078e021b */
[----:B0-----:R-:W3:Y:S04]  /*55f0*/  LDL.LU R28, [R1+0x118] ;  /* 0x00011800011c7983 */ /* 0x001ee80000300800 */
[----:B--2---:R0:W-:Y:S04]  /*5600*/  STL [R1+0x188], R15 ;  /* 0x0001880f01007387 */ /* 0x0041e80000100800 */
[----:B----4-:R2:W-:Y:S04]  /*5610*/  STS.U16 [R6+0x400], R19 ;  /* 0x0004001306007388 */ /* 0x0105e80000000400 */
[----:B0-----:R-:W4:Y:S04]  /*5620*/  LDL.LU R15, [R1+0x114] ;  /* 0x00011400010f7983 */ /* 0x001f280000300800 */
[----:B------:R-:W-:Y:S04]  /*5630*/  STL [R1+0x180], R11 ;  /* 0x0001800b01007387 */ /* 0x000fe80000100800 */
[----:B------:R-:W4:Y:S04]  /*5640*/  LDL.LU R24, [R1+0x110] ;  /* 0x0001100001187983 */ /* 0x000f280000300800 */
[----:B------:R-:W-:Y:S04]  /*5650*/  STL [R1+0x17c], R10 ;  /* 0x00017c0a01007387 */ /* 0x000fe80000100800 */
[----:B------:R-:W4:Y:S04]  /*5660*/  LDL.LU R18, [R1+0x10c] ;  /* 0x00010c0001127983 */ /* 0x000f280000300800 */
[----:B--2---:R-:W2:Y:S04]  /*5670*/  LDL.LU R19, [R1+0x108] ;  /* 0x0001080001137983 */ /* 0x004ea80000300800 */
[----:B------:R-:W-:Y:S04]  /*5680*/  STS.U16 [R6+0x800], R17 ;  /* 0x0008001106007388 */ /* 0x000fe80000000400 */
[----:B------:R-:W-:Y:S04]  /*5690*/  STL [R1+0x174], R7 ;  /* 0x0001740701007387 */ /* 0x000fe80000100800 */
[----:B------:R0:W-:Y:S04]  /*56a0*/  STS.U16 [R6+0xc00], R25 ;  /* 0x000c001906007388 */ /* 0x0001e80000000400 */
[----:B0-----:R-:W2:Y:S04]  /*56b0*/  LDL.LU R25, [R1+0x104] ;  /* 0x0001040001197983 */ /* 0x001ea80000300800 */
[----:B-1----:R-:W2:Y:S04]  /*56c0*/  LDL.LU R5, [R1+0x100] ;  /* 0x0001000001057983 */ /* 0x002ea80000300800 */
[----:B------:R-:W2:Y:S04]  /*56d0*/  LDL.LU R8, [R1+0xfc] ;  /* 0x0000fc0001087983 */ /* 0x000ea80000300800 */
[----:B------:R-:W2:Y:S04]  /*56e0*/  LDL.LU R12, [R1+0xf8] ;  /* 0x0000f800010c7983 */ /* 0x000ea80000300800 */
[----:B------:R-:W2:Y:S04]  /*56f0*/  LDL.LU R13, [R1+0xf4] ;  /* 0x0000f400010d7983 */ /* 0x000ea80000300800 */
[----:B------:R-:W2:Y:S04]  /*5700*/  LDL.LU R17, [R1+0xf0] ;  /* 0x0000f00001117983 */ /* 0x000ea80000300800 */
[----:B-----5:R-:W-:Y:S04]  /*5710*/  STS.U16 [R6+0x1000], R21 ;  /* 0x0010001506007388 */ /* 0x020fe80000000400 */
[----:B---3--:R0:W-:Y:S04]  /*5720*/  STS.U16 [R6+0x1400], R20 ;  /* 0x0014001406007388 */ /* 0x0081e80000000400 */
[----:B------:R1:W-:Y:S04]  /*5730*/  STS.U16 [R6+0x1800], R22 ;  /* 0x0018001606007388 */ /* 0x0003e80000000400 */
[----:B0-----:R-:W3:Y:S04]  /*5740*/  LDL.LU R20, [R1+0xec] ;  /* 0x0000ec0001147983 */ /* 0x001ee80000300800 */
[----:B-1----:R-:W5:Y:S04]  /*5750*/  LDL.LU R22, [R1+0xe8] ;  /* 0x0000e80001167983 */ /* 0x002f680000300800 */
[----:B------:R0:W-:Y:S04]  /*5760*/  STS.U16 [R6+0x1c00], R29 ;  /* 0x001c001d06007388 */ /* 0x0001e80000000400 */
[----:B------:R1:W-:Y:S04]  /*5770*/  STS.U16 [R6+0x2000], R23 ;  /* 0x0020001706007388 */ /* 0x0003e80000000400 */
[----:B0-----:R-:W5:Y:S04]  /*5780*/  LDL.LU R29, [R1+0xe4] ;  /* 0x0000e400011d7983 */ /* 0x001f680000300800 */
[----:B-1----:R-:W5:Y:S04]  /*5790*/  LDL.LU R23, [R1+0xb8] ;  /* 0x0000b80001177983 */ /* 0x002f680000300800 */
[----:B------:R-:W5:Y:S04]  /*57a0*/  LDL.LU R7, [R1+0xe0] ;  /* 0x0000e00001077983 */ /* 0x000f680000300800 */
[----:B------:R-:W-:Y:S04]  /*57b0*/  STL [R1+0x168], R4 ;  /* 0x0001680401007387 */ /* 0x000fe80000100800 */
[----:B------:R-:W5:Y:S04]  /*57c0*/  LDL.LU R10, [R1+0xdc] ;  /* 0x0000dc00010a7983 */ /* 0x000f680000300800 */
[----:B------:R-:W5:Y:S04]  /*57d0*/  LDL.LU R11, [R1+0xd8] ;  /* 0x0000d800010b7983 */ /* 0x000f680000300800 */
[----:B------:R-:W5:Y:S04]  /*57e0*/  LDL.LU R21, [R1+0xd4] ;  /* 0x0000d40001157983 */ /* 0x000f680000300800 */
[----:B------:R0:W-:Y:S04]  /*57f0*/  STS.U16 [R6+0x2400], R14 ;  /* 0x0024000e06007388 */ /* 0x0001e80000000400 */
[----:B------:R-:W-:Y:S04]  /*5800*/  STL [R1+0x164], R2 ;  /* 0x0001640201007387 */ /* 0x000fe80000100800 */
[----:B------:R1:W-:Y:S04]  /*5810*/  STS.U16 [R6+0x2800], R9 ;  /* 0x0028000906007388 */ /* 0x0003e80000000400 */
[----:B0-----:R-:W5:Y:S04]  /*5820*/  LDL.LU R14, [R1+0xd0] ;  /* 0x0000d000010e7983 */ /* 0x001f680000300800 */
[----:B-1----:R-:W5:Y:S04]  /*5830*/  LDL.LU R9, [R1+0xcc] ;  /* 0x0000cc0001097983 */ /* 0x002f680000300800 */
[----:B------:R0:W-:Y:S04]  /*5840*/  STS.U16 [R6+0x2c00], R28 ;  /* 0x002c001c06007388 */ /* 0x0001e80000000400 */
[----:B0-----:R-:W5:Y:S04]  /*5850*/  LDL.LU R28, [R1+0xc8] ;  /* 0x0000c800011c7983 */ /* 0x001f680000300800 */
[----:B----4-:R0:W-:Y:S04]  /*5860*/  STS.U16 [R6+0x3000], R15 ;  /* 0x0030000f06007388 */ /* 0x0101e80000000400 */
[----:B------:R-:W4:Y:S04]  /*5870*/  LDL.LU R16, [R1+0xc4] ;  /* 0x0000c40001107983 */ /* 0x000f280000300800 */
[----:B------:R-:W-:Y:S04]  /*5880*/  STS.U16 [R6+0x3400], R24 ;  /* 0x0034001806007388 */ /* 0x000fe80000000400 */
[----:B0-----:R-:W4:Y:S04]  /*5890*/  LDL.LU R15, [R1+0xc0] ;  /* 0x0000c000010f7983 */ /* 0x001f280000300800 */
[----:B------:R-:W-:Y:S04]  /*58a0*/  STS.U16 [R6+0x3800], R18 ;  /* 0x0038001206007388 */ /* 0x000fe80000000400 */
[----:B--2---:R-:W-:Y:S04]  /*58b0*/  STS.U16 [R6+0x3c00], R19 ;  /* 0x003c001306007388 */ /* 0x004fe80000000400 */
[----:B------:R0:W-:Y:S04]  /*58c0*/  STS.U16 [R6+0x4000], R25 ;  /* 0x0040001906007388 */ /* 0x0001e80000000400 */
[----:B0-----:R-:W2:Y:S04]  /*58d0*/  LDL.LU R25, [R1+0xbc] ;  /* 0x0000bc0001197983 */ /* 0x001ea80000300800 */
[----:B------:R-:W4:Y:S04]  /*58e0*/  LDL.LU R24, [R1+0xb4] ;  /* 0x0000b40001187983 */ /* 0x000f280000300800 */
[----:B------:R-:W4:Y:S04]  /*58f0*/  LDL.LU R18, [R1+0xb0] ;  /* 0x0000b00001127983 */ /* 0x000f280000300800 */
[----:B------:R-:W4:Y:S04]  /*5900*/  LDL.LU R19, [R1+0xa8] ;  /* 0x0000a80001137983 */ /* 0x000f280000300800 */
[----:B------:R-:W-:Y:S04]  /*5910*/  STS.U16 [R6+0x4400], R5 ;  /* 0x0044000506007388 */ /* 0x000fe80000000400 */
[----:B------:R-:W-:Y:S04]  /*5920*/  STS.U16 [R6+0x4800], R8 ;  /* 0x0048000806007388 */ /* 0x000fe80000000400 */
[----:B------:R-:W-:Y:S04]  /*5930*/  STS.U16 [R6+0x4c00], R12 ;  /* 0x004c000c06007388 */ /* 0x000fe80000000400 */
[----:B------:R-:W-:Y:S04]  /*5940*/  STS.U16 [R6+0x5000], R13 ;  /* 0x0050000d06007388 */ /* 0x000fe80000000400 */
[----:B------:R-:W-:Y:S04]  /*5950*/  STS.U16 [R6+0x5400], R17 ;  /* 0x0054001106007388 */ /* 0x000fe80000000400 */
[----:B---3--:R0:W-:Y:S04]  /*5960*/  STS.U16 [R6+0x5800], R20 ;  /* 0x0058001406007388 */ /* 0x0081e80000000400 */
[----:B-----5:R1:W-:Y:S04]  /*5970*/  STS.U16 [R6+0x5c00], R22 ;  /* 0x005c001606007388 */ /* 0x0203e80000000400 */
[----:B0-----:R-:W3:Y:S04]  /*5980*/  LDL.LU R20, [R1+0xac] ;  /* 0x0000ac0001147983 */ /* 0x001ee80000300800 */
[----:B------:R-:W5:Y:S04]  /*5990*/  LDL.LU R17, [R1+0xa4] ;  /* 0x0000a40001117983 */ /* 0x000f680000300800 */
[----:B-1----:R-:W5:Y:S04]  /*59a0*/  LDL.LU R22, [R1+0xa0] ;  /* 0x0000a00001167983 */ /* 0x002f680000300800 */
[----:B------:R0:W-:Y:S04]  /*59b0*/  STS.U16 [R6+0x6000], R29 ;  /* 0x0060001d06007388 */ /* 0x0001e80000000400 */
[----:B------:R-:W-:Y:S04]  /*59c0*/  STS.U16 [R6+0x6400], R7 ;  /* 0x0064000706007388 */ /* 0x000fe80000000400 */
[----:B0-----:R-:W5:Y:S04]  /*59d0*/  LDL.LU R29, [R1+0x9c] ;  /* 0x00009c00011d7983 */ /* 0x001f680000300800 */
[----:B------:R-:W-:Y:S04]  /*59e0*/  STS.U16 [R6+0x6800], R10 ;  /* 0x0068000a06007388 */ /* 0x000fe80000000400 */
[----:B------:R-:W-:Y:S04]  /*59f0*/  STS.U16 [R6+0x6c00], R11 ;  /* 0x006c000b06007388 */ /* 0x000fe80000000400 */
[----:B------:R-:W-:Y:S01]  /*5a00*/  STS.U16 [R6+0x7000], R21 ;  /* 0x0070001506007388 */ /* 0x000fe20000000400 */
[----:B------:R-:W-:-:S04]  /*5a10*/  LEA R2, P0, R23, R26, 0x1 ;  /* 0x0000001a17027211 */ /* 0x000fc800078008ff */
[----:B------:R-:W-:Y:S01]  /*5a20*/  LEA.HI.X.SX32 R3, R23, R0, 0x1, P0 ;  /* 0x0000000017037211 */ /* 0x000fe200000f0eff */
[----:B------:R-:W-:Y:S04]  /*5a30*/  STS.U16 [R6+0x7400], R14 ;  /* 0x0074000e06007388 */ /* 0x000fe80000000400 */
[----:B------:R-:W-:Y:S04]  /*5a40*/  STS.U16 [R6+0x7800], R9 ;  /* 0x0078000906007388 */ /* 0x000fe80000000400 */
[----:B------:R0:W-:Y:S04]  /*5a50*/  STS.U16 [R6+0x7c00], R28 ;  /* 0x007c001c06007388 */ /* 0x0001e80000000400 */
[----:B0-----:R-:W5:Y:S04]  /*5a60*/  LDL.LU R28, [R1+0x98] ;  /* 0x00009800011c7983 */ /* 0x001f680000300800 */
[----:B------:R-:W5:Y:S04]  /*5a70*/  LDL.LU R21, [R1+0x94] ;  /* 0x0000940001157983 */ /* 0x000f680000300800 */
[----:B------:R-:W5:Y:S04]  /*5a80*/  LDL.LU R14, [R1+0x90] ;  /* 0x00009000010e7983 */ /* 0x000f680000300800 */
[----:B------:R-:W5:Y:S04]  /*5a90*/  LDL.LU R9, [R1+0x8c] ;  /* 0x00008c0001097983 */ /* 0x000f680000300800 */
[----:B------:R0:W-:Y:S01]  /*5aa0*/  STL.64 [R1+0x128], R2 ;  /* 0x0001280201007387 */ /* 0x0001e20000100a00 */
[----:B--2---:R-:W-:-:S04]  /*5ab0*/  LEA R10, P0, R25, R26, 0x1 ;  /* 0x0000001a190a7211 */ /* 0x004fc800078008ff */
[----:B------:R-:W-:Y:S02]  /*5ac0*/  LEA.HI.X.SX32 R11, R25, R0, 0x1, P0 ;  /* 0x00000000190b7211 */ /* 0x000fe400000f0eff */
[----:B------:R-:W2:Y:S04]  /*5ad0*/  LDL.LU R25, [R1+0x88] ;  /* 0x0000880001197983 */ /* 0x000ea80000300800 */
[----:B----4-:R1:W-:Y:S01]  /*5ae0*/  STS.U16 [R6+0x8000], R16 ;  /* 0x0080001006007388 */ /* 0x0103e20000000400 */
[----:B------:R-:W-:-:S03]  /*5af0*/  LEA R4, P2, R18, R26, 0x1 ;  /* 0x0000001a12047211 */ /* 0x000fc600078408ff */
[----:B------:R4:W-:Y:S01]  /*5b00*/  STS.U16 [R6+0x8400], R15 ;  /* 0x0084000f06007388 */ /* 0x0009e20000000400 */
[----:B0-----:R-:W-:Y:S02]  /*5b10*/  LEA R2, P3, R19, R26, 0x1 ;  /* 0x0000001a13027211 */ /* 0x001fe400078608ff */
[----:B------:R-:W-:Y:S01]  /*5b20*/  LEA.HI.X.SX32 R5, R18, R0, 0x1, P2 ;  /* 0x0000000012057211 */ /* 0x000fe200010f0eff */
[----:B-1----:R-:W2:Y:S01]  /*5b30*/  LDL.LU R16, [R1+0x84] ;  /* 0x0000840001107983 */ /* 0x002ea20000300800 */
[----:B----4-:R-:W-:-:S03]  /*5b40*/  LEA R6, P1, R24, R26, 0x1 ;  /* 0x0000001a18067211 */ /* 0x010fc600078208ff */
[----:B------:R-:W4:Y:S01]  /*5b50*/  LDL.LU R15, [R1+0x80] ;  /* 0x00008000010f7983 */ /* 0x000f220000300800 */
[-C--:B------:R-:W-:Y:S02]  /*5b60*/  LEA.HI.X.SX32 R3, R19, R0.reuse, 0x1, P3 ;  /* 0x0000000013037211 */ /* 0x080fe400018f0eff */
[----:B------:R-:W-:Y:S01]  /*5b70*/  LEA.HI.X.SX32 R7, R24, R0, 0x1, P1 ;  /* 0x0000000018077211 */ /* 0x000fe200008f0eff */
[----:B------:R3:W-:Y:S04]  /*5b80*/  STL.64 [R1+0x120], R10 ;  /* 0x0001200a01007387 */ /* 0x0007e80000100a00 */
[----:B------:R-:W4:Y:S04]  /*5b90*/  LDL.LU R23, [R1+0x7c] ;  /* 0x00007c0001177983 */ /* 0x000f280000300800 */
[----:B------:R5:W-:Y:S04]  /*5ba0*/  STL.64 [R1+0x118], R6 ;  /* 0x0001180601007387 */ /* 0x000be80000100a00 */
[----:B------:R0:W-:Y:S04]  /*5bb0*/  STL.64 [R1+0x110], R4 ;  /* 0x0001100401007387 */ /* 0x0001e80000100a00 */
[----:B------:R1:W-:Y:S04]  /*5bc0*/  STL.64 [R1+0x108], R2 ;  /* 0x0001080201007387 */ /* 0x0003e80000100a00 */
[----:B------:R-:W4:Y:S04]  /*5bd0*/  LDL.LU R24, [R1+0x78] ;  /* 0x0000780001187983 */ /* 0x000f280000300800 */
[----:B------:R-:W4:Y:S04]  /*5be0*/  LDL.LU R18, [R1+0x74] ;  /* 0x0000740001127983 */ /* 0x000f280000300800 */
[----:B------:R-:W4:Y:S01]  /*5bf0*/  LDL.LU R19, [R1+0x70] ;  /* 0x0000700001137983 */ /* 0x000f220000300800 */
[----:B---3--:R-:W-:-:S02]  /*5c00*/  LEA R10, P0, R20, R26, 0x1 ;  /* 0x0000001a140a7211 */ /* 0x008fc400078008ff */
[C---:B-----5:R-:W-:Y:S02]  /*5c10*/  LEA R6, P1, R17.reuse, R26, 0x1 ;  /* 0x0000001a11067211 */ /* 0x060fe400078208ff */
[----:B------:R-:W-:Y:S02]  /*5c20*/  LEA.HI.X.SX32 R11, R20, R0, 0x1, P0 ;  /* 0x00000000140b7211 */ /* 0x000fe400000f0eff */
[C---:B0-----:R-:W-:Y:S02]  /*5c30*/  LEA R4, P2, R22.reuse, R26, 0x1 ;  /* 0x0000001a16047211 */ /* 0x041fe400078408ff */
[-C--:B------:R-:W-:Y:S02]  /*5c40*/  LEA.HI.X.SX32 R7, R17, R0.reuse, 0x1, P1 ;  /* 0x0000000011077211 */ /* 0x080fe400008f0eff */
[----:B------:R-:W-:Y:S01]  /*5c50*/  LEA.HI.X.SX32 R5, R22, R0, 0x1, P2 ;  /* 0x0000000016057211 */ /* 0x000fe200010f0eff */
[----:B------:R0:W-:Y:S04]  /*5c60*/  STL.64 [R1+0x100], R10 ;  /* 0x0001000a01007387 */ /* 0x0001e80000100a00 */
[----:B------:R-:W3:Y:S01]  /*5c70*/  LDL.LU R20, [R1+0x68] ;  /* 0x0000680001147983 */ /* 0x000ee20000300800 */
[----:B-1----:R-:W-:-:S03]  /*5c80*/  LEA R2, P3, R29, R26, 0x1 ;  /* 0x0000001a1d027211 */ /* 0x002fc600078608ff */
[----:B------:R1:W-:Y:S01]  /*5c90*/  STL.64 [R1+0xf8], R6 ;  /* 0x0000f80601007387 */ /* 0x0003e20000100a00 */
[----:B------:R-:W-:-:S03]  /*5ca0*/  LEA.HI.X.SX32 R3, R29, R0, 0x1, P3 ;  /* 0x000000001d037211 */ /* 0x000fc600018f0eff */
[----:B------:R5:W-:Y:S04]  /*5cb0*/  STL.64 [R1+0xf0], R4 ;  /* 0x0000f00401007387 */ /* 0x000be80000100a00 */
[----:B------:R0:W-:Y:S04]  /*5cc0*/  STL.64 [R1+0xe8], R2 ;  /* 0x0000e80201007387 */ /* 0x0001e80000100a00 */
[----:B------:R-:W3:Y:S01]  /*5cd0*/  LDL.LU R29, [R1+0x6c] ;  /* 0x00006c00011d7983 */ /* 0x000ee20000300800 */
[----:B0-----:R-:W-:-:S04]  /*5ce0*/  LEA R10, P0, R28, R26, 0x1 ;  /* 0x0000001a1c0a7211 */ /* 0x001fc800078008ff */
[----:B------:R-:W-:Y:S02]  /*5cf0*/  LEA.HI.X.SX32 R11, R28, R0, 0x1, P0 ;  /* 0x000000001c0b7211 */ /* 0x000fe400000f0eff */
[----:B------:R-:W3:Y:S01]  /*5d00*/  LDL.LU R28, [R1+0x60] ;  /* 0x00006000011c7983 */ /* 0x000ee20000300800 */
[-C--:B-1----:R-:W-:Y:S02]  /*5d10*/  LEA R6, P1, R21, R26.reuse, 0x1 ;  /* 0x0000001a15067211 */ /* 0x082fe400078208ff */
[-C--:B-----5:R-:W-:Y:S01]  /*5d20*/  LEA R4, P2, R14, R26.reuse, 0x1 ;  /* 0x0000001a0e047211 */ /* 0x0a0fe200078408ff */
[----:B------:R-:W5:Y:S01]  /*5d30*/  LDL.LU R17, [R1+0x58] ;  /* 0x0000580001117983 */ /* 0x000f620000300800 */
[----:B------:R-:W-:-:S03]  /*5d40*/  LEA R2, P3, R9, R26, 0x1 ;  /* 0x0000001a09027211 */ /* 0x000fc600078608ff */
[----:B------:R-:W-:Y:S01]  /*5d50*/  STL.64 [R1+0xe0], R10 ;  /* 0x0000e00a01007387 */ /* 0x000fe20000100a00 */
[-C--:B------:R-:W-:Y:S02]  /*5d60*/  LEA.HI.X.SX32 R7, R21, R0.reuse, 0x1, P1 ;  /* 0x0000000015077211 */ /* 0x080fe400008f0eff */
[-C--:B------:R-:W-:Y:S01]  /*5d70*/  LEA.HI.X.SX32 R5, R14, R0.reuse, 0x1, P2 ;  /* 0x000000000e057211 */ /* 0x080fe200010f0eff */
[----:B------:R-:W5:Y:S01]  /*5d80*/  LDL.LU R22, [R1+0x50] ;  /* 0x0000500001167983 */ /* 0x000f620000300800 */
[----:B------:R-:W-:-:S03]  /*5d90*/  LEA.HI.X.SX32 R3, R9, R0, 0x1, P3 ;  /* 0x0000000009037211 */ /* 0x000fc600018f0eff */
[----:B------:R0:W-:Y:S04]  /*5da0*/  STL.64 [R1+0xd8], R6 ;  /* 0x0000d80601007387 */ /* 0x0001e80000100a00 */
[----:B------:R4:W-:Y:S04]  /*5db0*/  STL.64 [R1+0xd0], R4 ;  /* 0x0000d00401007387 */ /* 0x0009e80000100a00 */
[----:B------:R1:W-:Y:S01]  /*5dc0*/  STL.64 [R1+0xc8], R2 ;  /* 0x0000c80201007387 */ /* 0x0003e20000100a00 */
[----:B--2---:R-:W-:-:S04]  /*5dd0*/  LEA R8, P0, R25, R26, 0x1 ;  /* 0x0000001a19087211 */ /* 0x004fc800078008ff */
[----:B------:R-:W-:Y:S02]  /*5de0*/  LEA.HI.X.SX32 R9, R25, R0, 0x1, P0 ;  /* 0x0000000019097211 */ /* 0x000fe400000f0eff */
[----:B------:R-:W2:Y:S04]  /*5df0*/  LDL.LU R25, [R1+0x64] ;  /* 0x0000640001197983 */ /* 0x000ea80000300800 */
[----:B------:R-:W2:Y:S01]  /*5e00*/  LDL.LU R21, [R1+0x5c] ;  /* 0x00005c0001157983 */ /* 0x000ea20000300800 */
[----:B0-----:R-:W-:-:S03]  /*5e10*/  LEA R6, P1, R16, R26, 0x1 ;  /* 0x0000001a10067211 */ /* 0x001fc600078208ff */
[----:B------:R-:W2:Y:S01]  /*5e20*/  LDL.LU R14, [R1+0x1f0] ;  /* 0x0001f000010e7983 */ /* 0x000ea20000300800 */
[----:B------:R-:W-:Y:S02]  /*5e30*/  LEA.HI.X.SX32 R7, R16, R0, 0x1, P1 ;  /* 0x0000000010077211 */ /* 0x000fe400008f0eff */
[C---:B----4-:R-:W-:Y:S01]  /*5e40*/  LEA R4, P2, R15.reuse, R26, 0x1 ;  /* 0x0000001a0f047211 */ /* 0x050fe200078408ff */
[----:B------:R0:W-:Y:S03]  /*5e50*/  STL.64 [R1+0xc0], R8 ;  /* 0x0000c00801007387 */ /* 0x0001e60000100a00 */
[----:B------:R-:W-:Y:S02]  /*5e60*/  LEA.HI.X.SX32 R5, R15, R0, 0x1, P2 ;  /* 0x000000000f057211 */ /* 0x000fe400010f0eff */
[----:B-1----:R-:W-:-:S04]  /*5e70*/  LEA R2, P3, R23, R26, 0x1 ;  /* 0x0000001a17027211 */ /* 0x002fc800078608ff */
[----:B------:R-:W-:Y:S01]  /*5e80*/  LEA.HI.X.SX32 R3, R23, R0, 0x1, P3 ;  /* 0x0000000017037211 */ /* 0x000fe200018f0eff */
[----:B0-----:R-:W2:Y:S04]  /*5e90*/  LDL.LU R9, [R1+0x1e8] ;  /* 0x0001e80001097983 */ /* 0x001ea80000300800 */
[----:B------:R0:W-:Y:S01]  /*5ea0*/  STL.64 [R1+0xb8], R6 ;  /* 0x0000b80601007387 */ /* 0x0001e20000100a00 */
[----:B------:R-:W-:-:S03]  /*5eb0*/  LEA R10, P0, R24, R26, 0x1 ;  /* 0x0000001a180a7211 */ /* 0x000fc600078008ff */
[----:B------:R1:W-:Y:S01]  /*5ec0*/  STL.64 [R1+0xb0], R4 ;  /* 0x0000b00401007387 */ /* 0x0003e20000100a00 */
[----:B------:R-:W-:Y:S02]  /*5ed0*/  LEA.HI.X.SX32 R11, R24, R0, 0x1, P0 ;  /* 0x00000000180b7211 */ /* 0x000fe400000f0eff */
[C---:B0-----:R-:W-:Y:S01]  /*5ee0*/  LEA R6, P1, R18.reuse, R26, 0x1 ;  /* 0x0000001a12067211 */ /* 0x041fe200078208ff */
[----:B------:R3:W-:Y:S03]  /*5ef0*/  STL.64 [R1+0xa8], R2 ;  /* 0x0000a80201007387 */ /* 0x0007e60000100a00 */
[----:B------:R-:W-:Y:S01]  /*5f00*/  LEA.HI.X.SX32 R7, R18, R0, 0x1, P1 ;  /* 0x0000000012077211 */ /* 0x000fe200008f0eff */
[----:B------:R-:W2:Y:S01]  /*5f10*/  LDL.LU R15, [R1+0x1e4] ;  /* 0x0001e400010f7983 */ /* 0x000ea20000300800 */
[----:B-1----:R-:W-:-:S03]  /*5f20*/  LEA R4, P2, R19, R26, 0x1 ;  /* 0x0000001a13047211 */ /* 0x002fc600078408ff */
[----:B------:R0:W-:Y:S01]  /*5f30*/  STL.64 [R1+0xa0], R10 ;  /* 0x0000a00a01007387 */ /* 0x0001e20000100a00 */
[----:B------:R-:W-:-:S03]  /*5f40*/  LEA.HI.X.SX32 R5, R19, R0, 0x1, P2 ;  /* 0x0000000013057211 */ /* 0x000fc600010f0eff */
[----:B------:R-:W2:Y:S04]  /*5f50*/  LDL.LU R23, [R1+0x1d8] ;  /* 0x0001d80001177983 */ /* 0x000ea80000300800 */
[----:B------:R1:W-:Y:S04]  /*5f60*/  STL.64 [R1+0x98], R6 ;  /* 0x0000980601007387 */ /* 0x0003e80000100a00 */
[----:B------:R-:W2:Y:S04]  /*5f70*/  LDL.LU R24, [R1+0x1d0] ;  /* 0x0001d00001187983 */ /* 0x000ea80000300800 */
[----:B------:R5:W-:Y:S04]  /*5f80*/  STL.64 [R1+0x90], R4 ;  /* 0x0000900401007387 */ /* 0x000be80000100a00 */
[----:B------:R-:W2:Y:S01]  /*5f90*/  LDL.LU R18, [R1+0x1c8] ;  /* 0x0001c80001127983 */ /* 0x000ea20000300800 */
[----:B---3--:R-:W-:-:S04]  /*5fa0*/  LEA R2, P3, R20, R26, 0x1 ;  /* 0x0000001a14027211 */ /* 0x008fc800078608ff */
[----:B------:R-:W-:-:S05]  /*5fb0*/  LEA.HI.X.SX32 R3, R20, R0, 0x1, P3 ;  /* 0x0000000014037211 */ /* 0x000fca00018f0eff */
[----:B------:R3:W-:Y:S04]  /*5fc0*/  STL.64 [R1+0x88], R2 ;  /* 0x0000880201007387 */ /* 0x0007e80000100a00 */
[----:B------:R-:W4:Y:S04]  /*5fd0*/  LDL.LU R19, [R1+0x1c4] ;  /* 0x0001c40001137983 */ /* 0x000f280000300800 */
[----:B------:R-:W4:Y:S01]  /*5fe0*/  LDL.LU R20, [R1+0x1bc] ;  /* 0x0001bc0001147983 */ /* 0x000f220000300800 */
[----:B0-----:R-:W-:-:S04]  /*5ff0*/  LEA R10, P0, R29, R26, 0x1 ;  /* 0x0000001a1d0a7211 */ /* 0x001fc800078008ff */
[----:B------:R-:W-:-:S05]  /*6000*/  LEA.HI.X.SX32 R11, R29, R0, 0x1, P0 ;  /* 0x000000001d0b7211 */ /* 0x000fca00000f0eff */
[----:B------:R2:W-:Y:S04]  /*6010*/  STL.64 [R1+0x80], R10 ;  /* 0x0000800a01007387 */ /* 0x0005e80000100a00 */
[----:B------:R-:W4:Y:S01]  /*6020*/  LDL.LU R29, [R1+0x1b4] ;  /* 0x0001b400011d7983 */ /* 0x000f220000300800 */
[----:B-1----:R-:W-:-:S04]  /*6030*/  LEA R6, P1, R28, R26, 0x1 ;  /* 0x0000001a1c067211 */ /* 0x002fc800078208ff */
[----:B------:R-:W-:Y:S02]  /*6040*/  LEA.HI.X.SX32 R7, R28, R0, 0x1, P1 ;  /* 0x000000001c077211 */ /* 0x000fe400008f0eff */
[----:B-----5:R-:W-:-:S03]  /*6050*/  LEA R4, P2, R17, R26, 0x1 ;  /* 0x0000001a11047211 */ /* 0x020fc600078408ff */
[----:B------:R0:W-:Y:S01]  /*6060*/  STL.64 [R1+0x78], R6 ;  /* 0x0000780601007387 */ /* 0x0001e20000100a00 */
[----:B---3--:R-:W-:-:S03]  /*6070*/  LEA R2, P3, R22, R26, 0x1 ;  /* 0x0000001a16027211 */ /* 0x008fc600078608ff */
[----:B------:R-:W3:Y:S01]  /*6080*/  LDL.LU R28, [R1+0x130] ;  /* 0x00013000011c7983 */ /* 0x000ee20000300800 */
[-C--:B------:R-:W-:Y:S02]  /*6090*/  LEA.HI.X.SX32 R5, R17, R0.reuse, 0x1, P2 ;  /* 0x0000000011057211 */ /* 0x080fe400010f0eff */
[----:B------:R-:W-:-:S03]  /*60a0*/  LEA.HI.X.SX32 R3, R22, R0, 0x1, P3 ;  /* 0x0000000016037211 */ /* 0x000fc600018f0eff */
[----:B------:R1:W-:Y:S04]  /*60b0*/  STL.64 [R1+0x70], R4 ;  /* 0x0000700401007387 */ /* 0x0003e80000100a00 */
[----:B------:R5:W-:Y:S04]  /*60c0*/  STL.64 [R1+0x68], R2 ;  /* 0x0000680201007387 */ /* 0x000be80000100a00 */
[----:B------:R-:W3:Y:S01]  /*60d0*/  LDL.LU R22, [R1+0x1a8] ;  /* 0x0001a80001167983 */ /* 0x000ee20000300800 */
[----:B--2---:R-:W-:-:S04]  /*60e0*/  LEA R10, P0, R25, R26, 0x1 ;  /* 0x0000001a190a7211 */ /* 0x004fc800078008ff */
[----:B------:R-:W-:Y:S02]  /*60f0*/  LEA.HI.X.SX32 R11, R25, R0, 0x1, P0 ;  /* 0x00000000190b7211 */ /* 0x000fe400000f0eff */
[----:B------:R-:W2:Y:S04]  /*6100*/  LDL.LU R25, [R1+0x138] ;  /* 0x0001380001197983 */ /* 0x000ea80000300800 */
[----:B------:R-:W2:Y:S04]  /*6110*/  LDL.LU R16, [R1+0x134] ;  /* 0x0001340001107983 */ /* 0x000ea80000300800 */
[----:B------:R5:W-:Y:S04]  /*6120*/  STL.64 [R1+0x60], R10 ;  /* 0x0000600a01007387 */ /* 0x000be80000100a00 */
[----:B------:R-:W2:Y:S01]  /*6130*/  LDL.LU R17, [R1+0x148] ;  /* 0x0001480001117983 */ /* 0x000ea20000300800 */
[----:B0-----:R-:W-:-:S02]  /*6140*/  LEA R6, P1, R21, R26, 0x1 ;  /* 0x0000001a15067211 */ /* 0x001fc400078208ff */
[C---:B-1----:R-:W-:Y:S02]  /*6150*/  LEA R4, P2, R14.reuse, R26, 0x1 ;  /* 0x0000001a0e047211 */ /* 0x042fe400078408ff */
[-C--:B------:R-:W-:Y:S02]  /*6160*/  LEA.HI.X.SX32 R7, R21, R0.reuse, 0x1, P1 ;  /* 0x0000000015077211 */ /* 0x080fe400008f0eff */
[----:B------:R-:W-:Y:S02]  /*6170*/  LEA.HI.X.SX32 R5, R14, R0, 0x1, P2 ;  /* 0x000000000e057211 */ /* 0x000fe400010f0eff */
[C---:B-----5:R-:W-:Y:S01]  /*6180*/  LEA R2, P3, R9.reuse, R26, 0x1 ;  /* 0x0000001a09027211 */ /* 0x060fe200078608ff */
[----:B------:R0:W-:Y:S03]  /*6190*/  STL.64 [R1+0x58], R6 ;  /* 0x0000580601007387 */ /* 0x0001e60000100a00 */
[----:B------:R-:W-:Y:S01]  /*61a0*/  LEA.HI.X.SX32 R3, R9, R0, 0x1, P3 ;  /* 0x0000000009037211 */ /* 0x000fe200018f0eff */
[----:B------:R-:W5:Y:S04]  /*61b0*/  LDL.LU R21, [R1+0x13c] ;  /* 0x00013c0001157983 */ /* 0x000f680000300800 */
[----:B------:R1:W-:Y:S04]  /*61c0*/  STL.64 [R1+0x50], R4 ;  /* 0x0000500401007387 */ /* 0x0003e80000100a00 */
[----:B------:R-:W5:Y:S01]  /*61d0*/  LDL.LU R9, [R1+0x140] ;  /* 0x0001400001097983 */ /* 0x000f620000300800 */
[----:B------:R-:W-:-:S03]  /*61e0*/  LEA R10, P0, R15, R26, 0x1 ;  /* 0x0000001a0f0a7211 */ /* 0x000fc600078008ff */
[----:B------:R1:W-:Y:S01]  /*61f0*/  STL.64 [R1+0x48], R2 ;  /* 0x0000480201007387 */ /* 0x0003e20000100a00 */
[----:B------:R-:W-:Y:S02]  /*6200*/  LEA.HI.X.SX32 R11, R15, R0, 0x1, P0 ;  /* 0x000000000f0b7211 */ /* 0x000fe400000f0eff */
[----:B0-----:R-:W-:-:S03]  /*6210*/  LEA R6, P1, R23, R26, 0x1 ;  /* 0x0000001a17067211 */ /* 0x001fc600078208ff */
[----:B------:R4:W-:Y:S01]  /*6220*/  STL.64 [R1+0x40], R10 ;  /* 0x0000400a01007387 */ /* 0x0009e20000100a00 */
[----:B------:R-:W-:-:S03]  /*6230*/  LEA.HI.X.SX32 R7, R23, R0, 0x1, P1 ;  /* 0x0000000017077211 */ /* 0x000fc600008f0eff */
[----:B------:R-:W5:Y:S01]  /*6240*/  LDL.LU R14, [R1+0x144] ;  /* 0x00014400010e7983 */ /* 0x000f620000300800 */
[----:B-1----:R-:W-:-:S03]  /*6250*/  LEA R4, P2, R24, R26, 0x1 ;  /* 0x0000001a18047211 */ /* 0x002fc600078408ff */
[----:B------:R0:W-:Y:S01]  /*6260*/  STL.64 [R1+0x38], R6 ;  /* 0x0000380601007387 */ /* 0x0001e20000100a00 */
[----:B------:R-:W-:-:S03]  /*6270*/  LEA.HI.X.SX32 R5, R24, R0, 0x1, P2 ;  /* 0x0000000018057211 */ /* 0x000fc600010f0eff */
[----:B------:R-:W5:Y:S01]  /*6280*/  LDL.LU R15, [R1+0x18c] ;  /* 0x00018c00010f7983 */ /* 0x000f620000300800 */
[----:B------:R-:W-:-:S03]  /*6290*/  LEA R2, P3, R18, R26, 0x1 ;  /* 0x0000001a12027211 */ /* 0x000fc600078608ff */
[----:B------:R1:W-:Y:S01]  /*62a0*/  STL.64 [R1+0x30], R4 ;  /* 0x0000300401007387 */ /* 0x0003e20000100a00 */
[----:B------:R-:W-:-:S03]  /*62b0*/  LEA.HI.X.SX32 R3, R18, R0, 0x1, P3 ;  /* 0x0000000012037211 */ /* 0x000fc600018f0eff */
[----:B------:R-:W5:Y:S04]  /*62c0*/  LDL.LU R23, [R1+0x14c] ;  /* 0x00014c0001177983 */ /* 0x000f680000300800 */
[----:B------:R3:W-:Y:S01]  /*62d0*/  STL.64 [R1+0x28], R2 ;  /* 0x0000280201007387 */ /* 0x0007e20000100a00 */
[CC--:B----4-:R-:W-:Y:S02]  /*62e0*/  LEA R10, P0, R19.reuse, R26.reuse, 0x1 ;  /* 0x0000001a130a7211 */ /* 0x0d0fe400078008ff */
[C---:B0-----:R-:W-:Y:S02]  /*62f0*/  LEA R6, P1, R20.reuse, R26, 0x1 ;  /* 0x0000001a14067211 */ /* 0x041fe400078208ff */
[-C--:B------:R-:W-:Y:S02]  /*6300*/  LEA.HI.X.SX32 R11, R19, R0.reuse, 0x1, P0 ;  /* 0x00000000130b7211 */ /* 0x080fe400000f0eff */
[----:B------:R-:W-:-:S03]  /*6310*/  LEA.HI.X.SX32 R7, R20, R0, 0x1, P1 ;  /* 0x0000000014077211 */ /* 0x000fc600008f0eff */
[----:B------:R-:W-:Y:S04]  /*6320*/  STL.64 [R1+0x20], R10 ;  /* 0x0000200a01007387 */ /* 0x000fe80000100a00 */
[----:B------:R-:W4:Y:S01]  /*6330*/  LDL.LU R24, [R1+0x184] ;  /* 0x0001840001187983 */ /* 0x000f220000300800 */
[----:B-1----:R-:W-:-:S03]  /*6340*/  LEA R4, P2, R29, R26, 0x1 ;  /* 0x0000001a1d047211 */ /* 0x002fc600078408ff */
[----:B------:R-:W-:Y:S01]  /*6350*/  STL.64 [R1+0x18], R6 ;  /* 0x0000180601007387 */ /* 0x000fe20000100a00 */
[----:B------:R-:W-:-:S03]  /*6360*/  LEA.HI.X.SX32 R5, R29, R0, 0x1, P2 ;  /* 0x000000001d057211 */ /* 0x000fc600010f0eff */
[----:B------:R-:W4:Y:S04]  /*6370*/  LDL.LU R18, [R1+0x178] ;  /* 0x0001780001127983 */ /* 0x000f280000300800 */
[----:B------:R0:W-:Y:S04]  /*6380*/  STL.64 [R1+0x10], R4 ;  /* 0x0000100401007387 */ /* 0x0001e80000100a00 */
[----:B------:R-:W4:Y:S01]  /*6390*/  LDL.LU R19, [R1+0x170] ;  /* 0x0001700001137983 */ /* 0x000f220000300800 */
[----:B---3--:R-:W-:-:S04]  /*63a0*/  LEA R2, P3, R28, R26, 0x1 ;  /* 0x0000001a1c027211 */ /* 0x008fc800078608ff */
[----:B------:R-:W-:-:S05]  /*63b0*/  LEA.HI.X.SX32 R3, R28, R0, 0x1, P3 ;  /* 0x000000001c037211 */ /* 0x000fca00018f0eff */
[----:B------:R1:W-:Y:S04]  /*63c0*/  STL.64 [R1+0x8], R2 ;  /* 0x0000080201007387 */ /* 0x0003e80000100a00 */
[----:B------:R-:W3:Y:S01]  /*63d0*/  LDL.LU R20, [R1+0x16c] ;  /* 0x00016c0001147983 */ /* 0x000ee20000300800 */
[----:B0-----:R-:W-:-:S04]  /*63e0*/  LEA R4, P0, R22, R26, 0x1 ;  /* 0x0000001a16047211 */ /* 0x001fc800078008ff */
[----:B------:R-:W-:Y:S02]  /*63f0*/  LEA.HI.X.SX32 R5, R22, R0, 0x1, P0 ;  /* 0x0000000016057211 */ /* 0x000fe400000f0eff */
[----:B------:R-:W3:Y:S04]  /*6400*/  LDL.LU R22, [R1+0x160] ;  /* 0x0001600001167983 */ /* 0x000ee80000300800 */
[----:B------:R-:W-:Y:S01]  /*6410*/  STL.64 [R1], R4 ;  /* 0x0000000401007387 */ /* 0x000fe20000100a00 */
[CC--:B--2---:R-:W-:Y:S02]  /*6420*/  LEA R28, P1, R25.reuse, R26.reuse, 0x1 ;  /* 0x0000001a191c7211 */ /* 0x0c4fe400078208ff */
[----:B-1----:R-:W-:Y:S02]  /*6430*/  LEA R2, P2, R16, R26, 0x1 ;  /* 0x0000001a10027211 */ /* 0x002fe400078408ff */
[----:B------:R-:W-:-:S02]  /*6440*/  LEA.HI.X.SX32 R29, R25, R0, 0x1, P1 ;  /* 0x00000000191d7211 */ /* 0x000fc400008f0eff */
[----:B------:R-:W-:Y:S01]  /*6450*/  LEA.HI.X.SX32 R3, R16, R0, 0x1, P2 ;  /* 0x0000000010037211 */ /* 0x000fe200010f0eff */
[----:B------:R-:W2:Y:S04]  /*6460*/  LDL.LU R25, [R1+0x15c] ;  /* 0x00015c0001197983 */ /* 0x000ea80000300800 */
[----:B------:R0:W-:Y:S04]  /*6470*/  STL.64 [R1+0x1bb8], R28 ;  /* 0x001bb81c01007387 */ /* 0x0001e80000100a00 */
[----:B------:R1:W-:Y:S04]  /*6480*/  STL.64 [R1+0x130], R2 ;  /* 0x0001300201007387 */ /* 0x0003e80000100a00 */
[----:B0-----:R-:W2:Y:S01]  /*6490*/  LDL.LU R28, [R1+0x154] ;  /* 0x00015400011c7983 */ /* 0x001ea20000300800 */
[----:B-1----:R-:W-:-:S03]  /*64a0*/  LEA R2, P0, R17, R26, 0x1 ;  /* 0x0000001a11027211 */ /* 0x002fc600078008ff */
[----:B------:R-:W2:Y:S01]  /*64b0*/  LDL.LU R29, [R1+0x150] ;  /* 0x00015000011d7983 */ /* 0x000ea20000300800 */
[----:B------:R-:W-:-:S05]  /*64c0*/  LEA.HI.X.SX32 R3, R17, R0, 0x1, P0 ;  /* 0x0000000011037211 */ /* 0x000fca00000f0eff */
[----:B------:R0:W-:Y:S04]  /*64d0*/  STL.64 [R1+0x1bb0], R2 ;  /* 0x001bb00201007387 */ /* 0x0001e80000100a00 */
[----:B0-----:R-:W2:Y:S01]  /*64e0*/  LDL.LU R3, [R1+0x158] ;  /* 0x0001580001037983 */ /* 0x001ea20000300800 */
[-C--:B-----5:R-:W-:Y:S02]  /*64f0*/  LEA R4, P2, R9, R26.reuse, 0x1 ;  /* 0x0000001a09047211 */ /* 0x0a0fe400078408ff */
[----:B------:R-:W-:Y:S02]  /*6500*/  LEA R6, P1, R21, R26, 0x1 ;  /* 0x0000001a15067211 */ /* 0x000fe400078208ff */
[-C--:B------:R-:W-:Y:S02]  /*6510*/  LEA.HI.X.SX32 R5, R9, R0.reuse, 0x1, P2 ;  /* 0x0000000009057211 */ /* 0x080fe400010f0eff */
[----:B------:R-:W-:-:S03]  /*6520*/  LEA.HI.X.SX32 R7, R21, R0, 0x1, P1 ;  /* 0x0000000015077211 */ /* 0x000fc600008f0eff */
[----:B------:R-:W-:Y:S01]  /*6530*/  STL.64 [R1+0x1bc0], R4 ;  /* 0x001bc00401007387 */ /* 0x000fe20000100a00 */
[----:B------:R-:W-:-:S03]  /*6540*/  LEA R10, P0, R14, R26, 0x1 ;  /* 0x0000001a0e0a7211 */ /* 0x000fc600078008ff */
[----:B------:R0:W-:Y:S01]  /*6550*/  STL.64 [R1+0x138], R6 ;  /* 0x0001380601007387 */ /* 0x0001e20000100a00 */
[----:B------:R-:W-:Y:S02]  /*6560*/  LEA.HI.X.SX32 R11, R14, R0, 0x1, P0 ;  /* 0x000000000e0b7211 */ /* 0x000fe400000f0eff */
[-C--:B------:R-:W-:Y:S02]  /*6570*/  LEA R8, P2, R23, R26.reuse, 0x1 ;  /* 0x0000001a17087211 */ /* 0x080fe400078408ff */
[----:B0-----:R-:W-:Y:S02]  /*6580*/  LEA R6, P1, R15, R26, 0x1 ;  /* 0x0000001a0f067211 */ /* 0x001fe400078208ff */
[-C--:B------:R-:W-:Y:S02]  /*6590*/  LEA.HI.X.SX32 R9, R23, R0.reuse, 0x1, P2 ;  /* 0x0000000017097211 */ /* 0x080fe400010f0eff */
[----:B------:R-:W-:-:S05]  /*65a0*/  LEA.HI.X.SX32 R7, R15, R0, 0x1, P1 ;  /* 0x000000000f077211 */ /* 0x000fca00008f0eff */
[----:B------:R-:W-:Y:S04]  /*65b0*/  STL.64 [R1+0x1bc8], R6 ;  /* 0x001bc80601007387 */ /* 0x000fe80000100a00 */
[----:B------:R-:W-:Y:S04]  /*65c0*/  STL.64 [R1+0x140], R10 ;  /* 0x0001400a01007387 */ /* 0x000fe80000100a00 */
[----:B------:R4:W-:Y:S02]  /*65d0*/  STL.64 [R1+0x148], R8 ;  /* 0x0001480801007387 */ /* 0x0009e40000100a00 */
[----:B----4-:R-:W-:-:S04]  /*65e0*/  LEA R8, P0, R24, R26, 0x1 ;  /* 0x0000001a18087211 */ /* 0x010fc800078008ff */
[----:B------:R-:W-:Y:S02]  /*65f0*/  LEA.HI.X.SX32 R9, R24, R0, 0x1, P0 ;  /* 0x0000000018097211 */ /* 0x000fe400000f0eff */
[----:B------:R-:W-:-:S04]  /*6600*/  LEA R10, P1, R18, R26, 0x1 ;  /* 0x0000001a120a7211 */ /* 0x000fc800078208ff */
[----:B------:R-:W-:Y:S02]  /*6610*/  LEA.HI.X.SX32 R11, R18, R0, 0x1, P1 ;  /* 0x00000000120b7211 */ /* 0x000fe400008f0eff */
[----:B------:R-:W-:-:S04]  /*6620*/  LEA R12, P2, R19, R26, 0x1 ;  /* 0x0000001a130c7211 */ /* 0x000fc800078408ff */
[----:B------:R-:W-:Y:S01]  /*6630*/  LEA.HI.X.SX32 R13, R19, R0, 0x1, P2 ;  /* 0x00000000130d7211 */ /* 0x000fe200010f0eff */
[----:B------:R-:W-:Y:S04]  /*6640*/  STL.64 [R1+0x1ba8], R8 ;  /* 0x001ba80801007387 */ /* 0x000fe80000100a00 */
[----:B------:R-:W-:Y:S04]  /*6650*/  STL.64 [R1+0x1bd0], R10 ;  /* 0x001bd00a01007387 */ /* 0x000fe80000100a00 */
[----:B------:R-:W-:Y:S01]  /*6660*/  STL.64 [R1+0x1bd8], R12 ;  /* 0x001bd80c01007387 */ /* 0x000fe20000100a00 */
[----:B---3--:R-:W-:-:S04]  /*6670*/  LEA R14, P0, R20, R26, 0x1 ;  /* 0x0000001a140e7211 */ /* 0x008fc800078008ff */
[----:B------:R-:W-:Y:S02]  /*6680*/  LEA.HI.X.SX32 R15, R20, R0, 0x1, P0 ;  /* 0x00000000140f7211 */ /* 0x000fe400000f0eff */
[----:B------:R-:W-:-:S04]  /*6690*/  LEA R16, P1, R22, R26, 0x1 ;  /* 0x0000001a16107211 */ /* 0x000fc800078208ff */
[----:B------:R-:W-:Y:S01]  /*66a0*/  LEA.HI.X.SX32 R17, R22, R0, 0x1, P1 ;  /* 0x0000000016117211 */ /* 0x000fe200008f0eff */
[----:B------:R-:W-:Y:S04]  /*66b0*/  STL.64 [R1+0x1be0], R14 ;  /* 0x001be00e01007387 */ /* 0x000fe80000100a00 */
[----:B------:R-:W-:Y:S01]  /*66c0*/  STL.64 [R1+0x1be8], R16 ;  /* 0x001be81001007387 */ /* 0x000fe20000100a00 */
[----:B--2---:R-:W-:-:S04]  /*66d0*/  LEA R18, P2, R25, R26, 0x1 ;  /* 0x0000001a19127211 */ /* 0x004fc800078408ff */
[----:B------:R-:W-:-:S05]  /*66e0*/  LEA.HI.X.SX32 R19, R25, R0, 0x1, P2 ;  /* 0x0000000019137211 */ /* 0x000fca00010f0eff */
[----:B------:R-:W-:Y:S01]  /*66f0*/  STL.64 [R1+0x1bf0], R18 ;  /* 0x001bf01201007387 */ /* 0x000fe20000100a00 */
[-C--:B------:R-:W-:Y:S02]  /*6700*/  LEA R22, P1, R28, R26.reuse, 0x1 ;  /* 0x0000001a1c167211 */ /* 0x080fe400078208ff */
[----:B------:R-:W-:-:S04]  /*6710*/  LEA R20, P0, R3, R26, 0x1 ;  /* 0x0000001a03147211 */ /* 0x000fc800078008ff */
[----:B------:R-:W-:-:S05]  /*6720*/  LEA.HI.X.SX32 R21, R3, R0, 0x1, P0 ;  /* 0x0000000003157211 */ /* 0x000fca00000f0eff */
[----:B------:R0:W-:Y:S04]  /*6730*/  STL.64 [R1+0x1bf8], R20 ;  /* 0x001bf81401007387 */ /* 0x0001e80000100a00 */
[----:B------:R-:W2:Y:S04]  /*6740*/  LDL.LU R3, [R1+0x304] ;  /* 0x0003040001037983 */ /* 0x000ea80000300800 */
[----:B0-----:R-:W3:Y:S04]  /*6750*/  LDL.LU R20, [R1+0x2d4] ;  /* 0x0002d40001147983 */ /* 0x001ee80000300800 */
[----:B------:R-:W4:Y:S04]  /*6760*/  LDL.LU R21, [R1+0x2c8] ;  /* 0x0002c80001157983 */ /* 0x000f280000300800 */
[----:B------:R-:W5:Y:S04]  /*6770*/  LDL.LU R18, [R1+0x2bc] ;  /* 0x0002bc0001127983 */ /* 0x000f680000300800 */
[----:B------:R-:W2:Y:S04]  /*6780*/  LDL.LU R19, [R1+0x2b0] ;  /* 0x0002b00001137983 */ /* 0x000ea80000300800 */
[----:B------:R-:W2:Y:S04]  /*6790*/  LDL.LU R16, [R1+0x2a4] ;  /* 0x0002a40001107983 */ /* 0x000ea80000300800 */
[----:B------:R-:W2:Y:S04]  /*67a0*/  LDL.LU R17, [R1+0x298] ;  /* 0x0002980001117983 */ /* 0x000ea80000300800 */
[----:B------:R-:W2:Y:S04]  /*67b0*/  LDL.LU R14, [R1+0x28c] ;  /* 0x00028c00010e7983 */ /* 0x000ea80000300800 */
[----:B------:R-:W2:Y:S04]  /*67c0*/  LDL.LU R15, [R1+0x280] ;  /* 0x00028000010f7983 */ /* 0x000ea80000300800 */
[----:B------:R-:W2:Y:S01]  /*67d0*/  LDL.LU R12, [R1+0x274] ;  /* 0x00027400010c7983 */ /* 0x000ea20000300800 */
[----:B------:R-:W-:-:S03]  /*67e0*/  LEA.HI.X.SX32 R23, R28, R0, 0x1, P1 ;  /* 0x000000001c177211 */ /* 0x000fc600008f0eff */
[----:B------:R-:W2:Y:S04]  /*67f0*/  LDL.LU R13, [R1+0x268] ;  /* 0x00026800010d7983 */ /* 0x000ea80000300800 */
[----:B------:R-:W2:Y:S04]  /*6800*/  LDL.LU R10, [R1+0x25c] ;  /* 0x00025c00010a7983 */ /* 0x000ea80000300800 */
[----:B------:R-:W2:Y:S01]  /*6810*/  LDL.LU R11, [R1+0x250] ;  /* 0x00025000010b7983 */ /* 0x000ea20000300800 */
[----:B------:R-:W-:-:S03]  /*6820*/  LEA R24, P2, R29, R26, 0x1 ;  /* 0x0000001a1d187211 */ /* 0x000fc600078408ff */
[----:B------:R-:W2:Y:S04]  /*6830*/  LDL.LU R8, [R1+0x244] ;  /* 0x0002440001087983 */ /* 0x000ea80000300800 */
[----:B------:R-:W2:Y:S04]  /*6840*/  LDL.LU R9, [R1+0x240] ;  /* 0x0002400001097983 */ /* 0x000ea80000300800 */
[----:B------:R-:W2:Y:S04]  /*6850*/  LDL.LU R6, [R1+0x23c] ;  /* 0x00023c0001067983 */ /* 0x000ea80000300800 */
[----:B------:R-:W2:Y:S01]  /*6860*/  LDL.LU R7, [R1+0x238] ;  /* 0x0002380001077983 */ /* 0x000ea20000300800 */
[----:B------:R-:W-:-:S03]  /*6870*/  LEA.HI.X.SX32 R25, R29, R0, 0x1, P2 ;  /* 0x000000001d197211 */ /* 0x000fc600010f0eff */
[----:B------:R-:W2:Y:S04]  /*6880*/  LDL.LU R28, [R1+0x234] ;  /* 0x00023400011c7983 */ /* 0x000ea80000300800 */
[----:B------:R0:W-:Y:S01]  /*6890*/  STL.64 [R1+0x1c00], R22 ;  /* 0x001c001601007387 */ /* 0x0001e20000100a00 */
[----:B------:R-:W-:-:S04]  /*68a0*/  LEA R26, P3, R27, R26, 0x1 ;  /* 0x0000001a1b1a7211 */ /* 0x000fc800078608ff */
[----:B------:R-:W-:Y:S01]  /*68b0*/  LEA.HI.X.SX32 R27, R27, R0, 0x1, P3 ;  /* 0x000000001b1b7211 */ /* 0x000fe200018f0eff */
[----:B0-----:R-:W2:Y:S04]  /*68c0*/  LDL.LU R22, [R1+0x2ec] ;  /* 0x0002ec0001167983 */ /* 0x001ea80000300800 */
[----:B------:R-:W2:Y:S04]  /*68d0*/  LDL.LU R23, [R1+0x2e0] ;  /* 0x0002e00001177983 */ /* 0x000ea80000300800 */
[----:B------:R-:W2:Y:S04]  /*68e0*/  LDL.LU R4, [R1+0x230] ;  /* 0x0002300001047983 */ /* 0x000ea80000300800 */
[----:B------:R-:W2:Y:S04]  /*68f0*/  LDL.LU R5, [R1+0x22c] ;  /* 0x00022c0001057983 */ /* 0x000ea80000300800 */
[----:B------:R-:W2:Y:S04]  /*6900*/  LDL.LU R29, [R1+0x228] ;  /* 0x00022800011d7983 */ /* 0x000ea80000300800 */
[----:B------:R-:W2:Y:S04]  /*6910*/  LDL.LU R2, [R1+0x224] ;  /* 0x0002240001027983 */ /* 0x000ea80000300800 */
[----:B------:R0:W-:Y:S04]  /*6920*/  STL.64 [R1+0x1c08], R24 ;  /* 0x001c081801007387 */ /* 0x0001e80000100a00 */
[----:B0-----:R-:W2:Y:S04]  /*6930*/  LDL.LU R25, [R1+0x2f8] ;  /* 0x0002f80001197983 */ /* 0x001ea80000300800 */
[----:B------:R-:W2:Y:S04]  /*6940*/  LDL R0, [R1+0x440] ;  /* 0x0004400001007983 */ /* 0x000ea80000100800 */
[----:B------:R-:W-:Y:S04]  /*6950*/  STL.64 [R1+0x1c10], R26 ;  /* 0x001c101a01007387 */ /* 0x000fe80000100a00 */
[----:B--2---:R0:W-:Y:S04]  /*6960*/  STS.U16 [R0+0x8800], R3 ;  /* 0x0088000300007388 */ /* 0x0041e80000000400 */
[----:B------:R1:W-:Y:S04]  /*6970*/  STS.U16 [R0+0x8c00], R25 ;  /* 0x008c001900007388 */ /* 0x0003e80000000400 */
[----:B------:R-:W-:Y:S04]  /*6980*/  STS.U16 [R0+0x9000], R22 ;  /* 0x0090001600007388 */ /* 0x000fe80000000400 */
[----:B------:R-:W-:Y:S04]  /*6990*/  STS.U16 [R0+0x9400], R23 ;  /* 0x0094001700007388 */ /* 0x000fe80000000400 */
[----:B---3--:R-:W-:Y:S04]  /*69a0*/  STS.U16 [R0+0x9800], R20 ;  /* 0x0098001400007388 */ /* 0x008fe80000000400 */
[----:B----4-:R-:W-:Y:S04]  /*69b0*/  STS.U16 [R0+0x9c00], R21 ;  /* 0x009c001500007388 */ /* 0x010fe80000000400 */
[----:B-----5:R-:W-:Y:S04]  /*69c0*/  STS.U16 [R0+0xa000], R18 ;  /* 0x00a0001200007388 */ /* 0x020fe80000000400 */
[----:B------:R-:W-:Y:S04]  /*69d0*/  STS.U16 [R0+0xa400], R19 ;  /* 0x00a4001300007388 */ /* 0x000fe80000000400 */
        /* <DEDUP_REMOVED lines=10> */
[----:B0-----:R-:W2:Y:S04]  /*6a80*/  LDL.LU R3, [R1+0x220] ;  /* 0x0002200001037983 */ /* 0x001ea80000300800 */
[----:B------:R-:W-:Y:S04]  /*6a90*/  STS.U16 [R0+0xd000], R6 ;  /* 0x00d0000600007388 */ /* 0x000fe80000000400 */
[----:B------:R-:W-:Y:S04]  /*6aa0*/  STS.U16 [R0+0xd400], R7 ;  /* 0x00d4000700007388 */ /* 0x000fe80000000400 */
[----:B------:R-:W3:Y:S04]  /*6ab0*/  LDL.LU R24, [R1+0x21c] ;  /* 0x00021c0001187983 */ /* 0x000ee80000300800 */
[----:B------:R0:W-:Y:S04]  /*6ac0*/  STS.U16 [R0+0xd800], R28 ;  /* 0x00d8001c00007388 */ /* 0x0001e80000000400 */
[----:B-1----:R-:W4:Y:S04]  /*6ad0*/  LDL.LU R25, [R1+0x218] ;  /* 0x0002180001197983 */ /* 0x002f280000300800 */
[----:B------:R-:W-:Y:S04]  /*6ae0*/  STS.U16 [R0+0xdc00], R4 ;  /* 0x00dc000400007388 */ /* 0x000fe80000000400 */
[----:B0-----:R-:W5:Y:S04]  /*6af0*/  LDL.LU R28, [R1+0x214] ;  /* 0x00021400011c7983 */ /* 0x001f680000300800 */
[----:B------:R-:W-:Y:S04]  /*6b00*/  STS.U16 [R0+0xe000], R5 ;  /* 0x00e0000500007388 */ /* 0x000fe80000000400 */
[----:B------:R-:W5:Y:S04]  /*6b10*/  LDL.LU R22, [R1+0x210] ;  /* 0x0002100001167983 */ /* 0x000f680000300800 */
[----:B------:R0:W-:Y:S04]  /*6b20*/  STS.U16 [R0+0xe400], R29 ;  /* 0x00e4001d00007388 */ /* 0x0001e80000000400 */
[----:B0-----:R-:W5:Y:S04]  /*6b30*/  LDL.LU R29, [R1+0x450] ;  /* 0x00045000011d7983 */ /* 0x001f680000300800 */
[----:B------:R0:W-:Y:S04]  /*6b40*/  STS.U16 [R0+0xe800], R2 ;  /* 0x00e8000200007388 */ /* 0x0001e80000000400 */
[----:B0-----:R-:W5:Y:S04]  /*6b50*/  LDL.LU R2, [R1+0x444] ;  /* 0x0004440001027983 */ /* 0x001f680000300800 */
[----:B------:R-:W5:Y:S04]  /*6b60*/  LDL.LU R23, [R1+0x434] ;  /* 0x0004340001177983 */ /* 0x000f680000300800 */
        /* <DEDUP_REMOVED lines=10> */
[----:B------:R-:W5:Y:S01]  /*6c10*/  LDL.LU R11, [R1+0x3b8] ;  /* 0x0003b800010b7983 */ /* 0x000f620000300800 */
[----:B------:R-:W-:-:S03]  /*6c20*/  LOP3.LUT R20, R0, 0x20, RZ, 0x3c, !PT ;  /* 0x0000002000147812 */ /* 0x000fc600078e3cff */
[----:B------:R-:W5:Y:S04]  /*6c30*/  LDL.LU R8, [R1+0x3ac] ;  /* 0x0003ac0001087983 */ /* 0x000f680000300800 */
[----:B------:R-:W5:Y:S04]  /*6c40*/  LDL.LU R9, [R1+0x3a0] ;  /* 0x0003a00001097983 */ /* 0x000f680000300800 */
[----:B------:R-:W5:Y:S04]  /*6c50*/  LDL.LU R6, [R1+0x398] ;  /* 0x0003980001067983 */ /* 0x000f680000300800 */
[----:B------:R-:W5:Y:S04]  /*6c60*/  LDL.LU R7, [R1+0x38c] ;  /* 0x00038c0001077983 */ /* 0x000f680000300800 */
[----:B------:R-:W5:Y:S04]  /*6c70*/  LDL.LU R4, [R1+0x384] ;  /* 0x0003840001047983 */ /* 0x000f680000300800 */
[----:B------:R-:W5:Y:S04]  /*6c80*/  LDL.LU R5, [R1+0x37c] ;  /* 0x00037c0001057983 */ /* 0x000f680000300800 */
[----:B--2---:R0:W-:Y:S04]  /*6c90*/  STS.U16 [R0+0xec00], R3 ;  /* 0x00ec000300007388 */ /* 0x0041e80000000400 */
[----:B0-----:R-:W2:Y:S04]  /*6ca0*/  LDL.LU R3, [R1+0x374] ;  /* 0x0003740001037983 */ /* 0x001ea80000300800 */
[----:B---3--:R-:W-:Y:S04]  /*6cb0*/  STS.U16 [R0+0xf000], R24 ;  /* 0x00f0001800007388 */ /* 0x008fe80000000400 */
[----:B----4-:R-:W-:Y:S04]  /*6cc0*/  STS.U16 [R0+0xf400], R25 ;  /* 0x00f4001900007388 */ /* 0x010fe80000000400 */
[----:B-----5:R0:W-:Y:S04]  /*6cd0*/  STS.U16 [R0+0xf800], R28 ;  /* 0x00f8001c00007388 */ /* 0x0201e80000000400 */
[----:B------:R-:W-:Y:S04]  /*6ce0*/  STS.U16 [R0+0xfc00], R22 ;  /* 0x00fc001600007388 */ /* 0x000fe80000000400 */
[----:B0-----:R-:W3:Y:S04]  /*6cf0*/  LDL.LU R28, [R1+0x36c] ;  /* 0x00036c00011c7983 */ /* 0x001ee80000300800 */
[----:B------:R-:W-:Y:S04]  /*6d00*/  STL [R1+0xab8], R20 ;  /* 0x000ab81401007387 */ /* 0x000fe80000100800 */
[----:B------:R-:W-:Y:S04]  /*6d10*/  STL [R1+0x1cc8], R0 ;  /* 0x001cc80001007387 */ /* 0x000fe80000100800 */
[----:B------:R0:W-:Y:S04]  /*6d20*/  STS.U16 [R20+0x100], R29 ;  /* 0x0001001d14007388 */ /* 0x0001e80000000400 */
[----:B0-----:R-:W4:Y:S04]  /*6d30*/  LDL.LU R29, [R1+0x364] ;  /* 0x00036400011d7983 */ /* 0x001f280000300800 */
[----:B------:R0:W-:Y:S04]  /*6d40*/  STS.U16 [R20+0x500], R2 ;  /* 0x0005000214007388 */ /* 0x0001e80000000400 */
        /* <DEDUP_REMOVED lines=14> */
[----:B0-----:R-:W5:Y:S04]  /*6e30*/  LDL.LU R2, [R1+0x35c] ;  /* 0x00035c0001027983 */ /* 0x001f680000300800 */
[----:B------:R-:W-:Y:S04]  /*6e40*/  STS.U16 [R20+0x4100], R6 ;  /* 0x0041000614007388 */ /* 0x000fe80000000400 */
[----:B------:R-:W-:Y:S04]  /*6e50*/  STS.U16 [R20+0x4500], R7 ;  /* 0x0045000714007388 */ /* 0x000fe80000000400 */
[----:B------:R-:W5:Y:S04]  /*6e60*/  LDL.LU R0, [R1+0x354] ;  /* 0x0003540001007983 */ /* 0x000f680000300800 */
[----:B------:R-:W-:Y:S04]  /*6e70*/  STS.U16 [R20+0x4900], R4 ;  /* 0x0049000414007388 */ /* 0x000fe80000000400 */
[----:B------:R-:W5:Y:S04]  /*6e80*/  LDL.LU R26, [R1+0x34c] ;  /* 0x00034c00011a7983 */ /* 0x000f680000300800 */
[----:B------:R-:W-:Y:S04]  /*6e90*/  STS.U16 [R20+0x4d00], R5 ;  /* 0x004d000514007388 */ /* 0x000fe80000000400 */
[----:B------:R-:W5:Y:S04]  /*6ea0*/  LDL.LU R27, [R1+0x344] ;  /* 0x00034400011b7983 */ /* 0x000f680000300800 */
[----:B------:R-:W5:Y:S04]  /*6eb0*/  LDL.LU R24, [R1+0x33c] ;  /* 0x00033c0001187983 */ /* 0x000f680000300800 */
[----:B--2---:R0:W-:Y:S04]  /*6ec0*/  STS.U16 [R20+0x5100], R3 ;  /* 0x0051000314007388 */ /* 0x0041e80000000400 */
[----:B0-----:R-:W2:Y:S04]  /*6ed0*/  LDL.LU R3, [R1+0x334] ;  /* 0x0003340001037983 */ /* 0x001ea80000300800 */
[----:B------:R-:W2:Y:S04]  /*6ee0*/  LDL.LU R25, [R1+0x32c] ;  /* 0x00032c0001197983 */ /* 0x000ea80000300800 */
[----:B------:R-:W2:Y:S04]  /*6ef0*/  LDL.LU R22, [R1+0x324] ;  /* 0x0003240001167983 */ /* 0x000ea80000300800 */
[----:B---3--:R0:W-:Y:S04]  /*6f00*/  STS.U16 [R20+0x5500], R28 ;  /* 0x0055001c14007388 */ /* 0x0081e80000000400 */
[----:B0-----:R-:W3:Y:S04]  /*6f10*/  LDL.LU R28, [R1+0x31c] ;  /* 0x00031c00011c7983 */ /* 0x001ee80000300800 */
[----:B----4-:R0:W-:Y:S04]  /*6f20*/  STS.U16 [R20+0x5900], R29 ;  /* 0x0059001d14007388 */ /* 0x0101e80000000400 */
[----:B0-----:R-:W4:Y:S04]  /*6f30*/  LDL.LU R29, [R1+0x314] ;  /* 0x00031400011d7983 */ /* 0x001f280000300800 */
[----:B------:R-:W4:Y:S04]  /*6f40*/  LDL.LU R23, [R1+0x30c] ;  /* 0x00030c0001177983 */ /* 0x000f280000300800 */
        /* <DEDUP_REMOVED lines=12> */
[----:B-----5:R0:W-:Y:S04]  /*7010*/  STS.U16 [R20+0x5d00], R2 ;  /* 0x005d000214007388 */ /* 0x0201e80000000400 */
[----:B------:R-:W5:Y:S04]  /*7020*/  LDL.LU R9, [R1+0x270] ;  /* 0x0002700001097983 */ /* 0x000f680000300800 */
[----:B------:R-:W5:Y:S04]  /*7030*/  LDL.LU R6, [R1+0x264] ;  /* 0x0002640001067983 */ /* 0x000f680000300800 */
[----:B------:R-:W-:Y:S04]  /*7040*/  STS.U16 [R20+0x6100], R0 ;  /* 0x0061000014007388 */ /* 0x000fe80000000400 */
[----:B------:R-:W5:Y:S04]  /*7050*/  LDL.LU R7, [R1+0x258] ;  /* 0x0002580001077983 */ /* 0x000f680000300800 */
[----:B------:R-:W-:Y:S04]  /*7060*/  STS.U16 [R20+0x6500], R26 ;  /* 0x0065001a14007388 */ /* 0x000fe80000000400 */
[----:B------:R-:W5:Y:S04]  /*7070*/  LDL.LU R4, [R1+0x24c] ;  /* 0x00024c0001047983 */ /* 0x000f680000300800 */
[----:B------:R-:W-:Y:S04]  /*7080*/  STS.U16 [R20+0x6900], R27 ;  /* 0x0069001b14007388 */ /* 0x000fe80000000400 */
[----:B------:R-:W-:Y:S04]  /*7090*/  STS.U16 [R20+0x6d00], R24 ;  /* 0x006d001814007388 */ /* 0x000fe80000000400 */
[----:B------:R-:W5:Y:S04]  /*70a0*/  LDL.LU R5, [R1+0x20c] ;  /* 0x00020c0001057983 */ /* 0x000f680000300800 */
[----:B0-----:R-:W5:Y:S04]  /*70b0*/  LDL.LU R2, [R1+0x204] ;  /* 0x0002040001027983 */ /* 0x001f680000300800 */
[----:B--2---:R0:W-:Y:S04]  /*70c0*/  STS.U16 [R20+0x7100], R3 ;  /* 0x0071000314007388 */ /* 0x0041e80000000400 */
[----:B------:R-:W-:Y:S04]  /*70d0*/  STS.U16 [R20+0x7500], R25 ;  /* 0x0075001914007388 */ /* 0x000fe80000000400 */
[----:B------:R-:W-:Y:S04]  /*70e0*/  STS.U16 [R20+0x7900], R22 ;  /* 0x0079001614007388 */ /* 0x000fe80000000400 */
[----:B0-----:R-:W2:Y:S04]  /*70f0*/  LDL.LU R3, [R1+0x1fc] ;  /* 0x0001fc0001037983 */ /* 0x001ea80000300800 */
        /* <DEDUP_REMOVED lines=9> */
[----:B------:R0:W-:Y:S04]  /*7190*/  STS.U16 [R20+0x8500], R23 ;  /* 0x0085001714007388 */ /* 0x0001e80000000400 */
[----:B------:R-:W4:Y:S04]  /*71a0*/  LDL.LU R22, [R1+0x1c0] ;  /* 0x0001c00001167983 */ /* 0x000f280000300800 */
[----:B------:R1:W-:Y:S04]  /*71b0*/  STS.U16 [R20+0x8900], R21 ;  /* 0x0089001514007388 */ /* 0x0003e80000000400 */
[----:B0-----:R-:W4:Y:S04]  /*71c0*/  LDL.LU R23, [R1+0x1b8] ;  /* 0x0001b80001177983 */ /* 0x001f280000300800 */
[----:B------:R0:W-:Y:S04]  /*71d0*/  STS.U16 [R20+0x8d00], R18 ;  /* 0x008d001214007388 */ /* 0x0001e80000000400 */
[----:B-1----:R-:W4:Y:S04]  /*71e0*/  LDL.LU R21, [R1+0x1b0] ;  /* 0x0001b00001157983 */ /* 0x002f280000300800 */
        /* <DEDUP_REMOVED lines=20> */
[----:B-----5:R1:W-:Y:S04]  /*7330*/  STS.U16 [R20+0xb900], R9 ;  /* 0x00b9000914007388 */ /* 0x0203e80000000400 */
[----:B0-----:R-:W5:Y:S04]  /*7340*/  LDL.LU R8, [R1+0x3e0] ;  /* 0x0003e00001087983 */ /* 0x001f680000300800 */
[----:B------:R0:W-:Y:S04]  /*7350*/  STS.U16 [R20+0xbd00], R6 ;  /* 0x00bd000614007388 */ /* 0x0001e80000000400 */
[----:B-1----:R-:W5:Y:S04]  /*7360*/  LDL.LU R9, [R1+0x3d4] ;  /* 0x0003d40001097983 */ /* 0x002f680000300800 */
[----:B------:R1:W-:Y:S04]  /*7370*/  STS.U16 [R20+0xc100], R7 ;  /* 0x00c1000714007388 */ /* 0x0003e80000000400 */
[----:B0-----:R-:W5:Y:S04]  /*7380*/  LDL.LU R6, [R1+0x3c8] ;  /* 0x0003c80001067983 */ /* 0x001f680000300800 */
[----:B------:R0:W-:Y:S04]  /*7390*/  STS.U16 [R20+0xc500], R4 ;  /* 0x00c5000414007388 */ /* 0x0001e80000000400 */
[----:B-1----:R-:W5:Y:S04]  /*73a0*/  LDL.LU R7, [R1+0x3bc] ;  /* 0x0003bc0001077983 */ /* 0x002f680000300800 */
[----:B------:R1:W-:Y:S04]  /*73b0*/  STS.U16 [R20+0xc900], R5 ;  /* 0x00c9000514007388 */ /* 0x0003e80000000400 */
[----:B0-----:R-:W5:Y:S04]  /*73c0*/  LDL.LU R4, [R1+0x3b4] ;  /* 0x0003b40001047983 */ /* 0x001f680000300800 */
[----:B------:R0:W-:Y:S04]  /*73d0*/  STS.U16 [R20+0xcd00], R2 ;  /* 0x00cd000214007388 */ /* 0x0001e80000000400 */
[----:B-1----:R-:W5:Y:S04]  /*73e0*/  LDL.LU R5, [R1+0x3a8] ;  /* 0x0003a80001057983 */ /* 0x002f680000300800 */
[----:B0-----:R-:W5:Y:S04]  /*73f0*/  LDL.LU R2, [R1+0x39c] ;  /* 0x00039c0001027983 */ /* 0x001f680000300800 */
[----:B--2---:R0:W-:Y:S04]  /*7400*/  STS.U16 [R20+0xd100], R3 ;  /* 0x00d1000314007388 */ /* 0x0041e80000000400 */
[----:B0-----:R-:W2:Y:S04]  /*7410*/  LDL.LU R3, [R1+0x390] ;  /* 0x0003900001037983 */ /* 0x001ea80000300800 */
[----:B---3--:R0:W-:Y:S04]  /*7420*/  STS.U16 [R20+0xd500], R28 ;  /* 0x00d5001c14007388 */ /* 0x0081e80000000400 */
[----:B0-----:R-:W3:Y:S04]  /*7430*/  LDL.LU R28, [R1+0x388] ;  /* 0x00038800011c7983 */ /* 0x001ee80000300800 */
[----:B----4-:R0:W-:Y:S04]  /*7440*/  STS.U16 [R20+0xd900], R29 ;  /* 0x00d9001d14007388 */ /* 0x0101e80000000400 */
[----:B------:R1:W-:Y:S04]  /*7450*/  STS.U16 [R20+0xdd00], R0 ;  /* 0x00dd000014007388 */ /* 0x0003e80000000400 */
[----:B0-----:R-:W4:Y:S04]  /*7460*/  LDL.LU R29, [R1+0x380] ;  /* 0x00038000011d7983 */ /* 0x001f280000300800 */
[----:B-1----:R-:W2:Y:S04]  /*7470*/  LDL.LU R0, [R1+0x1cc8] ;  /* 0x001cc80001007983 */ /* 0x002ea80000300800 */
[----:B------:R-:W-:Y:S04]  /*7480*/  STS.U16 [R20+0xe100], R26 ;  /* 0x00e1001a14007388 */ /* 0x000fe80000000400 */
[----:B------:R-:W-:Y:S04]  /*7490*/  STS.U16 [R20+0xe500], R27 ;  /* 0x00e5001b14007388 */ /* 0x000fe80000000400 */
[----:B------:R2:W-:Y:S02]  /*74a0*/  STS.U16 [R20+0xe900], R24 ;  /* 0x00e9001814007388 */ /* 0x0005e40000000400 */
[----:B--2---:R-:W-:-:S05]  /*74b0*/  LOP3.LUT R24, R0, 0x40, RZ, 0x3c, !PT ;  /* 0x0000004000187812 */ /* 0x004fca00078e3cff */
[----:B------:R-:W-:Y:S04]  /*74c0*/  STL [R1+0xa9c], R24 ;  /* 0x000a9c1801007387 */ /* 0x000fe80000100800 */
[----:B------:R0:W-:Y:S04]  /*74d0*/  STL [R1+0x1c94], R0 ;  /* 0x001c940001007387 */ /* 0x0001e80000100800 */
[----:B0-----:R-:W2:Y:S04]  /*74e0*/  LDL.LU R0, [R1+0x360] ;  /* 0x0003600001007983 */ /* 0x001ea80000300800 */
[----:B--2---:R0:W-:Y:S04]  /*74f0*/  STL [R1+0x1cbc], R0 ;  /* 0x001cbc0001007387 */ /* 0x0041e80000100800 */
[----:B0-----:R-:W2:Y:S04]  /*7500*/  LDL.LU R0, [R1+0x368] ;  /* 0x0003680001007983 */ /* 0x001ea80000300800 */
[----:B--2---:R0:W-:Y:S04]  /*7510*/  STL [R1+0x1cc0], R0 ;  /* 0x001cc00001007387 */ /* 0x0041e80000100800 */
[----:B0-----:R-:W2:Y:S04]  /*7520*/  LDL.LU R0, [R1+0x370] ;  /* 0x0003700001007983 */ /* 0x001ea80000300800 */
[----:B------:R-:W-:Y:S04]  /*7530*/  STS.U16 [R20+0xed00], R25 ;  /* 0x00ed001914007388 */ /* 0x000fe80000000400 */
[----:B------:R-:W-:Y:S04]  /*7540*/  STS.U16 [R20+0xf100], R22 ;  /* 0x00f1001614007388 */ /* 0x000fe80000000400 */
[----:B------:R-:W-:Y:S04]  /*7550*/  STS.U16 [R20+0xf500], R23 ;  /* 0x00f5001714007388 */ /* 0x000fe80000000400 */
[----:B------:R-:W-:Y:S04]  /*7560*/  STS.U16 [R20+0xf900], R21 ;  /* 0x00f9001514007388 */ /* 0x000fe80000000400 */
[----:B------:R-:W-:Y:S04]  /*7570*/  STS.U16 [R20+0xfd00], R18 ;  /* 0x00fd001214007388 */ /* 0x000fe80000000400 */
[----:B--2---:R0:W-:Y:S04]  /*7580*/  STL [R1+0x1cc4], R0 ;  /* 0x001cc40001007387 */ /* 0x0041e80000100800 */
[----:B0-----:R-:W2:Y:S04]  /*7590*/  LDL.LU R0, [R1+0x378] ;  /* 0x0003780001007983 */ /* 0x001ea80000300800 */
[----:B------:R-:W2:Y:S04]  /*75a0*/  LDL.LU R26, [R1+0x358] ;  /* 0x00035800011a7983 */ /* 0x000ea80000300800 */
[----:B------:R-:W2:Y:S04]  /*75b0*/  LDL.LU R27, [R1+0x350] ;  /* 0x00035000011b7983 */ /* 0x000ea80000300800 */
[----:B------:R-:W2:Y:S04]  /*75c0*/  LDL.LU R25, [R1+0x348] ;  /* 0x0003480001197983 */ /* 0x000ea80000300800 */
[----:B------:R-:W2:Y:S04]  /*75d0*/  LDL.LU R22, [R1+0x340] ;  /* 0x0003400001167983 */ /* 0x000ea80000300800 */
[----:B------:R-:W2:Y:S04]  /*75e0*/  LDL.LU R23, [R1+0x338] ;  /* 0x0003380001177983 */ /* 0x000ea80000300800 */
[----:B------:R-:W2:Y:S04]  /*75f0*/  LDL.LU R20, [R1+0x330] ;  /* 0x0003300001147983 */ /* 0x000ea80000300800 */
[----:B------:R-:W2:Y:S04]  /*7600*/  LDL.LU R21, [R1+0x328] ;  /* 0x0003280001157983 */ /* 0x000ea80000300800 */
[----:B------:R0:W-:Y:S04]  /*7610*/  STS.U16 [R24+0x200], R19 ;  /* 0x0002001318007388 */ /* 0x0001e80000000400 */
[----:B------:R-:W2:Y:S04]  /*7620*/  LDL.LU R18, [R1+0x320] ;  /* 0x0003200001127983 */ /* 0x000ea80000300800 */
[----:B------:R1:W-:Y:S04]  /*7630*/  STS.U16 [R24+0x600], R16 ;  /* 0x0006001018007388 */ /* 0x0003e80000000400 */
[----:B0-----:R-:W2:Y:S04]  /*7640*/  LDL.LU R19, [R1+0x318] ;  /* 0x0003180001137983 */ /* 0x001ea80000300800 */
[----:B------:R0:W-:Y:S04]  /*7650*/  STS.U16 [R24+0xa00], R17 ;  /* 0x000a001118007388 */ /* 0x0001e80000000400 */
[----:B-1----:R-:W2:Y:S04]  /*7660*/  LDL.LU R16, [R1+0x310] ;  /* 0x0003100001107983 */ /* 0x002ea80000300800 */
        /* <DEDUP_REMOVED lines=28> */
[----:B---3--:R1:W-:Y:S04]  /*7830*/  STS.U16 [R24+0x4600], R28 ;  /* 0x0046001c18007388 */ /* 0x0083e80000000400 */
[----:B0-----:R-:W3:Y:S04]  /*7840*/  LDL.LU R3, [R1+0x260] ;  /* 0x0002600001037983 */ /* 0x001ee80000300800 */
[----:B----4-:R0:W-:Y:S04]  /*7850*/  STS.U16 [R24+0x4a00], R29 ;  /* 0x004a001d18007388 */ /* 0x0101e80000000400 */
[----:B-1----:R-:W4:Y:S04]  /*7860*/  LDL.LU R28, [R1+0x254] ;  /* 0x00025400011c7983 */ /* 0x002f280000300800 */
[----:B0-----:R-:W3:Y:S04]  /*7870*/  LDL.LU R29, [R1+0x248] ;  /* 0x00024800011d7983 */ /* 0x001ee80000300800 */
[----:B--2---:R0:W-:Y:S04]  /*7880*/  STS.U16 [R24+0x4e00], R0 ;  /* 0x004e000018007388 */ /* 0x0041e80000000400 */
[----:B0-----:R-:W2:Y:S04]  /*7890*/  LDL.LU R0, [R1+0x1cc4] ;  /* 0x001cc40001007983 */ /* 0x001ea80000300800 */
[----:B--2---:R0:W-:Y:S04]  /*78a0*/  STS.U16 [R24+0x5200], R0 ;  /* 0x0052000018007388 */ /* 0x0041e80000000400 */
[----:B0-----:R-:W2:Y:S04]  /*78b0*/  LDL.LU R0, [R1+0x1cc0] ;  /* 0x001cc00001007983 */ /* 0x001ea80000300800 */
[----:B--2---:R0:W-:Y:S04]  /*78c0*/  STS.U16 [R24+0x5600], R0 ;  /* 0x0056000018007388 */ /* 0x0041e80000000400 */
[----:B0-----:R-:W2:Y:S04]  /*78d0*/  LDL.LU R0, [R1+0x1cbc] ;  /* 0x001cbc0001007983 */ /* 0x001ea80000300800 */
[----:B--2---:R0:W-:Y:S04]  /*78e0*/  STS.U16 [R24+0x5a00], R0 ;  /* 0x005a000018007388 */ /* 0x0041e80000000400 */
[----:B0-----:R-:W2:Y:S04]  /*78f0*/  LDL.LU R0, [R1+0x180] ;  /* 0x0001800001007983 */ /* 0x001ea80000300800 */
[----:B--2---:R0:W-:Y:S04]  /*7900*/  STL [R1+0x1c98], R0 ;  /* 0x001c980001007387 */ /* 0x0041e80000100800 */
        /* <DEDUP_REMOVED lines=15> */
[----:B------:R-:W-:Y:S04]  /*7a00*/  STS.U16 [R24+0x5e00], R26 ;  /* 0x005e001a18007388 */ /* 0x000fe80000000400 */
[----:B--2---:R0:W-:Y:S04]  /*7a10*/  STL [R1+0x1cb8], R0 ;  /* 0x001cb80001007387 */ /* 0x0041e80000100800 */
[----:B0-----:R-:W2:Y:S04]  /*7a20*/  LDL.LU R0, [R1+0x208] ;  /* 0x0002080001007983 */ /* 0x001ea80000300800 */
[----:B------:R-:W2:Y:S04]  /*7a30*/  LDL.LU R26, [R1+0x174] ;  /* 0x00017400011a7983 */ /* 0x000ea80000300800 */
        /* <DEDUP_REMOVED lines=23> */
[----:B---3--:R-:W-:Y:S04]  /*7bb0*/  STS.U16 [R24+0xbe00], R3 ;  /* 0x00be000318007388 */ /* 0x008fe80000000400 */
[----:B----4-:R-:W-:Y:S04]  /*7bc0*/  STS.U16 [R24+0xc200], R28 ;  /* 0x00c2001c18007388 */ /* 0x010fe80000000400 */
[----:B------:R-:W-:Y:S04]  /*7bd0*/  STS.U16 [R24+0xc600], R29 ;  /* 0x00c6001d18007388 */ /* 0x000fe80000000400 */
[----:B--2---:R0:W-:Y:S04]  /*7be0*/  STL [R1+0x1c90], R26 ;  /* 0x001c901a01007387 */ /* 0x0041e80000100800 */
[----:B0-----:R-:W2:Y:S04]  /*7bf0*/  LDL.LU R26, [R1+0x17c] ;  /* 0x00017c00011a7983 */ /* 0x001ea80000300800 */
[----:B------:R-:W3:Y:S04]  /*7c00*/  LDL.LU R27, [R1+0x168] ;  /* 0x00016800011b7983 */ /* 0x000ee80000300800 */
[----:B------:R-:W4:Y:S04]  /*7c10*/  LDL.LU R25, [R1+0x164] ;  /* 0x0001640001197983 */ /* 0x000f280000300800 */
[----:B------:R-:W5:Y:S04]  /*7c20*/  LDL.LU R22, [R1+0x448] ;  /* 0x0004480001167983 */ /* 0x000f680000300800 */
[----:B------:R-:W2:Y:S04]  /*7c30*/  LDL.LU R23, [R1+0x438] ;  /* 0x0004380001177983 */ /* 0x000ea80000300800 */
[----:B------:R-:W2:Y:S04]  /*7c40*/  LDL.LU R20, [R1+0x42c] ;  /* 0x00042c0001147983 */ /* 0x000ea80000300800 */
[----:B------:R-:W2:Y:S04]  /*7c50*/  LDL.LU R21, [R1+0x420] ;  /* 0x0004200001157983 */ /* 0x000ea80000300800 */
[----:B------:R-:W2:Y:S04]  /*7c60*/  LDL.LU R18, [R1+0x414] ;  /* 0x0004140001127983 */ /* 0x000ea80000300800 */
[----:B------:R-:W2:Y:S04]  /*7c70*/  LDL.LU R19, [R1+0x408] ;  /* 0x0004080001137983 */ /* 0x000ea80000300800 */
[----:B------:R-:W2:Y:S04]  /*7c80*/  LDL.LU R16, [R1+0x3fc] ;  /* 0x0003fc0001107983 */ /* 0x000ea80000300800 */
[----:B------:R-:W2:Y:S04]  /*7c90*/  LDL.LU R17, [R1+0x3f0] ;  /* 0x0003f00001117983 */ /* 0x000ea80000300800 */
[----:B------:R-:W2:Y:S04]  /*7ca0*/  LDL.LU.64 R14, [R1+0x128] ;  /* 0x00012800010e7983 */ /* 0x000ea80000300a00 */
[----:B------:R-:W3:Y:S04]  /*7cb0*/  LDL.LU.64 R12, [R1+0x120] ;  /* 0x00012000010c7983 */ /* 0x000ee80000300a00 */
[----:B------:R-:W4:Y:S04]  /*7cc0*/  LDL.LU.64 R10, [R1+0x118] ;  /* 0x00011800010a7983 */ /* 0x000f280000300a00 */
[----:B------:R-:W5:Y:S04]  /*7cd0*/  LDL.LU.64 R8, [R1+0x110] ;  /* 0x0001100001087983 */ /* 0x000f680000300a00 */
[----:B------:R-:W5:Y:S04]  /*7ce0*/  LDL.LU.64 R6, [R1+0x108] ;  /* 0x0001080001067983 */ /* 0x000f680000300a00 */
[----:B------:R-:W5:Y:S04]  /*7cf0*/  LDL.LU.64 R4, [R1+0x100] ;  /* 0x0001000001047983 */ /* 0x000f680000300a00 */
[----:B------:R-:W5:Y:S04]  /*7d00*/  LDL.LU.64 R2, [R1+0xf8] ;  /* 0x0000f80001027983 */ /* 0x000f680000300a00 */
[----:B------:R-:W5:Y:S04]  /*7d10*/  LDL.LU.64 R28, [R1+0xf0] ;  /* 0x0000f000011c7983 */ /* 0x000f680000300a00 */
[----:B------:R0:W-:Y:S04]  /*7d20*/  STS.U16 [R24+0xca00], R0 ;  /* 0x00ca000018007388 */ /* 0x0001e80000000400 */
[----:B0-----:R-:W5:Y:S04]  /*7d30*/  LDL.LU R0, [R1+0x1cb8] ;  /* 0x001cb80001007983 */ /* 0x001f680000300800 */
[----:B--2---:R-:W2:Y:S04]  /*7d40*/  LDG.E.U16 R14, [R14.64] ;  /* 0x000000060e0e7981 */ /* 0x004ea8000c1e1500 */
[----:B---3--:R-:W3:Y:S04]  /*7d50*/  LDG.E.U16 R12, [R12.64] ;  /* 0x000000060c0c7981 */ /* 0x008ee8000c1e1500 */
[----:B----4-:R-:W4:Y:S04]  /*7d60*/  LDG.E.U16 R10, [R10.64] ;  /* 0x000000060a0a7981 */ /* 0x010f28000c1e1500 */
[----:B-----5:R-:W5:Y:S04]  /*7d70*/  LDG.E.U16 R8, [R8.64] ;  /* 0x0000000608087981 */ /* 0x020f68000c1e1500 */
[----:B------:R-:W2:Y:S04]  /*7d80*/  LDG.E.U16 R6, [R6.64] ;  /* 0x0000000606067981 */ /* 0x000ea8000c1e1500 */
[----:B------:R0:W2:Y:S04]  /*7d90*/  LDG.E.U16 R5, [R4.64] ;  /* 0x0000000604057981 */ /* 0x0000a8000c1e1500 */
[----:B0-----:R0:W2:Y:S04]  /*7da0*/  LDG.E.U16 R4, [R2.64] ;  /* 0x0000000602047981 */ /* 0x0010a8000c1e1500 */
[----:B------:R1:W-:Y:S04]  /*7db0*/  STS.U16 [R24+0xce00], R0 ;  /* 0x00ce000018007388 */ /* 0x0003e80000000400 */
[----:B-1----:R-:W2:Y:S04]  /*7dc0*/  LDL.LU R0, [R1+0x1cb4] ;  /* 0x001cb40001007983 */ /* 0x002ea80000300800 */
[----:B--2---:R1:W-:Y:S04]  /*7dd0*/  STS.U16 [R24+0xd200], R0 ;  /* 0x00d2000018007388 */ /* 0x0043e80000000400 */
        /* <DEDUP_REMOVED lines=14> */
[----:B------:R2:W-:Y:S04]  /*7ec0*/  STS.U16 [R24+0xf200], R26 ;  /* 0x00f2001a18007388 */ /* 0x0005e80000000400 */
[----:B-1----:R-:W3:Y:S04]  /*7ed0*/  LDL.LU R0, [R1+0x1c94] ;  /* 0x001c940001007983 */ /* 0x002ee80000300800 */
[----:B--2---:R-:W2:Y:S01]  /*7ee0*/  LDL.LU R26, [R1+0x1c90] ;  /* 0x001c9000011a7983 */ /* 0x004ea20000300800 */
[----:B---3--:R-:W-:-:S03]  /*7ef0*/  LOP3.LUT R0, R0, 0x60, RZ, 0x3c, !PT ;  /* 0x0000006000007812 */ /* 0x008fc600078e3cff */
[----:B--2---:R-:W-:Y:S04]  /*7f00*/  STS.U16 [R24+0xf600], R26 ;  /* 0x00f6001a18007388 */ /* 0x004fe80000000400 */
        /* <DEDUP_REMOVED lines=9> */
[----:B------:R-:W-:Y:S04]  /*7fa0*/  STL [R1+0xa8c], R0 ;  /* 0x000a8c0001007387 */ /* 0x000fe80000100800 */
[----:B------:R1:W-:Y:S04]  /*7fb0*/  STS.U16 [R0+0x1f00], R17 ;  /* 0x001f001100007388 */ /* 0x0003e80000000400 */
[----:B-1----:R1:W2:Y:S04]  /*7fc0*/  LDG.E.U16 R0, [R28.64] ;  /* 0x000000061c007981 */ /* 0x0022a8000c1e1500 */
[----:B-1----:R-:W3:Y:S04]  /*7fd0*/  LDL.LU.64 R28, [R1+0xe8] ;  /* 0x0000e800011c7983 */ /* 0x002ee80000300a00 */
[----:B0-----:R-:W2:Y:S04]  /*7fe0*/  LDL.LU.64 R2, [R1+0xd0] ;  /* 0x0000d00001027983 */ /* 0x001ea80000300a00 */
[----:B--2---:R0:W-:Y:S04]  /*7ff0*/  STL.64 [R1+0x1c80], R2 ;  /* 0x001c800201007387 */ /* 0x0041e80000100a00 */
[----:B0-----:R-:W2:Y:S04]  /*8000*/  LDL.LU.64 R2, [R1+0xd8] ;  /* 0x0000d80001027983 */ /* 0x001ea80000300a00 */
[----:B--2---:R0:W-:Y:S04]  /*8010*/  STL.64 [R1+0x1c88], R2 ;  /* 0x001c880201007387 */ /* 0x0041e80000100a00 */
[----:B0-----:R-:W2:Y:S04]  /*8020*/  LDL.LU.64 R2, [R1+0xe0] ;  /* 0x0000e00001027983 */ /* 0x001ea80000300a00 */
[----:B------:R-:W2:Y:S04]  /*8030*/  LDL.LU.64 R26, [R1+0x60] ;  /* 0x00006000011a7983 */ /* 0x000ea80000300a00 */
[----:B--2---:R0:W-:Y:S04]  /*8040*/  STL.64 [R1+0x1c18], R26 ;  /* 0x001c181a01007387 */ /* 0x0041e80000100a00 */
[----:B0-----:R-:W2:Y:S04]  /*8050*/  LDL.LU.64 R26, [R1+0x68] ;  /* 0x00006800011a7983 */ /* 0x001ea80000300a00 */
        /* <DEDUP_REMOVED lines=14> */
[----:B------:R-:W-:Y:S04]  /*8140*/  STL [R1+0x128], R14 ;  /* 0x0001280e01007387 */ /* 0x000fe80000100800 */
[----:B--2---:R0:W-:Y:S04]  /*8150*/  STL.64 [R1+0x1c58], R26 ;  /* 0x001c581a01007387 */ /* 0x0041e80000100a00 */
[----:B------:R-:W-:Y:S04]  /*8160*/  STL [R1+0x120], R12 ;  /* 0x0001200c01007387 */ /* 0x000fe80000100800 */
[----:B0-----:R-:W2:Y:S04]  /*8170*/  LDL.LU.64 R26, [R1+0xa8] ;  /* 0x0000a800011a7983 */ /* 0x001ea80000300a00 */
[----:B----4-:R-:W-:Y:S04]  /*8180*/  STL [R1+0x118], R10 ;  /* 0x0001180a01007387 */ /* 0x010fe80000100800 */
[----:B--2---:R0:W-:Y:S04]  /*8190*/  STL.64 [R1+0x1c60], R26 ;  /* 0x001c601a01007387 */ /* 0x0041e80000100a00 */
[----:B-----5:R-:W-:Y:S04]  /*81a0*/  STL [R1+0x110], R8 ;  /* 0x0001100801007387 */ /* 0x020fe80000100800 */
[----:B0-----:R-:W2:Y:S04]  /*81b0*/  LDL.LU.64 R26, [R1+0xb0] ;  /* 0x0000b000011a7983 */ /* 0x001ea80000300a00 */
[----:B------:R-:W-:Y:S04]  /*81c0*/  STL [R1+0x108], R6 ;  /* 0x0001080601007387 */ /* 0x000fe80000100800 */
[----:B--2---:R0:W-:Y:S04]  /*81d0*/  STL.64 [R1+0x1c68], R26 ;  /* 0x001c681a01007387 */ /* 0x0041e80000100a00 */
[----:B------:R-:W-:Y:S04]  /*81e0*/  STL [R1+0x100], R5 ;  /* 0x0001000501007387 */ /* 0x000fe80000100800 */
[----:B0-----:R-:W2:Y:S04]  /*81f0*/  LDL.LU.64 R26, [R1+0xb8] ;  /* 0x0000b800011a7983 */ /* 0x001ea80000300a00 */
[----:B------:R-:W-:Y:S04]  /*8200*/  STL [R1+0xf8], R4 ;  /* 0x0000f80401007387 */ /* 0x000fe80000100800 */
[----:B--2---:R0:W-:Y:S04]  /*8210*/  STL.64 [R1+0x1c70], R26 ;  /* 0x001c701a01007387 */ /* 0x0041e80000100a00 */
[----:B------:R3:W-:Y:S04]  /*8220*/  STL [R1+0xf0], R0 ;  /* 0x0000f00001007387 */ /* 0x0007e80000100800 */
[----:B0-----:R-:W2:Y:S04]  /*8230*/  LDL.LU.64 R26, [R1+0xc0] ;  /* 0x0000c000011a7983 */ /* 0x001ea80000300a00 */
[----:B---3--:R0:W3:Y:S04]  /*8240*/  LDG.E.U16 R0, [R28.64] ;  /* 0x000000061c007981 */ /* 0x0080e8000c1e1500 */
[----:B--2---:R1:W-:Y:S04]  /*8250*/  STL.64 [R1+0x1c78], R26 ;  /* 0x001c781a01007387 */ /* 0x0043e80000100a00 */
[----:B-1----:R-:W2:Y:S04]  /*8260*/  LDL.LU.64 R26, [R1+0xc8] ;  /* 0x0000c800011a7983 */ /* 0x002ea80000300a00 */
[----:B------:R-:W4:Y:S04]  /*8270*/  LDL.LU.64 R24, [R1+0x58] ;  /* 0x0000580001187983 */ /* 0x000f280000300a00 */
[----:B------:R-:W5:Y:S04]  /*8280*/  LDL.LU.64 R22, [R1+0x50] ;  /* 0x0000500001167983 */ /* 0x000f680000300a00 */
[----:B------:R-:W2:Y:S04]  /*8290*/  LDL.LU.64 R20, [R1+0x48] ;  /* 0x0000480001147983 */ /* 0x000ea80000300a00 */
        /* <DEDUP_REMOVED lines=8> */
[----:B0-----:R-:W2:Y:S04]  /*8320*/  LDL.LU.64 R28, [R1] ;  /* 0x00000000011c7983 */ /* 0x001ea80000300a00 */
[----:B---3--:R0:W-:Y:S04]  /*8330*/  STL [R1+0xe8], R0 ;  /* 0x0000e80001007387 */ /* 0x0081e80000100800 */
[----:B0-----:R0:W3:Y:S04]  /*8340*/  LDG.E.U16 R0, [R2.64] ;  /* 0x0000000602007981 */ /* 0x0010e8000c1e1500 */
[----:B0-----:R-:W2:Y:S04]  /*8350*/  LDL.LU.64 R2, [R1+0x1c88] ;  /* 0x001c880001027983 */ /* 0x001ea80000300a00 */
[----:B---3--:R2:W-:Y:S04]  /*8360*/  STL [R1+0xe0], R0 ;  /* 0x0000e00001007387 */ /* 0x0085e80000100800 */
[----:B--2---:R0:W2:Y:S04]  /*8370*/  LDG.E.U16 R0, [R2.64] ;  /* 0x0000000602007981 */ /* 0x0040a8000c1e1500 */
[----:B0-----:R-:W3:Y:S04]  /*8380*/  LDL.LU.64 R2, [R1+0x1c80] ;  /* 0x001c800001027983 */ /* 0x001ee80000300a00 */
[----:B--2---:R3:W-:Y:S04]  /*8390*/  STL [R1+0xd8], R0 ;  /* 0x0000d80001007387 */ /* 0x0047e80000100800 */
[----:B---3--:R0:W2:Y:S04]  /*83a0*/  LDG.E.U16 R0, [R2.64] ;  /* 0x0000000602007981 */ /* 0x0080a8000c1e1500 */
[----:B0-----:R-:W3:Y:S04]  /*83b0*/  LDL.LU.64 R2, [R1+0x130] ;  /* 0x0001300001027983 */ /* 0x001ee80000300a00 */
[----:B--2---:R0:W-:Y:S04]  /*83c0*/  STL [R1+0xd0], R0 ;  /* 0x0000d00001007387 */ /* 0x0041e80000100800 */
[----:B0-----:R0:W2:Y:S04]  /*83d0*/  LDG.E.U16 R0, [R26.64] ;  /* 0x000000061a007981 */ /* 0x0010a8000c1e1500 */
[----:B0-----:R-:W3:Y:S04]  /*83e0*/  LDL.LU.64 R26, [R1+0x1c78] ;  /* 0x001c7800011a7983 */ /* 0x001ee80000300a00 */
[----:B--2---:R3:W-:Y:S04]  /*83f0*/  STL [R1+0xc8], R0 ;  /* 0x0000c80001007387 */ /* 0x0047e80000100800 */
[----:B---3--:R0:W2:Y:S04]  /*8400*/  LDG.E.U16 R0, [R26.64] ;  /* 0x000000061a007981 */ /* 0x0080a8000c1e1500 */
        /* <DEDUP_REMOVED lines=38> */
[----:B----4-:R0:W2:Y:S04]  /*8670*/  LDG.E.U16 R0, [R24.64] ;  /* 0x0000000618007981 */ /* 0x0100a8000c1e1500 */
[----:B---3--:R-:W3:Y:S04]  /*8680*/  LDG.E.U16 R26, [R26.64] ;  /* 0x000000061a1a7981 */ /* 0x008ee8000c1e1500 */
[----:B0-----:R-:W4:Y:S04]  /*8690*/  LDL.LU.64 R24, [R1+0x1c08] ;  /* 0x001c080001187983 */ /* 0x001f280000300a00 */
[----:B--2---:R5:W-:Y:S04]  /*86a0*/  STL [R1+0x58], R0 ;  /* 0x0000580001007387 */ /* 0x004be80000100800 */
[----:B-----5:R0:W2:Y:S04]  /*86b0*/  LDG.E.U16 R0, [R22.64] ;  /* 0x0000000616007981 */ /* 0x0200a8000c1e1500 */
[----:B----4-:R-:W4:Y:S04]  /*86c0*/  LDG.E.U16 R24, [R24.64] ;  /* 0x0000000618187981 */ /* 0x010f28000c1e1500 */
[----:B0-----:R-:W5:Y:S04]  /*86d0*/  LDL.LU.64 R22, [R1+0x1c00] ;  /* 0x001c000001167983 */ /* 0x001f680000300a00 */
[----:B--2---:R0:W-:Y:S04]  /*86e0*/  STL [R1+0x50], R0 ;  /* 0x0000500001007387 */ /* 0x0041e80000100800 */
[----:B0-----:R0:W2:Y:S04]  /*86f0*/  LDG.E.U16 R0, [R20.64] ;  /* 0x0000000614007981 */ /* 0x0010a8000c1e1500 */
[----:B-----5:R-:W5:Y:S04]  /*8700*/  LDG.E.U16 R22, [R22.64] ;  /* 0x0000000616167981 */ /* 0x020f68000c1e1500 */
[----:B0-----:R-:W3:Y:S04]  /*8710*/  LDL.LU.64 R20, [R1+0x1bf8] ;  /* 0x001bf80001147983 */ /* 0x001ee80000300a00 */
[----:B--2---:R0:W-:Y:S04]  /*8720*/  STL [R1+0x48], R0 ;  /* 0x0000480001007387 */ /* 0x0041e80000100800 */
[----:B0-----:R0:W2:Y:S04]  /*8730*/  LDG.E.U16 R0, [R8.64] ;  /* 0x0000000608007981 */ /* 0x0010a8000c1e1500 */
[----:B---3--:R-:W3:Y:S04]  /*8740*/  LDG.E.U16 R20, [R20.64] ;  /* 0x0000000614147981 */ /* 0x008ee8000c1e1500 */
[----:B0-----:R-:W3:Y:S04]  /*8750*/  LDL.LU.64 R8, [R1+0x148] ;  /* 0x0001480001087983 */ /* 0x001ee80000300a00 */
[----:B--2---:R0:W-:Y:S04]  /*8760*/  STL [R1+0x40], R0 ;  /* 0x0000400001007387 */ /* 0x0041e80000100800 */
[----:B0-----:R0:W2:Y:S04]  /*8770*/  LDG.E.U16 R0, [R18.64] ;  /* 0x0000000612007981 */ /* 0x0010a8000c1e1500 */
[----:B0-----:R-:W3:Y:S04]  /*8780*/  LDL.LU.64 R18, [R1+0x1bf0] ;  /* 0x001bf00001127983 */ /* 0x001ee80000300a00 */
[----:B--2---:R0:W-:Y:S04]  /*8790*/  STL [R1+0x38], R0 ;  /* 0x0000380001007387 */ /* 0x0041e80000100800 */
[----:B0-----:R0:W2:Y:S04]  /*87a0*/  LDG.E.U16 R0, [R16.64] ;  /* 0x0000000610007981 */ /* 0x0010a8000c1e1500 */
[----:B---3--:R-:W3:Y:S04]  /*87b0*/  LDG.E.U16 R18, [R18.64] ;  /* 0x0000000612127981 */ /* 0x008ee8000c1e1500 */
        /* <DEDUP_REMOVED lines=19> */
[----:B---3--:R1:W3:Y:S04]  /*88f0*/  LDG.E.U16 R6, [R6.64] ;  /* 0x0000000606067981 */ /* 0x0082e8000c1e1500 */
[----:B0-----:R-:W3:Y:S04]  /*8900*/  LDL.LU.64 R4, [R1+0x1bc0] ;  /* 0x001bc00001047983 */ /* 0x001ee80000300a00 */
[----:B-1----:R0:W3:Y:S04]  /*8910*/  LDG.E.U16 R7, [R8.64] ;  /* 0x0000000608077981 */ /* 0x0020e8000c1e1500 */
[----:B--2---:R1:W-:Y:S04]  /*8920*/  STL [R1+0x8], R0 ;  /* 0x0000080001007387 */ /* 0x0043e80000100800 */
[----:B-1----:R1:W2:Y:S04]  /*8930*/  LDG.E.U16 R0, [R28.64] ;  /* 0x000000061c007981 */ /* 0x0022a8000c1e1500 */
[----:B---3--:R-:W3:Y:S04]  /*8940*/  LDG.E.U16 R4, [R4.64] ;  /* 0x0000000604047981 */ /* 0x008ee8000c1e1500 */
[----:B-1----:R-:W2:Y:S04]  /*8950*/  LDL.LU.64 R28, [R1+0x1bb8] ;  /* 0x001bb800011c7983 */ /* 0x002ea80000300a00 */
[----:B--2---:R-:W2:Y:S04]  /*8960*/  LDG.E.U16 R28, [R28.64] ;  /* 0x000000061c1c7981 */ /* 0x004ea8000c1e1500 */
[----:B--2---:R-:W-:Y:S04]  /*8970*/  STL [R1+0x1b50], R28 ;  /* 0x001b501c01007387 */ /* 0x004fe80000100800 */
[----:B------:R-:W2:Y:S04]  /*8980*/  LDL R29, [R1+0xa8c] ;  /* 0x000a8c00011d7983 */ /* 0x000ea80000100800 */
[----:B------:R1:W-:Y:S04]  /*8990*/  STL [R1], R0 ;  /* 0x0000000001007387 */ /* 0x0003e80000100800 */
[----:B-1----:R1:W2:Y:S04]  /*89a0*/  LDG.E.U16 R0, [R2.64] ;  /* 0x0000000602007981 */ /* 0x0022a8000c1e1500 */
[----:B-1----:R-:W2:Y:S04]  /*89b0*/  LDL.LU.64 R2, [R1+0x1bb0] ;  /* 0x001bb00001027983 */ /* 0x002ea80000300a00 */
[----:B--2---:R-:W2:Y:S04]  /*89c0*/  LDG.E.U16 R2, [R2.64] ;  /* 0x0000000602027981 */ /* 0x004ea8000c1e1500 */
[----:B------:R-:W-:Y:S04]  /*89d0*/  STL [R1+0x1b54], R0 ;  /* 0x001b540001007387 */ /* 0x000fe80000100800 */
[----:B--2---:R1:W-:Y:S04]  /*89e0*/  STL [R1+0x1b58], R2 ;  /* 0x001b580201007387 */ /* 0x0043e80000100800 */
[----:B-1----:R-:W2:Y:S04]  /*89f0*/  LDL.LU.64 R2, [R1+0x138] ;  /* 0x0001380001027983 */ /* 0x002ea80000300a00 */
[----:B--2---:R-:W2:Y:S04]  /*8a00*/  LDG.E.U16 R3, [R2.64] ;  /* 0x0000000602037981 */ /* 0x004ea8000c1e1500 */
[----:B--2---:R1:W-:Y:S04]  /*8a10*/  STL [R1+0x1b5c], R3 ;  /* 0x001b5c0301007387 */ /* 0x0043e80000100800 */
[----:B-1----:R-:W2:Y:S04]  /*8a20*/  LDL.LU.64 R2, [R1+0x140] ;  /* 0x0001400001027983 */ /* 0x002ea80000300a00 */
[----:B---3--:R1:W-:Y:S04]  /*8a30*/  STL [R1+0x1b60], R4 ;  /* 0x001b600401007387 */ /* 0x0083e80000100800 */
[----:B-1----:R-:W3:Y:S04]  /*8a40*/  LDL.LU R4, [R1+0x118] ;  /* 0x0001180001047983 */ /* 0x002ee80000300800 */
[----:B--2---:R1:W2:Y:S04]  /*8a50*/  LDG.E.U16 R5, [R2.64] ;  /* 0x0000000602057981 */ /* 0x0042a8000c1e1500 */
[----:B-1----:R-:W3:Y:S04]  /*8a60*/  LDL.LU R3, [R1+0x110] ;  /* 0x0001100001037983 */ /* 0x002ee80000300800 */
[----:B------:R-:W3:Y:S04]  /*8a70*/  LDL.LU R2, [R1+0x108] ;  /* 0x0001080001027983 */ /* 0x000ee80000300800 */
[----:B------:R-:W3:Y:S04]  /*8a80*/  LDL.LU R0, [R1+0x100] ;  /* 0x0001000001007983 */ /* 0x000ee80000300800 */
[----:B------:R-:W3:Y:S04]  /*8a90*/  LDL.LU R28, [R1+0xf8] ;  /* 0x0000f800011c7983 */ /* 0x000ee80000300800 */
[----:B--2---:R1:W-:Y:S04]  /*8aa0*/  STL [R1+0x1b64], R5 ;  /* 0x001b640501007387 */ /* 0x0043e80000100800 */
[----:B-1----:R-:W2:Y:S04]  /*8ab0*/  LDL.LU R5, [R1+0x120] ;  /* 0x0001200001057983 */ /* 0x002ea80000300800 */
[----:B------:R1:W-:Y:S04]  /*8ac0*/  STL [R1+0x1b68], R6 ;  /* 0x001b680601007387 */ /* 0x0003e80000100800 */
[----:B-1----:R-:W2:Y:S04]  /*8ad0*/  LDL.LU R6, [R1+0x128] ;  /* 0x0001280001067983 */ /* 0x002ea80000300800 */
[----:B0-----:R-:W2:Y:S04]  /*8ae0*/  LDL.LU.64 R8, [R1+0x1ba8] ;  /* 0x001ba80001087983 */ /* 0x001ea80000300a00 */
[----:B--2---:R-:W2:Y:S04]  /*8af0*/  LDG.E.U16 R8, [R8.64] ;  /* 0x0000000608087981 */ /* 0x004ea8000c1e1500 */
[----:B------:R-:W-:Y:S04]  /*8b00*/  STL [R1+0x1b6c], R7 ;  /* 0x001b6c0701007387 */ /* 0x000fe80000100800 */
[----:B--2---:R-:W-:Y:S04]  /*8b10*/  STL [R1+0x1b70], R8 ;  /* 0x001b700801007387 */ /* 0x004fe80000100800 */
[----:B------:R-:W-:Y:S04]  /*8b20*/  STL [R1+0x1b74], R10 ;  /* 0x001b740a01007387 */ /* 0x000fe80000100800 */
[----:B------:R-:W-:Y:S04]  /*8b30*/  STL [R1+0x1b78], R12 ;  /* 0x001b780c01007387 */ /* 0x000fe80000100800 */
[----:B------:R-:W-:Y:S04]  /*8b40*/  STL [R1+0x1b7c], R14 ;  /* 0x001b7c0e01007387 */ /* 0x000fe80000100800 */
[----:B------:R-:W-:Y:S04]  /*8b50*/  STL [R1+0x1b80], R16 ;  /* 0x001b801001007387 */ /* 0x000fe80000100800 */
[----:B------:R-:W-:Y:S04]  /*8b60*/  STL [R1+0x1b84], R18 ;  /* 0x001b841201007387 */ /* 0x000fe80000100800 */
[----:B------:R-:W-:Y:S04]  /*8b70*/  STL [R1+0x1b88], R20 ;  /* 0x001b881401007387 */ /* 0x000fe80000100800 */
[----:B-----5:R-:W-:Y:S04]  /*8b80*/  STL [R1+0x1b8c], R22 ;  /* 0x001b8c1601007387 */ /* 0x020fe80000100800 */
[----:B----4-:R-:W-:Y:S04]  /*8b90*/  STL [R1+0x1b90], R24 ;  /* 0x001b901801007387 */ /* 0x010fe80000100800 */
        /* <DEDUP_REMOVED lines=8> */
[----:B---3--:R-:W-:Y:S04]  /*8c20*/  STS.U16 [R29+0x2b00], R4 ;  /* 0x002b00041d007388 */ /* 0x008fe80000000400 */
[----:B--2---:R0:W-:Y:S04]  /*8c30*/  STL [R1+0x1ba0], R26 ;  /* 0x001ba01a01007387 */ /* 0x0041e80000100800 */
[----:B0-----:R-:W2:Y:S04]  /*8c40*/  LDL.LU R26, [R1+0xf0] ;  /* 0x0000f000011a7983 */ /* 0x001ea80000300800 */
[----:B------:R-:W3:Y:S04]  /*8c50*/  LDL.LU R24, [R1+0xd0] ;  /* 0x0000d00001187983 */ /* 0x000ee80000300800 */
[----:B------:R-:W4:Y:S04]  /*8c60*/  LDL.LU R22, [R1+0xc8] ;  /* 0x0000c80001167983 */ /* 0x000f280000300800 */
[----:B------:R-:W5:Y:S04]  /*8c70*/  LDL.LU R20, [R1+0xc0] ;  /* 0x0000c00001147983 */ /* 0x000f680000300800 */
[----:B------:R-:W3:Y:S04]  /*8c80*/  LDL.LU R18, [R1+0xb8] ;  /* 0x0000b80001127983 */ /* 0x000ee80000300800 */
        /* <DEDUP_REMOVED lines=8> */
[----:B------:R0:W-:Y:S04]  /*8d10*/  STS.U16 [R29+0x2f00], R3 ;  /* 0x002f00031d007388 */ /* 0x0001e80000000400 */
[----:B------:R-:W3:Y:S04]  /*8d20*/  LDL.LU R4, [R1+0x70] ;  /* 0x0000700001047983 */ /* 0x000ee80000300800 */
[----:B------:R1:W-:Y:S04]  /*8d30*/  STS.U16 [R29+0x3300], R2 ;  /* 0x003300021d007388 */ /* 0x0003e80000000400 */
[----:B0-----:R-:W3:Y:S04]  /*8d40*/  LDL.LU R3, [R1+0x68] ;  /* 0x0000680001037983 */ /* 0x001ee80000300800 */
[----:B------:R0:W-:Y:S04]  /*8d50*/  STS.U16 [R29+0x3700], R0 ;  /* 0x003700001d007388 */ /* 0x0001e80000000400 */
[----:B-1----:R-:W3:Y:S04]  /*8d60*/  LDL.LU R2, [R1+0x60] ;  /* 0x0000600001027983 */ /* 0x002ee80000300800 */
[----:B------:R1:W-:Y:S04]  /*8d70*/  STS.U16 [R29+0x3b00], R28 ;  /* 0x003b001c1d007388 */ /* 0x0003e80000000400 */
[----:B0-----:R-:W3:Y:S04]  /*8d80*/  LDL.LU R0, [R1+0x58] ;  /* 0x0000580001007983 */ /* 0x001ee80000300800 */
[----:B-1----:R-:W3:Y:S04]  /*8d90*/  LDL.LU R28, [R1+0x50] ;  /* 0x00005000011c7983 */ /* 0x002ee80000300800 */
        /* <DEDUP_REMOVED lines=9> */
[----:B------:R-:W3:Y:S04]  /*8e30*/  LDL.LU R9, [R1] ;  /* 0x0000000001097983 */ /* 0x000ee80000300800 */
[----:B--2---:R0:W-:Y:S04]  /*8e40*/  STS.U16 [R29+0x3f00], R26 ;  /* 0x003f001a1d007388 */ /* 0x0041e80000000400 */
[----:B0-----:R-:W2:Y:S04]  /*8e50*/  LDL.LU R26, [R1+0x1ba0] ;  /* 0x001ba000011a7983 */ /* 0x001ea80000300800 */
[----:B--2---:R0:W-:Y:S04]  /*8e60*/  STS.U16 [R29+0x4300], R26 ;  /* 0x0043001a1d007388 */ /* 0x0041e80000000400 */
[----:B0-----:R-:W2:Y:S04]  /*8e70*/  LDL.LU R26, [R1+0x1b9c] ;  /* 0x001b9c00011a7983 */ /* 0x001ea80000300800 */
[----:B--2---:R0:W-:Y:S04]  /*8e80*/  STS.U16 [R29+0x4700], R26 ;  /* 0x0047001a1d007388 */ /* 0x0041e80000000400 */
[----:B0-----:R-:W2:Y:S04]  /*8e90*/  LDL.LU R26, [R1+0x1b98] ;  /* 0x001b9800011a7983 */ /* 0x001ea80000300800 */
[----:B--2---:R0:W-:Y:S04]  /*8ea0*/  STS.U16 [R29+0x4b00], R26 ;  /* 0x004b001a1d007388 */ /* 0x0041e80000000400 */
[----:B---3--:R1:W-:Y:S04]  /*8eb0*/  STS.U16 [R29+0x4f00], R24 ;  /* 0x004f00181d007388 */ /* 0x0083e80000000400 */
[----:B----4-:R2:W-:Y:S04]  /*8ec0*/  STS.U16 [R29+0x5300], R22 ;  /* 0x005300161d007388 */ /* 0x0105e80000000400 */
[----:B0-----:R-:W3:Y:S04]  /*8ed0*/  LDL.LU R26, [R1+0x1b94] ;  /* 0x001b9400011a7983 */ /* 0x001ee80000300800 */
[----:B-1----:R-:W4:Y:S04]  /*8ee0*/  LDL.LU R24, [R1+0x1b90] ;  /* 0x001b900001187983 */ /* 0x002f280000300800 */
[----:B--2---:R-:W2:Y:S04]  /*8ef0*/  LDL.LU R22, [R1+0x1b8c] ;  /* 0x001b8c0001167983 */ /* 0x004ea80000300800 */
[----:B-----5:R0:W-:Y:S04]  /*8f00*/  STS.U16 [R29+0x5700], R20 ;  /* 0x005700141d007388 */ /* 0x0201e80000000400 */
[----:B------:R1:W-:Y:S04]  /*8f10*/  STS.U16 [R29+0x5b00], R18 ;  /* 0x005b00121d007388 */ /* 0x0003e80000000400 */
[----:B------:R5:W-:Y:S04]  /*8f20*/  STS.U16 [R29+0x5f00], R16 ;  /* 0x005f00101d007388 */ /* 0x000be80000000400 */
[----:B0-----:R-:W2:Y:S04]  /*8f30*/  LDL.LU R20, [R1+0x1b88] ;  /* 0x001b880001147983 */ /* 0x001ea80000300800 */
[----:B-1----:R-:W2:Y:S04]  /*8f40*/  LDL.LU R18, [R1+0x1b84] ;  /* 0x001b840001127983 */ /* 0x002ea80000300800 */
[----:B-----5:R-:W5:Y:S04]  /*8f50*/  LDL.LU R16, [R1+0x1b80] ;  /* 0x001b800001107983 */ /* 0x020f680000300800 */
[----:B------:R0:W-:Y:S04]  /*8f60*/  STS.U16 [R29+0x6300], R14 ;  /* 0x0063000e1d007388 */ /* 0x0001e80000000400 */
[----:B------:R1:W-:Y:S04]  /*8f70*/  STS.U16 [R29+0x6700], R12 ;  /* 0x0067000c1d007388 */ /* 0x0003e80000000400 */
[----:B------:R1:W-:Y:S04]  /*8f80*/  STS.U16 [R29+0x6b00], R10 ;  /* 0x006b000a1d007388 */ /* 0x0003e80000000400 */
[----:B0-----:R-:W2:Y:S04]  /*8f90*/  LDL.LU R14, [R1+0x1b7c] ;  /* 0x001b7c00010e7983 */ /* 0x001ea80000300800 */
[----:B-1----:R-:W2:Y:S04]  /*8fa0*/  LDL.LU R12, [R1+0x1b78] ;  /* 0x001b7800010c7983 */ /* 0x002ea80000300800 */
[----:B------:R-:W2:Y:S04]  /*8fb0*/  LDL.LU R10, [R1+0x1b74] ;  /* 0x001b7400010a7983 */ /* 0x000ea80000300800 */
        /* <DEDUP_REMOVED lines=28> */
[----:B--2---:R-:W-:Y:S04]  /*9180*/  STS.U16 [R29+0xbb00], R28 ;  /* 0x00bb001c1d007388 */ /* 0x004fe80000000400 */
[----:B------:R0:W-:Y:S04]  /*9190*/  STS.U16 [R29+0xbf00], R0 ;  /* 0x00bf00001d007388 */ /* 0x0001e80000000400 */
[----:B------:R1:W-:Y:S01]  /*91a0*/  STS.U16 [R29+0xc300], R2 ;  /* 0x00c300021d007388 */ /* 0x0003e20000000400 */
[----:B0-----:R-:W-:-:S03]  /*91b0*/  MOV R0, 0x3f800000 ;  /* 0x3f80000000007802 */ /* 0x001fc60000000f00 */
[----:B------:R0:W-:Y:S01]  /*91c0*/  STS.U16 [R29+0xc700], R3 ;  /* 0x00c700031d007388 */ /* 0x0001e20000000400 */
[----:B-1----:R-:W-:-:S03]  /*91d0*/  IMAD.MOV.U32 R2, RZ, RZ, -0x800000 ;  /* 0xff800000ff027424 */ /* 0x002fc600078e00ff */
[----:B------:R1:W-:Y:S01]  /*91e0*/  STL [R1+0xaa0], R0 ;  /* 0x000aa00001007387 */ /* 0x0003e20000100800 */
[----:B0-----:R-:W-:Y:S01]  /*91f0*/  IMAD.MOV.U32 R3, RZ, RZ, -0x800000 ;  /* 0xff800000ff037424 */ /* 0x001fe200078e00ff */
[----:B-1----:R-:W-:-:S04]  /*9200*/  MOV R0, 0xff800000 ;  /* 0xff80000000007802 */ /* 0x002fc80000000f00 */
[----:B------:R-:W-:Y:S04]  /*9210*/  STL [R1+0x8a4], R3 ;  /* 0x0008a40301007387 */ /* 0x000fe80000100800 */
[----:B------:R-:W-:Y:S04]  /*9220*/  STL [R1+0x89c], R2 ;  /* 0x00089c0201007387 */ /* 0x000fe80000100800 */
[----:B------:R-:W-:Y:S04]  /*9230*/  STL [R1+0x6e4], R0 ;  /* 0x0006e40001007387 */ /* 0x000fe80000100800 */
[----:B------:R-:W-:Y:S04]  /*9240*/  STL [R1+0x6e0], R3 ;  /* 0x0006e00301007387 */ /* 0x000fe80000100800 */
[----:B------:R-:W-:Y:S04]  /*9250*/  STL [R1+0x6dc], R2 ;  /* 0x0006dc0201007387 */ /* 0x000fe80000100800 */
[----:B------:R0:W-:Y:S04]  /*9260*/  STL [R1+0x6d8], R0 ;  /* 0x0006d80001007387 */ /* 0x0001e80000100800 */
[----:B------:R1:W-:Y:S04]  /*9270*/  STL [R1+0x6d4], R3 ;  /* 0x0006d40301007387 */ /* 0x0003e80000100800 */
[----:B------:R2:W-:Y:S01]  /*9280*/  STL [R1+0x6d0], R2 ;  /* 0x0006d00201007387 */ /* 0x0005e20000100800 */
[----:B0-----:R-:W-:-:S02]  /*9290*/  IMAD.MOV.U32 R0, RZ, RZ, 0x3f800000 ;  /* 0x3f800000ff007424 */ /* 0x001fc400078e00ff */
[----:B-1----:R-:W-:-:S03]  /*92a0*/  IMAD.MOV.U32 R3, RZ, RZ, 0x3f800000 ;  /* 0x3f800000ff037424 */ /* 0x002fc600078e00ff */
[----:B------:R-:W-:Y:S01]  /*92b0*/  STL [R1+0xaa4], R0 ;  /* 0x000aa40001007387 */ /* 0x000fe20000100800 */
[----:B--2---:R-:W-:-:S03]  /*92c0*/  MOV R2, 0x3f800000 ;  /* 0x3f80000000027802 */ /* 0x004fc60000000f00 */
[----:B------:R-:W-:Y:S04]  /*92d0*/  STL [R1+0xaa8], R3 ;  /* 0x000aa80301007387 */ /* 0x000fe80000100800 */
[----:B------:R-:W-:Y:S04]  /*92e0*/  STL [R1+0xaac], R2 ;  /* 0x000aac0201007387 */ /* 0x000fe80000100800 */
[----:B------:R-:W-:Y:S04]  /*92f0*/  STL [R1+0xab0], R0 ;  /* 0x000ab00001007387 */ /* 0x000fe80000100800 */
[----:B------:R-:W-:Y:S04]  /*9300*/  STL [R1+0xab4], R3 ;  /* 0x000ab40301007387 */ /* 0x000fe80000100800 */
[----:B------:R-:W-:Y:S04]  /*9310*/  STL [R1+0xabc], R2 ;  /* 0x000abc0201007387 */ /* 0x000fe80000100800 */
[----:B------:R-:W-:Y:S04]  /*9320*/  STL [R1+0x4d0], RZ ;  /* 0x0004d0ff01007387 */ /* 0x000fe80000100800 */
[----:B------:R-:W-:Y:S04]  /*9330*/  STL [R1+0xac0], R0 ;  /* 0x000ac00001007387 */ /* 0x000fe80000100800 */
[----:B------:R-:W-:Y:S04]  /*9340*/  STL [R1+0x4d4], RZ ;  /* 0x0004d4ff01007387 */ /* 0x000fe80000100800 */
        /* <DEDUP_REMOVED lines=211> */
[----:B------:R-:W-:Y:S04]  /*a080*/  STS.U16 [R29+0xcb00], R4 ;  /* 0x00cb00041d007388 */ /* 0x000fe80000000400 */
        /* <DEDUP_REMOVED lines=15> */
[----:B-----5:R-:W-:Y:S04]  /*a180*/  STS.U16 [R29+0xeb00], R16 ;  /* 0x00eb00101d007388 */ /* 0x020fe80000000400 */
[----:B------:R-:W-:Y:S04]  /*a190*/  STL [R1+0x7b4], RZ ;  /* 0x0007b4ff01007387 */ /* 0x000fe80000100800 */
[----:B------:R-:W-:Y:S04]  /*a1a0*/  STS.U16 [R29+0xef00], R18 ;  /* 0x00ef00121d007388 */ /* 0x000fe80000000400 */
[----:B------:R-:W-:Y:S04]  /*a1b0*/  STL [R1+0x7b8], RZ ;  /* 0x0007b8ff01007387 */ /* 0x000fe80000100800 */
[----:B------:R-:W-:Y:S04]  /*a1c0*/  STS.U16 [R29+0xf300], R20 ;  /* 0x00f300141d007388 */ /* 0x000fe80000000400 */
[----:B------:R-:W-:Y:S04]  /*a1d0*/  STL [R1+0x7bc], RZ ;  /* 0x0007bcff01007387 */ /* 0x000fe80000100800 */
[----:B------:R-:W-:Y:S04]  /*a1e0*/  STS.U16 [R29+0xf700], R22 ;  /* 0x00f700161d007388 */ /* 0x000fe80000000400 */
[----:B------:R-:W-:Y:S04]  /*a1f0*/  STL [R1+0x7a0], RZ ;  /* 0x0007a0ff01007387 */ /* 0x000fe80000100800 */
[----:B----4-:R-:W-:Y:S04]  /*a200*/  STS.U16 [R29+0xfb00], R24 ;  /* 0x00fb00181d007388 */ /* 0x010fe80000000400 */
[----:B------:R-:W-:Y:S04]  /*a210*/  STL [R1+0x7a4], RZ ;  /* 0x0007a4ff01007387 */ /* 0x000fe80000100800 */
[----:B---3--:R0:W-:Y:S04]  /*a220*/  STS.U16 [R29+0xff00], R26 ;  /* 0x00ff001a1d007388 */ /* 0x0081e80000000400 */
[----:B------:R1:W-:Y:S04]  /*a230*/  STL [R1+0x7a8], RZ ;  /* 0x0007a8ff01007387 */ /* 0x0003e80000100800 */
[----:B------:R1:W-:Y:S04]  /*a240*/  STL [R1+0x7ac], RZ ;  /* 0x0007acff01007387 */ /* 0x0003e80000100800 */
[----:B0-----:R-:W0:Y:S04]  /*a250*/  S2R R29, SR_CTAID.X ;  /* 0x00000000001d7919 */ /* 0x001e280000002500 */
[----:B------:R1:W-:Y:S04]  /*a260*/  STL [R1+0x790], RZ ;  /* 0x000790ff01007387 */ /* 0x0003e80000100800 */
        /* <DEDUP_REMOVED lines=18> */
[----:B------:R1:W-:Y:S01]  /*a390*/  STL [R1+0x87c], RZ ;  /* 0x00087cff01007387 */ /* 0x0003e20000100800 */
[----:B0-----:R-:W-:-:S03]  /*a3a0*/  IMAD.SHL.U32 R29, R29, 0x40, RZ ;  /* 0x000000401d1d7824 */ /* 0x001fc600078e00ff */
[----:B------:R1:W-:Y:S04]  /*a3b0*/  STL [R1+0x860], RZ ;  /* 0x000860ff01007387 */ /* 0x0003e80000100800 */
[----:B------:R1:W-:Y:S04]  /*a3c0*/  STL [R1+0x864], RZ ;  /* 0x000864ff01007387 */ /* 0x0003e80000100800 */
[----:B------:R1:W-:Y:S04]  /*a3d0*/  STL [R1+0x868], RZ ;  /* 0x000868ff01007387 */ /* 0x0003e80000100800 */
[----:B------:R1:W-:Y:S04]  /*a3e0*/  STL [R1+0x86c], RZ ;  /* 0x00086cff01007387 */ /* 0x0003e80000100800 */
[----:B------:R-:W0:Y:S04]  /*a3f0*/  S2R R27, SR_TID.X ;  /* 0x00000000001b7919 */ /* 0x000e280000002100 */
[----:B------:R1:W-:Y:S01]  /*a400*/  STL [R1+0x850], RZ ;  /* 0x000850ff01007387 */ /* 0x0003e20000100800 */
[----:B------:R-:W-:-:S03]  /*a410*/  IADD3 R0, R29, 0x40, RZ ;  /* 0x000000401d007810 */ /* 0x000fc60007ffe0ff */
[----:B------:R1:W-:Y:S04]  /*a420*/  STL [R1+0x854], RZ ;  /* 0x000854ff01007387 */ /* 0x0003e80000100800 */
[----:B------:R1:W-:Y:S04]  /*a430*/  STL [R1+0x858], RZ ;  /* 0x000858ff01007387 */ /* 0x0003e80000100800 */
[----:B------:R1:W-:Y:S01]  /*a440*/  STL [R1+0x85c], RZ ;  /* 0x00085cff01007387 */ /* 0x0003e20000100800 */
[----:B------:R-:W-:Y:S01]  /*a450*/  ISETP.GE.AND P0, PT, R0, 0x1, PT ;  /* 0x000000010000780c */ /* 0x000fe20003f06270 */
[----:B0-----:R-:W-:-:S12]  /*a460*/  IMAD.SHL.U32 R0, R27, 0x4, RZ ;  /* 0x000000041b007824 */ /* 0x001fd800078e00ff */
[----:B------:R-:W-:Y:S05]  /*a470*/  @!P0 BRA `(.L_x_0) ;  /* 0x0003d22000008947 */ /* 0x000fea0003800000 */
[----:B-1----:R-:W0:Y:S01]  /*a480*/  S2R R29, SR_TID.X ;  /* 0x00000000001d7919 */ /* 0x002e220000002100 */
[----:B------:R-:W-:Y:S02]  /*a490*/  MOV R2, c[0x0][0x1b8] ;  /* 0x00006e0000027a02 */ /* 0x000fe40000000f00 */
[----:B0-----:R-:W-:-:S04]  /*a4a0*/  SHF.R.U32.HI R29, RZ, 0x6, R29 ;  /* 0x00000006ff1d7819 */ /* 0x001fc8000001161d */
[----:B------:R-:W-:-:S05]  /*a4b0*/  SGXT.U32 R29, R29, 0x1 ;  /* 0x000000011d1d781a */ /* 0x000fca0000000000 */
[----:B------:R-:W-:-:S04]  /*a4c0*/  IMAD R3, R29, c[0x0][0x1b8], RZ ;  /* 0x00006e001d037a24 */ /* 0x000fc800078e02ff */
[----:B------:R-:W-:-:S04]  /*a4d0*/  IMAD R3, R2, 0x2, R3 ;  /* 0x0000000202037824 */ /* 0x000fc800078e0203 */
[----:B------:R-:W-:-:S05]  /*a4e0*/  IMAD R3, R2, 0x2, R3 ;  /* 0x0000000202037824 */ /* 0x000fca00078e0203 */
[----:B------:R-:W-:-:S05]  /*a4f0*/  LEA R3, R2, R3, 0x1 ;  /* 0x0000000302037211 */ /* 0x000fca00078e08ff */
[----:B------:R-:W-:-:S05]  /*a500*/  IMAD R3, R2, 0x2, R3 ;  /* 0x0000000202037824 */ /* 0x000fca00078e0203 */
[----:B------:R0:W-:Y:S02]  /*a510*/  STL [R1+0x88], R3 ;  /* 0x0000880301007387 */ /* 0x0001e40000100800 */
[----:B0-----:R-:W-:-:S05]  /*a520*/  IMAD R3, R2, 0x2, R3 ;  /* 0x0000000202037824 */ /* 0x001fca00078e0203 */
[----:B------:R0:W-:Y:S02]  /*a530*/  STL [R1+0xb8], R3 ;  /* 0x0000b80301007387 */ /* 0x0001e40000100800 */
[----:B0-----:R-:W-:-:S05]  /*a540*/  LEA R3, R2, R3, 0x1 ;  /* 0x0000000302037211 */ /* 0x001fca00078e08ff */
[----:B------:R0:W-:Y:S02]  /*a550*/  STL [R1+0x8], R3 ;  /* 0x0000080301007387 */ /* 0x0001e40000100800 */
[----:B0-----:R-:W-:-:S05]  /*a560*/  IMAD R3, R2, 0x2, R3 ;  /* 0x0000000202037824 */ /* 0x001fca00078e0203 */
[----:B------:R0:W-:Y:S02]  /*a570*/  STL [R1+0x4], R3 ;  /* 0x0000040301007387 */ /* 0x0001e40000100800 */
[----:B0-----:R-:W-:-:S05]  /*a580*/  IMAD R3, R2, 0x2, R3 ;  /* 0x0000000202037824 */ /* 0x001fca00078e0203 */
[C---:B------:R-:W-:Y:S01]  /*a590*/  LEA R29, R2.reuse, R3, 0x1 ;  /* 0x00000003021d7211 */ /* 0x040fe200078e08ff */
[----:B------:R-:W-:Y:S04]  /*a5a0*/  STL [R1], R3 ;  /* 0x0000000301007387 */ /* 0x000fe80000100800 */
[----:B------:R-:W-:-:S04]  /*a5b0*/  IMAD R28, R2, 0x2, R29 ;  /* 0x00000002021c7824 */ /* 0x000fc800078e021d */
[----:B------:R-:W-:-:S05]  /*a5c0*/  IMAD R4, R2, 0x2, R28 ;  /* 0x0000000202047824 */ /* 0x000fca00078e021c */
[----:B------:R-:W-:-:S05]  /*a5d0*/  LEA R5, R2, R4, 0x1 ;  /* 0x0000000402057211 */ /* 0x000fca00078e08ff */
[----:B------:R-:W-:-:S04]  /*a5e0*/  IMAD R6, R2, 0x2, R5 ;  /* 0x0000000202067824 */ /* 0x000fc800078e0205 */
[----:B------:R-:W-:-:S05]  /*a5f0*/  IMAD R7, R2, 0x2, R6 ;  /* 0x0000000202077824 */ /* 0x000fca00078e0206 */
[----:B------:R-:W-:-:S05]  /*a600*/  LEA R8, R2, R7, 0x1 ;  /* 0x0000000702087211 */ /* 0x000fca00078e08ff */
[----:B------:R-:W-:-:S05]  /*a610*/  IMAD R9, R2, 0x2, R8 ;  /* 0x0000000202097824 */ /* 0x000fca00078e0208 */
[----:B------:R-:W-:-:S05]  /*a620*/  LEA R10, R2, R9, 0x1 ;  /* 0x00000009020a7211 */ /* 0x000fca00078e08ff */
[----:B------:R-:W-:-:S05]  /*a630*/  IMAD R11, R2, 0x2, R10 ;  /* 0x00000002020b7824 */ /* 0x000fca00078e020a */
[----:B------:R-:W-:-:S05]  /*a640*/  LEA R12, R2, R11, 0x1 ;  /* 0x0000000b020c7211 */ /* 0x000fca00078e08ff */
[----:B------:R-:W-:-:S05]  /*a650*/  IMAD R13, R2, 0x2, R12 ;  /* 0x00000002020d7824 */ /* 0x000fca00078e020c */
[C---:B------:R-:W-:Y:S01]  /*a660*/  LEA R14, R2.reuse, R13, 0x1 ;  /* 0x0000000d020e7211 */ /* 0x040fe200078e08ff */
[----:B------:R-:W-:Y:S04]  /*a670*/  STL.64 [R1+0x1db0], R12 ;  /* 0x001db00c01007387 */ /* 0x000fe80000100a00 */
[----:B------:R-:W-:-:S05]  /*a680*/  IMAD R15, R2, 0x2, R14 ;  /* 0x00000002020f7824 */ /* 0x000fca00078e020e */
[C---:B------:R-:W-:Y:S01]  /*a690*/  LEA R16, R2.reuse, R15, 0x1 ;  /* 0x0000000f02107211 */ /* 0x040fe200078e08ff */
[----:B------:R0:W-:Y:S04]  /*a6a0*/  STL.64 [R1+0x1da0], R14 ;  /* 0x001da00e01007387 */ /* 0x0001e80000100a00 */
[----:B------:R-:W-:-:S05]  /*a6b0*/  IMAD R17, R2, 0x2, R16 ;  /* 0x0000000202117824 */ /* 0x000fca00078e0210 */
[----:B------:R-:W-:Y:S01]  /*a6c0*/  LEA R18, R2, R17, 0x1 ;  /* 0x0000001102127211 */ /* 0x000fe200078e08ff */
[----:B------:R-:W-:Y:S01]  /*a6d0*/  STL.64 [R1+0x1da8], R16 ;  /* 0x001da81001007387 */ /* 0x000fe20000100a00 */
[----:B0-----:R-:W-:-:S03]  /*a6e0*/  LOP3.LUT R14, R27, 0x1c, RZ, 0xc0, !PT ;  /* 0x0000001c1b0e7812 */ /* 0x001fc600078ec0ff */
[----:B------:R-:W-:-:S05]  /*a6f0*/  IMAD R19, R2, 0x2, R18 ;  /* 0x0000000202137824 */ /* 0x000fca00078e0212 */
[----:B------:R-:W-:-:S05]  /*a700*/  LEA R20, R2, R19, 0x1 ;  /* 0x0000001302147211 */ /* 0x000fca00078e08ff */
[----:B------:R-:W-:-:S05]  /*a710*/  IMAD R21, R2, 0x2, R20 ;  /* 0x0000000202157824 */ /* 0x000fca00078e0214 */
[C---:B------:R-:W-:Y:S01]  /*a720*/  LEA R22, R2.reuse, R21, 0x1 ;  /* 0x0000001502167211 */ /* 0x040fe200078e08ff */
[----:B------:R0:W-:Y:S04]  /*a730*/  STL.64 [R1+0x1d78], R20 ;  /* 0x001d781401007387 */ /* 0x0001e80000100a00 */
[----:B------:R-:W-:-:S05]  /*a740*/  IMAD R23, R2, 0x2, R22 ;  /* 0x0000000202177824 */ /* 0x000fca00078e0216 */
[C---:B------:R-:W-:Y:S01]  /*a750*/  LEA R24, R2.reuse, R23, 0x1 ;  /* 0x0000001702187211 */ /* 0x040fe200078e08ff */
[----:B0-----:R-:W0:Y:S04]  /*a760*/  S2R R20, SR_CTAID.Y ;  /* 0x0000000000147919 */ /* 0x001e280000002600 */
[----:B------:R-:W-:-:S05]  /*a770*/  IMAD R25, R2, 0x2, R24 ;  /* 0x0000000202197824 */ /* 0x000fca00078e0218 */
[----:B------:R1:W-:Y:S01]  /*a780*/  STL.64 [R1+0x1d50], R24 ;  /* 0x001d501801007387 */ /* 0x0003e20000100a00 */
[----:B------:R-:W-:-:S03]  /*a790*/  LEA R3, R2, R25, 0x1 ;  /* 0x0000001902037211 */ /* 0x000fc600078e08ff */
[----:B------:R2:W-:Y:S01]  /*a7a0*/  STL [R1+0x1d70], R23 ;  /* 0x001d701701007387 */ /* 0x0005e20000100800 */
[----:B-1----:R-:W-:-:S03]  /*a7b0*/  IMAD R24, R2, 0x2, R24 ;  /* 0x0000000202187824 */ /* 0x002fc600078e0218 */
[----:B--2---:R-:W1:Y:S02]  /*a7c0*/  S2R R23, SR_TID.X ;  /* 0x0000000000177919 */ /* 0x004e640000002100 */
[----:B------:R-:W-:-:S05]  /*a7d0*/  LEA R24, R2, R24, 0x1 ;  /* 0x0000001802187211 */ /* 0x000fca00078e08ff */
[----:B------:R-:W-:-:S05]  /*a7e0*/  IMAD R3, R2, 0x2, R24 ;  /* 0x0000000202037824 */ /* 0x000fca00078e0218 */
[----:B------:R2:W-:Y:S02]  /*a7f0*/  STL [R1+0x10], R3 ;  /* 0x0000100301007387 */ /* 0x0005e40000100800 */
[----:B--2---:R-:W-:-:S05]  /*a800*/  LEA R3, R2, R3, 0x1 ;  /* 0x0000000302037211 */ /* 0x004fca00078e08ff */
[----:B------:R2:W-:Y:S02]  /*a810*/  STL [R1+0xc], R3 ;  /* 0x00000c0301007387 */ /* 0x0005e40000100800 */
[----:B--2---:R-:W-:-:S05]  /*a820*/  IMAD R3, R2, 0x2, R3 ;  /* 0x0000000202037824 */ /* 0x004fca00078e0203 */
[----:B------:R-:W-:-:S05]  /*a830*/  LEA R3, R2, R3, 0x1 ;  /* 0x0000000302037211 */ /* 0x000fca00078e08ff */
[----:B------:R2:W-:Y:S02]  /*a840*/  STL [R1+0x20], R3 ;  /* 0x0000200301007387 */ /* 0x0005e40000100800 */
[----:B--2---:R-:W-:-:S05]  /*a850*/  IMAD R3, R2, 0x2, R3 ;  /* 0x0000000202037824 */ /* 0x004fca00078e0203 */
[----:B------:R2:W-:Y:S02]  /*a860*/  STL [R1+0x1c], R3 ;  /* 0x00001c0301007387 */ /* 0x0005e40000100800 */
[----:B--2---:R-:W-:-:S05]  /*a870*/  LEA R3, R2, R3, 0x1 ;  /* 0x0000000302037211 */ /* 0x004fca00078e08ff */
[----:B------:R2:W-:Y:S02]  /*a880*/  STL [R1+0x30], R3 ;  /* 0x0000300301007387 */ /* 0x0005e40000100800 */
[----:B--2---:R-:W-:-:S05]  /*a890*/  IMAD R3, R2, 0x2, R3 ;  /* 0x0000000202037824 */ /* 0x004fca00078e0203 */
[----:B------:R2:W-:Y:S04]  /*a8a0*/  STL [R1+0x2c], R3 ;  /* 0x00002c0301007387 */ /* 0x0005e80000100800 */
[----:B------:R-:W-:Y:S04]  /*a8b0*/  STL.64 [R1+0x1d58], R24 ;  /* 0x001d581801007387 */ /* 0x000fe80000100a00 */
[----:B------:R-:W-:Y:S01]  /*a8c0*/  STL [R1+0x1d74], R25 ;  /* 0x001d741901007387 */ /* 0x000fe20000100800 */
[----:B--2---:R-:W-:-:S05]  /*a8d0*/  LEA R3, R2, R3, 0x1 ;  /* 0x0000000302037211 */ /* 0x004fca00078e08ff */
[C---:B------:R-:W-:Y:S01]  /*a8e0*/  IMAD R13, R2.reuse, 0x2, R3 ;  /* 0x00000002020d7824 */ /* 0x040fe200078e0203 */
[----:B------:R2:W-:Y:S04]  /*a8f0*/  STL [R1+0x28], R3 ;  /* 0x0000280301007387 */ /* 0x0005e80000100800 */
[----:B--2---:R-:W-:-:S05]  /*a900*/  LEA R3, R2, R13, 0x1 ;  /* 0x0000000d02037211 */ /* 0x004fca00078e08ff */
[----:B------:R2:W-:Y:S02]  /*a910*/  STL [R1+0x38], R3 ;  /* 0x0000380301007387 */ /* 0x0005e40000100800 */
[----:B--2---:R-:W-:-:S05]  /*a920*/  IMAD R3, R2, 0x2, R3 ;  /* 0x0000000202037824 */ /* 0x004fca00078e0203 */
[C---:B------:R-:W-:Y:S01]  /*a930*/  LEA R15, R2.reuse, R3, 0x1 ;  /* 0x00000003020f7211 */ /* 0x040fe200078e08ff */
[----:B------:R2:W-:Y:S04]  /*a940*/  STL [R1+0x34], R3 ;  /* 0x0000340301007387 */ /* 0x0005e80000100800 */
[----:B--2---:R-:W-:-:S05]  /*a950*/  IMAD R3, R2, 0x2, R15 ;  /* 0x0000000202037824 */ /* 0x004fca00078e020f */
[----:B------:R2:W-:Y:S02]  /*a960*/  STL [R1+0x44], R3 ;  /* 0x0000440301007387 */ /* 0x0005e40000100800 */
[----:B--2---:R-:W-:-:S05]  /*a970*/  LEA R3, R2, R3, 0x1 ;  /* 0x0000000302037211 */ /* 0x004fca00078e08ff */
[C---:B------:R-:W-:Y:S01]  /*a980*/  IMAD R17, R2.reuse, 0x2, R3 ;  /* 0x0000000202117824 */ /* 0x040fe200078e0203 */
[----:B------:R2:W-:Y:S04]  /*a990*/  STL [R1+0x40], R3 ;  /* 0x0000400301007387 */ /* 0x0005e80000100800 */
[----:B--2---:R-:W-:-:S05]  /*a9a0*/  LEA R3, R2, R17, 0x1 ;  /* 0x0000001102037211 */ /* 0x004fca00078e08ff */
[----:B------:R2:W-:Y:S02]  /*a9b0*/  STL [R1+0x50], R3 ;  /* 0x0000500301007387 */ /* 0x0005e40000100800 */
[----:B--2---:R-:W-:-:S05]  /*a9c0*/  IMAD R3, R2, 0x2, R3 ;  /* 0x0000000202037824 */ /* 0x004fca00078e0203 */
[----:B------:R2:W-:Y:S02]  /*a9d0*/  STL [R1+0x4c], R3 ;  /* 0x00004c0301007387 */ /* 0x0005e40000100800 */
        /* <DEDUP_REMOVED lines=8> */
[----:B------:R2:W-:Y:S02]  /*aa60*/  STL [R1+0x68], R3 ;  /* 0x0000680301007387 */ /* 0x0005e40000100800 */
[----:B--2---:R-:W-:-:S05]  /*aa70*/  IMAD R3, R2, 0x2, R3 ;  /* 0x0000000202037824 */ /* 0x004fca00078e0203 */
[----:B------:R2:W-:Y:S02]  /*aa80*/  STL [R1+0x64], R3 ;  /* 0x0000640301007387 */ /* 0x0005e40000100800 */
[----:B--2---:R-:W-:-:S05]  /*aa90*/  LEA R3, R2, R3, 0x1 ;  /* 0x0000000302037211 */ /* 0x004fca00078e08ff */
[----:B------:R2:W-:Y:S02]  /*aaa0*/  STL [R1+0x78], R3 ;  /* 0x0000780301007387 */ /* 0x0005e40000100800 */
        /* <DEDUP_REMOVED lines=25> */
[----:B------:R2:W-:Y:S01]  /*ac40*/  STL [R1+0xbc], R3 ;  /* 0x0000bc0301007387 */ /* 0x0005e20000100800 */
[----:B------:R-:W-:-:S05]  /*ac50*/  IMAD R12, R2, 0x2, R3 ;  /* 0x00000002020c7824 */ /* 0x000fca00078e0203 */
[----:B------:R3:W-:Y:S04]  /*ac60*/  STL [R1+0xd4], R12 ;  /* 0x0000d40c01007387 */ /* 0x0007e80000100800 */
[----:B--2---:R-:W2:Y:S04]  /*ac70*/  S2R R3, SR_TID.X ;  /* 0x0000000000037919 */ /* 0x004ea80000002100 */
[----:B------:R0:W-:Y:S01]  /*ac80*/  STL [R1+0x1e0c], R22 ;  /* 0x001e0c1601007387 */ /* 0x0001e20000100800 */
[----:B---3--:R-:W-:-:S03]  /*ac90*/  LEA R12, R2, R12, 0x1 ;  /* 0x0000000c020c7211 */ /* 0x008fc600078e08ff */
[----:B------:R-:W-:Y:S04]  /*aca0*/  STL [R1+0x1e08], R13 ;  /* 0x001e080d01007387 */ /* 0x000fe80000100800 */
[----:B------:R3:W-:Y:S01]  /*acb0*/  STL.64 [R1+0x1d90], R18 ;  /* 0x001d901201007387 */ /* 0x0007e20000100a00 */
[----:B0-----:R-:W-:Y:S02]  /*acc0*/  IMAD R22, R20, c[0x0][0x1b0], RZ ;  /* 0x00006c0014167a24 */ /* 0x001fe400078e02ff */
[----:B---3--:R-:W-:Y:S01]  /*acd0*/  IMAD.MOV.U32 R19, RZ, RZ, R12 ;  /* 0x000000ffff137224 */ /* 0x008fe200078e000c */
[----:B--2---:R-:W-:Y:S02]  /*ace0*/  LOP3.LUT R3, R3, 0x3f, RZ, 0xc0, !PT ;  /* 0x0000003f03037812 */ /* 0x004fe400078ec0ff */
[----:B------:R-:W-:-:S02]  /*acf0*/  LOP3.LUT R18, R27, 0x60, RZ, 0xc0, !PT ;  /* 0x000000601b127812 */ /* 0x000fc400078ec0ff */
[----:B------:R-:W-:Y:S01]  /*ad00*/  LEA R12, R2, R19, 0x1 ;  /* 0x00000013020c7211 */ /* 0x000fe200078e08ff */
[----:B------:R-:W-:Y:S01]  /*ad10*/  IMAD R26, R3, c[0x0][0x1b4], RZ ;  /* 0x00006d00031a7a24 */ /* 0x000fe200078e02ff */
[----:B------:R-:W-:Y:S02]  /*ad20*/  LOP3.LUT R3, R0, 0x7c, RZ, 0xc0, !PT ;  /* 0x0000007c00037812 */ /* 0x000fe400078ec0ff */
[----:B------:R-:W-:Y:S01]  /*ad30*/  SHF.L.U32 R27, R22, 0x1, RZ ;  /* 0x00000001161b7819 */ /* 0x000fe200000006ff */
[----:B------:R-:W-:Y:S01]  /*ad40*/  IMAD R12, R2, 0x2, R12 ;  /* 0x00000002020c7824 */ /* 0x000fe200078e020c */
[----:B------:R-:W-:Y:S01]  /*ad50*/  LEA R3, R14, R3, 0x5 ;  /* 0x000000030e037211 */ /* 0x000fe200078e28ff */
[----:B------:R-:W-:Y:S01]  /*ad60*/  IMAD.SHL.U32 R0, R26, 0x2, RZ ;  /* 0x000000021a007824 */ /* 0x000fe200078e00ff */
[----:B------:R-:W-:Y:S01]  /*ad70*/  SHF.R.U32.HI R13, RZ, 0x1, R18 ;  /* 0x00000001ff0d7819 */ /* 0x000fe20000011612 */
[----:B------:R-:W-:Y:S01]  /*ad80*/  IMAD R14, R2, 0x2, R12 ;  /* 0x00000002020e7824 */ /* 0x000fe200078e020c */
[----:B-1----:R-:W-:-:S02]  /*ad90*/  SHF.L.U32 R22, R23, 0x7, RZ ;  /* 0x0000000717167819 */ /* 0x002fc400000006ff */
[----:B------:R-:W-:Y:S02]  /*ada0*/  IADD3 R0, P0, P1, R0, c[0x0][0x170], R27 ;  /* 0x00005c0000007a10 */ /* 0x000fe4000791e01b */
[----:B------:R0:W-:Y:S01]  /*adb0*/  STL [R1+0xec], R14 ;  /* 0x0000ec0e01007387 */ /* 0x0001e20000100800 */
[----:B------:R-:W-:Y:S02]  /*adc0*/  LOP3.LUT R3, R3, R13, RZ, 0x3c, !PT ;  /* 0x0000000d03037212 */ /* 0x000fe400078e3cff */
[C---:B------:R-:W-:Y:S01]  /*add0*/  LOP3.LUT R27, R23.reuse, 0x7, RZ, 0xc0, !PT ;  /* 0x00000007171b7812 */ /* 0x040fe200078ec0ff */
[----:B------:R-:W-:Y:S01]  /*ade0*/  IMAD.HI R3, R26, 0x2, RZ ;  /* 0x000000021a037827 */ /* 0x000fe200078e02ff */
[----:B------:R-:W-:Y:S02]  /*adf0*/  SHF.L.U32 R13, R23, 0x1, RZ ;  /* 0x00000001170d7819 */ /* 0x000fe400000006ff */
[C---:B------:R-:W-:Y:S01]  /*ae00*/  LEA R26, R27.reuse, R18, 0x2 ;  /* 0x000000121b1a7211 */ /* 0x040fe200078e10ff */
[----:B------:R-:W-:-:S02]  /*ae10*/  IMAD.SHL.U32 R26, R27, 0x10, RZ ;  /* 0x000000101b1a7824 */ /* 0x000fc400078e00ff */
[----:B0-----:R-:W-:-:S03]  /*ae20*/  IMAD R14, R2, 0x2, R14 ;  /* 0x00000002020e7824 */ /* 0x001fc600078e020e */
[----:B------:R-:W-:Y:S02]  /*ae30*/  LOP3.LUT R22, R26, 0x780, R22, 0xf8, !PT ;  /* 0x000007801a167812 */ /* 0x000fe400078ef816 */
[----:B------:R0:W-:Y:S01]  /*ae40*/  STL [R1+0xe8], R14 ;  /* 0x0000e80e01007387 */ /* 0x0001e20000100800 */
[----:B------:R-:W-:Y:S01]  /*ae50*/  LEA R27, R27, R26, 0x7 ;  /* 0x0000001a1b1b7211 */ /* 0x000fe200078e38ff */
[----:B0-----:R-:W-:-:S05]  /*ae60*/  IMAD R14, R2, 0x2, R14 ;  /* 0x00000002020e7824 */ /* 0x001fca00078e020e */
[----:B------:R0:W-:Y:S04]  /*ae70*/  STL [R1+0x100], R14 ;  /* 0x0001000e01007387 */ /* 0x0001e80000100800 */
[----:B------:R-:W2:Y:S01]  /*ae80*/  LDL.LU R22, [R1+0x1e0c] ;  /* 0x001e0c0001167983 */ /* 0x000ea20000300800 */
[----:B0-----:R-:W-:Y:S02]  /*ae90*/  IMAD R14, R2, 0x2, R14 ;  /* 0x00000002020e7824 */ /* 0x001fe400078e020e */
[----:B------:R-:W-:-:S04]  /*aea0*/  IMAD R2, R20, c[0x0][0x1b0], RZ ;  /* 0x00006c0014027a24 */ /* 0x000fc800078e02ff */
[----:B------:R-:W-:-:S05]  /*aeb0*/  IMAD.HI R2, R2, 0x2, RZ ;  /* 0x0000000202027827 */ /* 0x000fca00078e02ff */
[----:B------:R-:W-:Y:S02]  /*aec0*/  IADD3.X R3, R3, c[0x0][0x174], R2, P0, P1 ;  /* 0x00005d0003037a10 */ /* 0x000fe400007e2402 */
[----:B------:R-:W-:Y:S01]  /*aed0*/  MOV R2, c[0x0][0x1b8] ;  /* 0x00006e0000027a02 */ /* 0x000fe20000000f00 */
[----:B------:R0:W-:Y:S01]  /*aee0*/  STL [R1+0xfc], R14 ;  /* 0x0000fc0e01007387 */ /* 0x0001e20000100800 */
[----:B------:R-:W-:-:S03]  /*aef0*/  LOP3.LUT R26, R26, 0x30, R13, 0x78, !PT ;  /* 0x000000301a1a7812 */ /* 0x000fc600078e780d */
[----:B0-----:R-:W-:Y:S01]  /*af00*/  IMAD R14, R2, 0x2, R14 ;  /* 0x00000002020e7824 */ /* 0x001fe200078e020e */
[----:B------:R-:W-:-:S04]  /*af10*/  LOP3.LUT R2, R23, 0x7, RZ, 0xc0, !PT ;  /* 0x0000000717027812 */ /* 0x000fc800078ec0ff */
[----:B------:R-:W-:Y:S02]  /*af20*/  LEA R2, R2, R18, 0x2 ;  /* 0x0000001202027211 */ /* 0x000fe400078e10ff */
[----:B------:R-:W-:-:S03]  /*af30*/  LOP3.LUT R27, R27, 0x10, R13, 0x78, !PT ;  /* 0x000000101b1b7812 */ /* 0x000fc600078e780d */
[C---:B------:R-:W-:Y:S01]  /*af40*/  IMAD.U32 R13, R2.reuse, 0x100, R26 ;  /* 0x00000100020d7824 */ /* 0x040fe200078e001a */
[----:B------:R-:W-:Y:S01]  /*af50*/  LEA R26, R2, R26, 0x5 ;  /* 0x0000001a021a7211 */ /* 0x000fe200078e28ff */
[----:B------:R-:W-:Y:S01]  /*af60*/  IMAD.MOV.U32 R2, RZ, RZ, c[0x0][0x1b8] ;  /* 0x00006e00ff027624 */ /* 0x000fe200078e00ff */
[----:B------:R-:W0:Y:S04]  /*af70*/  S2R R18, SR_TID.X ;  /* 0x0000000000127919 */ /* 0x000e280000002100 */
[----:B------:R1:W-:Y:S04]  /*af80*/  STL [R1+0x6cc], R13 ;  /* 0x0006cc0d01007387 */ /* 0x0003e80000100800 */
[----:B-1----:R-:W3:Y:S04]  /*af90*/  LDL.LU R13, [R1+0x1e08] ;  /* 0x001e0800010d7983 */ /* 0x002ee80000300800 */
[----:B------:R1:W-:Y:S04]  /*afa0*/  STL [R1+0xf8], R14 ;  /* 0x0000f80e01007387 */ /* 0x0003e80000100800 */
[----:B------:R-:W-:Y:S01]  /*afb0*/  STL [R1+0x6c8], R26 ;  /* 0x0006c81a01007387 */ /* 0x000fe20000100800 */
[----:B-1----:R-:W-:-:S05]  /*afc0*/  LEA R14, R2, R14, 0x1 ;  /* 0x0000000e020e7211 */ /* 0x002fca00078e08ff */
[----:B------:R1:W-:Y:S02]  /*afd0*/  STL [R1+0x110], R14 ;  /* 0x0001100e01007387 */ /* 0x0003e40000100800 */
[----:B-1----:R-:W-:-:S05]  /*afe0*/  LEA R14, R2, R14, 0x1 ;  /* 0x0000000e020e7211 */ /* 0x002fca00078e08ff */
[----:B------:R-:W-:Y:S04]  /*aff0*/  STL [R1+0x10c], R14 ;  /* 0x00010c0e01007387 */ /* 0x000fe80000100800 */
[----:B------:R1:W-:Y:S01]  /*b000*/  STL.64 [R1+0x1e00], R24 ;  /* 0x001e001801007387 */ /* 0x0003e20000100a00 */
[----:B0-----:R-:W-:-:S03]  /*b010*/  LOP3.LUT R26, R18, 0x7f, RZ, 0xc0, !PT ;  /* 0x0000007f121a7812 */ /* 0x001fc600078ec0ff */
[----:B-1----:R-:W0:Y:S01]  /*b020*/  S2R R25, SR_TID.X ;  /* 0x0000000000197919 */ /* 0x002e220000002100 */
[----:B------:R-:W-:Y:S02]  /*b030*/  IMAD R18, R20, c[0x0][0x1a0], RZ ;  /* 0x0000680014127a24 */ /* 0x000fe400078e02ff */
[----:B------:R-:W-:Y:S02]  /*b040*/  IMAD.MOV.U32 R20, RZ, RZ, c[0x0][0x1a8] ;  /* 0x00006a00ff147624 */ /* 0x000fe400078e00ff */
[----:B------:R-:W-:-:S04]  /*b050*/  IMAD R2, R26, c[0x0][0x1a8], RZ ;  /* 0x00006a001a027a24 */ /* 0x000fc800078e02ff */
[----:B------:R-:W-:Y:S01]  /*b060*/  IMAD R2, R20, 0x80, R2 ;  /* 0x0000008014027824 */ /* 0x000fe200078e0202 */
[----:B------:R-:W-:Y:S01]  /*b070*/  MOV R2, c[0x0][0x1b8] ;  /* 0x00006e0000027a02 */ /* 0x000fe20000000f00 */
[----:B------:R1:W-:Y:S04]  /*b080*/  STL.64 [R1+0x1df8], R8 ;  /* 0x001df80801007387 */ /* 0x0003e80000100a00 */
[----:B------:R-:W-:Y:S01]  /*b090*/  IMAD R14, R2, 0x2, R14 ;  /* 0x00000002020e7824 */ /* 0x000fe200078e020e */
[----:B------:R-:W-:Y:S01]  /*b0a0*/  STL.64 [R1+0x1df0], R28 ;  /* 0x001df01c01007387 */ /* 0x000fe20000100a00 */
[----:B0-----:R-:W-:Y:S02]  /*b0b0*/  LOP3.LUT R25, R25, 0x7f, RZ, 0xc0, !PT ;  /* 0x0000007f19197812 */ /* 0x001fe400078ec0ff */
[----:B-1----:R-:W-:Y:S01]  /*b0c0*/  LOP3.LUT R9, R23, 0x10, RZ, 0xc0, !PT ;  /* 0x0000001017097812 */ /* 0x002fe200078ec0ff */
[----:B------:R-:W-:Y:S02]  /*b0d0*/  STL [R1+0x108], R14 ;  /* 0x0001080e01007387 */ /* 0x000fe40000100800 */
[----:B------:R-:W-:-:S02]  /*b0e0*/  IMAD R24, R25, c[0x0][0x1a8], RZ ;  /* 0x00006a0019187a24 */ /* 0x000fc400078e02ff */
[----:B------:R0:W-:Y:S01]  /*b0f0*/  STL.64 [R1+0x1de8], R4 ;  /* 0x001de80401007387 */ /* 0x0001e20000100a00 */
[----:B------:R-:W-:-:S03]  /*b100*/  LEA R26, P0, R18, c[0x0][0x168], 0x1 ;  /* 0x00005a00121a7a11 */ /* 0x000fc600078008ff */
[----:B------:R1:W-:Y:S01]  /*b110*/  STL.64 [R1+0x1de0], R16 ;  /* 0x001de01001007387 */ /* 0x0003e20000100a00 */
[----:B------:R-:W-:Y:S01]  /*b120*/  LEA R25, R20, R24, 0x7 ;  /* 0x0000001814197211 */ /* 0x000fe200078e38ff */
[----:B0-----:R-:W-:Y:S01]  /*b130*/  IMAD R4, R9, 0x40, R27 ;  /* 0x0000004009047824 */ /* 0x001fe200078e021b */
[----:B------:R-:W-:Y:S01]  /*b140*/  LOP3.LUT R9, R23, 0x7f, RZ, 0xc0, !PT ;  /* 0x0000007f17097812 */ /* 0x000fe200078ec0ff */
[----:B-1----:R-:W4:Y:S01]  /*b150*/  LDL.LU R16, [R1+0xb8] ;  /* 0x0000b80001107983 */ /* 0x002f220000300800 */
[----:B------:R-:W-:-:S03]  /*b160*/  LEA.HI.X.SX32 R27, R18, c[0x0][0x16c], 0x1, P0 ;  /* 0x00005b00121b7a11 */ /* 0x000fc600000f0eff */
[----:B------:R0:W-:Y:S04]  /*b170*/  STL.64 [R1+0x1dd8], R6 ;  /* 0x001dd80601007387 */ /* 0x0001e80000100a00 */
[----:B0-----:R-:W2:Y:S04]  /*b180*/  LDL.LU R7, [R1+0x88] ;  /* 0x0000880001077983 */ /* 0x001ea80000300800 */
[----:B------:R0:W-:Y:S04]  /*b190*/  STL.64 [R1+0x1dc0], R10 ;  /* 0x001dc00a01007387 */ /* 0x0001e80000100a00 */
[----:B------:R1:W-:Y:S01]  /*b1a0*/  STL [R1+0x444], R4 ;  /* 0x0004440401007387 */ /* 0x0003e20000100800 */
[----:B0-----:R-:W-:Y:S01]  /*b1b0*/  LEA R10, R20, R25, 0x7 ;  /* 0x00000019140a7211 */ /* 0x001fe200078e38ff */
[----:B------:R-:W-:Y:S01]  /*b1c0*/  IMAD R14, R2, 0x2, R14 ;  /* 0x00000002020e7824 */ /* 0x000fe200078e020e */
[-C--:B-1----:R-:W-:Y:S01]  /*b1d0*/  LEA R4, P0, R24, R26.reuse, 0x1 ;  /* 0x0000001a18047211 */ /* 0x082fe200078008ff */
[----:B------:R-:W3:Y:S01]  /*b1e0*/  LDL.LU R11, [R1+0x8] ;  /* 0x00000800010b7983 */ /* 0x000ee20000300800 */
[----:B------:R-:W-:Y:S01]  /*b1f0*/  LEA R24, P1, R25, R26, 0x1 ;  /* 0x0000001a19187211 */ /* 0x000fe200078208ff */
[----:B------:R-:W-:-:S02]  /*b200*/  IMAD R25, R9, c[0x0][0x1a8], RZ ;  /* 0x00006a0009197a24 */ /* 0x000fc400078e02ff */
[----:B------:R-:W0:Y:S03]  /*b210*/  S2R R9, SR_TID.X ;  /* 0x0000000000097919 */ /* 0x000e260000002100 */
[----:B------:R-:W-:Y:S01]  /*b220*/  LEA.HI.X.SX32 R5, R25, R27, 0x1, P0 ;  /* 0x0000001b19057211 */ /* 0x000fe200000f0eff */
[----:B------:R-:W-:Y:S01]  /*b230*/  IMAD R6, R2, 0x2, R14 ;  /* 0x0000000202067824 */ /* 0x000fe200078e020e */
[----:B------:R-:W-:Y:S01]  /*b240*/  LEA R25, R20, R25, 0x7 ;  /* 0x0000001914197211 */ /* 0x000fe200078e38ff */
[----:B------:R-:W3:Y:S01]  /*b250*/  LDL.LU R18, [R1+0x4] ;  /* 0x0000040001127983 */ /* 0x000ee20000300800 */
[C---:B------:R-:W-:Y:S02]  /*b260*/  LEA R28, P0, R10.reuse, R26, 0x1 ;  /* 0x0000001a0a1c7211 */ /* 0x040fe400078008ff */
[-C--:B------:R-:W-:Y:S01]  /*b270*/  LEA.HI.X.SX32 R25, R25, R27.reuse, 0x1, P1 ;  /* 0x0000001b19197211 */ /* 0x080fe200008f0eff */
[----:B------:R-:W3:Y:S01]  /*b280*/  LDL.LU R23, [R1] ;  /* 0x0000000001177983 */ /* 0x000ee20000300800 */
[----:B------:R-:W-:-:S03]  /*b290*/  LEA.HI.X.SX32 R29, R10, R27, 0x1, P0 ;  /* 0x0000001b0a1d7211 */ /* 0x000fc600000f0eff */
[----:B------:R0:W-:Y:S01]  /*b2a0*/  STL [R1+0x134], R6 ;  /* 0x0001340601007387 */ /* 0x0001e20000100800 */
[----:B------:R-:W-:-:S03]  /*b2b0*/  LEA R8, R20, R10, 0x7 ;  /* 0x0000000a14087211 */ /* 0x000fc600078e38ff */
[----:B------:R-:W-:Y:S01]  /*b2c0*/  STL.64 [R1+0x6c0], R4 ;  /* 0x0006c00401007387 */ /* 0x000fe20000100a00 */
[----:B------:R-:W-:-:S03]  /*b2d0*/  IMAD R20, R2, 0x2, R6 ;  /* 0x0000000202147824 */ /* 0x000fc600078e0206 */
[----:B------:R1:W-:Y:S01]  /*b2e0*/  STL.64 [R1+0x6b8], R24 ;  /* 0x0006b81801007387 */ /* 0x0003e20000100a00 */
[----:B0-----:R-:W-:-:S03]  /*b2f0*/  SHF.R.U32.HI R6, RZ, 0x6, R9 ;  /* 0x00000006ff067819 */ /* 0x001fc60000011609 */
[----:B-1----:R-:W3:Y:S04]  /*b300*/  LDL.LU.64 R24, [R1+0x1e00] ;  /* 0x001e000001187983 */ /* 0x002ee80000300a00 */
[----:B------:R0:W-:Y:S01]  /*b310*/  STL.64 [R1+0x6b0], R28 ;  /* 0x0006b01c01007387 */ /* 0x0001e20000100a00 */
[----:B------:R-:W-:Y:S02]  /*b320*/  LEA R4, P2, R8, R26, 0x1 ;  /* 0x0000001a08047211 */ /* 0x000fe400078408ff */
[--C-:B0-----:R-:W-:Y:S02]  /*b330*/  SHF.R.U32.HI R29, RZ, 0x6, R9.reuse ;  /* 0x00000006ff1d7819 */ /* 0x101fe40000011609 */
[----:B------:R-:W-:-:S04]  /*b340*/  SHF.R.U32.HI R9, RZ, 0x6, R9 ;  /* 0x00000006ff097819 */ /* 0x000fc80000011609 */
[----:B------:R-:W-:Y:S02]  /*b350*/  SGXT.U32 R9, R9, 0x1 ;  /* 0x000000010909781a */ /* 0x000fe40000000000 */
[----:B------:R-:W-:-:S03]  /*b360*/  SGXT.U32 R29, R29, 0x1 ;  /* 0x000000011d1d781a */ /* 0x000fc60000000000 */
[----:B------:R-:W-:Y:S01]  /*b370*/  IMAD R9, R9, c[0x0][0x1b8], RZ ;  /* 0x00006e0009097a24 */ /* 0x000fe200078e02ff */
[----:B------:R-:W-:-:S04]  /*b380*/  LEA.HI.X.SX32 R5, R8, R27, 0x1, P2 ;  /* 0x0000001b08057211 */ /* 0x000fc800010f0eff */
[----:B------:R-:W-:Y:S01]  /*b390*/  LEA R8, P0, R9, R0, 0x1 ;  /* 0x0000000009087211 */ /* 0x000fe200078008ff */
[----:B------:R-:W-:Y:S01]  /*b3a0*/  IMAD R9, R29, c[0x0][0x1b8], RZ ;  /* 0x00006e001d097a24 */ /* 0x000fe200078e02ff */
[----:B------:R-:W-:Y:S04]  /*b3b0*/  STL.64 [R1+0x6a8], R4 ;  /* 0x0006a80401007387 */ /* 0x000fe80000100a00 */
[----:B------:R-:W-:-:S05]  /*b3c0*/  LEA.HI.X.SX32 R9, R9, R3, 0x1, P0 ;  /* 0x0000000309097211 */ /* 0x000fca00000f0eff */
[----:B------:R0:W-:Y:S04]  /*b3d0*/  STL.64 [R1+0x12e0], R8 ;  /* 0x0012e00801007387 */ /* 0x0001e80000100a00 */
[----:B0-----:R-:W3:Y:S01]  /*b3e0*/  LDL.LU.64 R8, [R1+0x1df8] ;  /* 0x001df80001087983 */ /* 0x001ee20000300a00 */
[----:B------:R-:W-:Y:S01]  /*b3f0*/  IMAD R10, R29, c[0x0][0x1b8], RZ ;  /* 0x00006e001d0a7a24 */ /* 0x000fe200078e02ff */
[----:B------:R-:W-:-:S03]  /*b400*/  SGXT.U32 R6, R6, 0x1 ;  /* 0x000000010606781a */ /* 0x000fc60000000000 */
[----:B------:R-:W-:Y:S02]  /*b410*/  IMAD R10, R2, 0x2, R10 ;  /* 0x00000002020a7824 */ /* 0x000fe400078e020a */
[----:B------:R-:W-:-:S03]  /*b420*/  IMAD R5, R6, c[0x0][0x1b8], RZ ;  /* 0x00006e0006057a24 */ /* 0x000fc600078e02ff */
[-C--:B------:R-:W-:Y:S02]  /*b430*/  LEA R26, P1, R10, R0.reuse, 0x1 ;  /* 0x000000000a1a7211 */ /* 0x080fe400078208ff */
[----:B------:R-:W-:Y:S02]  /*b440*/  LEA R5, R2, R5, 0x1 ;  /* 0x0000000502057211 */ /* 0x000fe400078e08ff */
[----:B------:R-:W-:Y:S01]  /*b450*/  LEA.HI.X.SX32 R27, R10, R3, 0x1, P1 ;  /* 0x000000030a1b7211 */ /* 0x000fe200008f0eff */
[----:B------:R-:W-:Y:S01]  /*b460*/  IMAD R10, R6, c[0x0][0x1b8], RZ ;  /* 0x00006e00060a7a24 */ /* 0x000fe200078e02ff */
[C---:B------:R-:W-:Y:S01]  /*b470*/  LEA R5, R2.reuse, R5, 0x1 ;  /* 0x0000000502057211 */ /* 0x040fe200078e08ff */
[C---:B------:R-:W-:Y:S02]  /*b480*/  IMAD R4, R2.reuse, 0x2, R20 ;  /* 0x0000000202047824 */ /* 0x040fe400078e0214 */
[----:B------:R-:W-:Y:S01]  /*b490*/  IMAD R10, R2, 0x2, R10 ;  /* 0x00000002020a7824 */ /* 0x000fe200078e020a */
[----:B------:R-:W-:-:S02]  /*b4a0*/  LEA R28, P2, R5, R0, 0x1 ;  /* 0x00000000051c7211 */ /* 0x000fc400078408ff */
[C---:B------:R-:W-:Y:S02]  /*b4b0*/  LEA R4, R2.reuse, R4, 0x1 ;  /* 0x0000000402047211 */ /* 0x040fe400078e08ff */
[C---:B------:R-:W-:Y:S02]  /*b4c0*/  LEA R10, R2.reuse, R10, 0x1 ;  /* 0x0000000a020a7211 */ /* 0x040fe400078e08ff */
[----:B------:R-:W-:Y:S01]  /*b4d0*/  LEA.HI.X.SX32 R29, R5, R3, 0x1, P2 ;  /* 0x00000003051d7211 */ /* 0x000fe200010f0eff */
[----:B------:R-:W-:Y:S02]  /*b4e0*/  STL [R1+0x12c], R4 ;  /* 0x00012c0401007387 */ /* 0x000fe40000100800 */
[C---:B------:R-:W-:Y:S02]  /*b4f0*/  IMAD R10, R2.reuse, 0x2, R10 ;  /* 0x00000002020a7824 */ /* 0x040fe400078e020a */
[----:B------:R0:W-:Y:S04]  /*b500*/  STL.64 [R1+0x12d8], R26 ;  /* 0x0012d81a01007387 */ /* 0x0001e80000100a00 */
[----:B------:R-:W-:Y:S04]  /*b510*/  STL.64 [R1+0x1d98], R20 ;  /* 0x001d981401007387 */ /* 0x000fe80000100a00 */
[----:B------:R1:W-:Y:S01]  /*b520*/  STL.64 [R1+0x12d0], R28 ;  /* 0x0012d01c01007387 */ /* 0x0003e20000100a00 */
[----:B0-----:R-:W-:-:S02]  /*b530*/  LEA R26, R2, R4, 0x1 ;  /* 0x00000004021a7211 */ /* 0x001fc400078e08ff */
[----:B-1----:R-:W-:-:S04]  /*b540*/  LEA R28, P0, R10, R0, 0x1 ;  /* 0x000000000a1c7211 */ /* 0x002fc800078008ff */
[----:B------:R-:W-:Y:S01]  /*b550*/  LEA.HI.X.SX32 R29, R10, R3, 0x1, P0 ;  /* 0x000000030a1d7211 */ /* 0x000fe200000f0eff */
[----:B------:R-:W-:-:S04]  /*b560*/  IMAD R6, R2, 0x2, R26 ;  /* 0x0000000202067824 */ /* 0x000fc800078e021a */
[----:B------:R0:W-:Y:S01]  /*b570*/  STL.64 [R1+0x12c8], R28 ;  /* 0x0012c81c01007387 */ /* 0x0001e20000100a00 */
[----:B------:R-:W-:-:S03]  /*b580*/  LEA R10, R2, R6, 0x1 ;  /* 0x00000006020a7211 */ /* 0x000fc600078e08ff */
[----:B0-----:R-:W3:Y:S01]  /*b590*/  LDL.LU.64 R28, [R1+0x1df0] ;  /* 0x001df000011c7983 */ /* 0x001ee20000300a00 */
[----:B----4-:R-:W-:-:S04]  /*b5a0*/  LEA R20, P2, R16, R0, 0x1 ;  /* 0x0000000010147211 */ /* 0x010fc800078408ff */
[----:B------:R-:W-:Y:S02]  /*b5b0*/  LEA.HI.X.SX32 R21, R16, R3, 0x1, P2 ;  /* 0x0000000310157211 */ /* 0x000fe400010f0eff */
[----:B--2---:R-:W-:-:S04]  /*b5c0*/  LEA R4, P1, R7, R0, 0x1 ;  /* 0x0000000007047211 */ /* 0x004fc800078208ff */
[----:B------:R-:W-:-:S05]  /*b5d0*/  LEA.HI.X.SX32 R5, R7, R3, 0x1, P1 ;  /* 0x0000000307057211 */ /* 0x000fca00008f0eff */
[----:B------:R0:W-:Y:S04]  /*b5e0*/  STL.64 [R1+0x12c0], R4 ;  /* 0x0012c00401007387 */ /* 0x0001e80000100a00 */
[----:B0-----:R-:W2:Y:S04]  /*b5f0*/  LDL.LU.64 R4, [R1+0x1de8] ;  /* 0x001de80001047983 */ /* 0x001ea80000300a00 */
[----:B------:R0:W-:Y:S04]  /*b600*/  STL [R1+0x13c], R6 ;  /* 0x00013c0601007387 */ /* 0x0001e80000100800 */
[----:B------:R1:W-:Y:S01]  /*b610*/  STL.64 [R1+0x12b8], R20 ;  /* 0x0012b81401007387 */ /* 0x0003e20000100a00 */
[----:B---3--:R-:W-:-:S02]  /*b620*/  LEA R16, P2, R23, R0, 0x1 ;  /* 0x0000000017107211 */ /* 0x008fc400078408ff */
[----:B0-----:R-:W-:-:S03]  /*b630*/  LEA R6, P0, R11, R0, 0x1 ;  /* 0x000000000b067211 */ /* 0x001fc600078008ff */
[----:B------:R0:W-:Y:S01]  /*b640*/  STL [R1+0x12a0], R16 ;  /* 0x0012a01001007387 */ /* 0x0001e20000100800 */
[----:B------:R-:W-:Y:S02]  /*b650*/  LEA.HI.X.SX32 R7, R11, R3, 0x1, P0 ;  /* 0x000000030b077211 */ /* 0x000fe400000f0eff */
[----:B-1----:R-:W-:-:S04]  /*b660*/  LEA R20, P1, R18, R0, 0x1 ;  /* 0x0000000012147211 */ /* 0x002fc800078208ff */
[----:B------:R-:W-:Y:S01]  /*b670*/  LEA.HI.X.SX32 R21, R18, R3, 0x1, P1 ;  /* 0x0000000312157211 */ /* 0x000fe200008f0eff */
[----:B0-----:R-:W3:Y:S04]  /*b680*/  LDL.LU.64 R16, [R1+0x1de0] ;  /* 0x001de00001107983 */ /* 0x001ee80000300a00 */
[----:B------:R0:W-:Y:S04]  /*b690*/  STL [R1+0x124], R10 ;  /* 0x0001240a01007387 */ /* 0x0001e80000100800 */
[----:B------:R1:W-:Y:S01]  /*b6a0*/  STL.64 [R1+0x12b0], R6 ;  /* 0x0012b00601007387 */ /* 0x0003e20000100a00 */
[----:B0-----:R-:W-:-:S03]  /*b6b0*/  IMAD R10, R2, 0x2, R10 ;  /* 0x00000002020a7824 */ /* 0x001fc600078e020a */
[----:B-1----:R-:W4:Y:S04]  /*b6c0*/  LDL.LU.64 R6, [R1+0x1dd8] ;  /* 0x001dd80001067983 */ /* 0x002f280000300a00 */
[----:B------:R-:W-:Y:S04]  /*b6d0*/  STL.64 [R1+0x12a8], R20 ;  /* 0x0012a81401007387 */ /* 0x000fe80000100a00 */
[----:B------:R-:W-:Y:S04]  /*b6e0*/  STL [R1+0x120], R10 ;  /* 0x0001200a01007387 */ /* 0x000fe80000100800 */
[----:B------:R0:W-:Y:S04]  /*b6f0*/  STL.64 [R1+0x1dd0], R8 ;  /* 0x001dd00801007387 */ /* 0x0001e80000100a00 */
[----:B0-----:R0:W2:Y:S01]  /*b700*/  LDL.64 R8, [R1+0x12a0] ;  /* 0x0012a00001087983 */ /* 0x0010a20000100a00 */
[----:B------:R-:W-:Y:S01]  /*b710*/  MOV R20, R24 ;  /* 0x0000001800147202 */ /* 0x000fe20000000f00 */
[----:B------:R-:W-:-:S02]  /*b720*/  IMAD R10, R2, 0x2, R10 ;  /* 0x00000002020a7824 */ /* 0x000fc400078e020a */
[----:B------:R-:W-:Y:S04]  /*b730*/  STL.64 [R1+0x1dc8], R14 ;  /* 0x001dc80e01007387 */ /* 0x000fe80000100a00 */
[----:B------:R-:W-:Y:S01]  /*b740*/  STL [R1+0x1db8], R20 ;  /* 0x001db81401007387 */ /* 0x000fe20000100800 */
[----:B--2---:R-:W-:Y:S02]  /*b750*/  LEA.HI.X.SX32 R9, R23, R3, 0x1, P2 ;  /* 0x0000000317097211 */ /* 0x004fe400010f0eff */
[----:B------:R-:W-:-:S03]  /*b760*/  LEA R8, P0, R29, R0, 0x1 ;  /* 0x000000001d087211 */ /* 0x000fc600078008ff */
[----:B------:R1:W-:Y:S04]  /*b770*/  STL [R1+0x12a4], R9 ;  /* 0x0012a40901007387 */ /* 0x0003e80000100800 */
[----:B------:R-:W-:Y:S01]  /*b780*/  STL [R1+0x118], R10 ;  /* 0x0001180a01007387 */ /* 0x000fe20000100800 */
[----:B-1----:R-:W-:-:S05]  /*b790*/  LEA.HI.X.SX32 R9, R29, R3, 0x1, P0 ;  /* 0x000000031d097211 */ /* 0x002fca00000f0eff */
[----:B------:R1:W-:Y:S04]  /*b7a0*/  STL.64 [R1+0x1298], R8 ;  /* 0x0012980801007387 */ /* 0x0003e80000100a00 */
[----:B-1----:R-:W2:Y:S01]  /*b7b0*/  LDL.LU.64 R8, [R1+0x1dd0] ;  /* 0x001dd00001087983 */ /* 0x002ea20000300a00 */
[-C--:B------:R-:W-:Y:S02]  /*b7c0*/  LEA R14, P1, R28, R0.reuse, 0x1 ;  /* 0x000000001c0e7211 */ /* 0x080fe400078208ff */
[----:B------:R-:W-:Y:S02]  /*b7d0*/  LEA R20, P2, R4, R0, 0x1 ;  /* 0x0000000004147211 */ /* 0x000fe400078408ff */
[----:B------:R-:W-:Y:S02]  /*b7e0*/  LEA.HI.X.SX32 R15, R28, R3, 0x1, P1 ;  /* 0x000000031c0f7211 */ /* 0x000fe400008f0eff */
[----:B------:R-:W-:-:S02]  /*b7f0*/  LEA R10, R2, R10, 0x1 ;  /* 0x0000000a020a7211 */ /* 0x000fc400078e08ff */
[----:B------:R-:W-:Y:S01]  /*b800*/  LEA.HI.X.SX32 R21, R4, R3, 0x1, P2 ;  /* 0x0000000304157211 */ /* 0x000fe200010f0eff */
[----:B------:R1:W-:Y:S02]  /*b810*/  STL.64 [R1+0x1290], R14 ;  /* 0x0012900e01007387 */ /* 0x0003e40000100a00 */
[----:B------:R-:W-:Y:S02]  /*b820*/  IMAD R29, R2, 0x2, R10 ;  /* 0x00000002021d7824 */ /* 0x000fe400078e020a */
[----:B-1----:R-:W2:Y:S04]  /*b830*/  LDL.LU.64 R14, [R1+0x1dc8] ;  /* 0x001dc800010e7983 */ /* 0x002ea80000300a00 */
[----:B------:R1:W-:Y:S04]  /*b840*/  STL [R1+0x114], R10 ;  /* 0x0001140a01007387 */ /* 0x0003e80000100800 */
[----:B------:R4:W-:Y:S01]  /*b850*/  STL.64 [R1+0x1288], R20 ;  /* 0x0012881401007387 */ /* 0x0009e20000100a00 */
[----:B-1----:R-:W-:-:S04]  /*b860*/  LEA R10, P0, R5, R0, 0x1 ;  /* 0x00000000050a7211 */ /* 0x002fc800078008ff */
[----:B------:R-:W-:Y:S02]  /*b870*/  LEA.HI.X.SX32 R11, R5, R3, 0x1, P0 ;  /* 0x00000003050b7211 */ /* 0x000fe400000f0eff */
[-C--:B----4-:R-:W-:Y:S01]  /*b880*/  LEA R20, P1, R6, R0.reuse, 0x1 ;  /* 0x0000000006147211 */ /* 0x090fe200078208ff */
[----:B---3--:R-:W-:Y:S01]  /*b890*/  IMAD.MOV.U32 R18, RZ, RZ, R16 ;  /* 0x000000ffff127224 */ /* 0x008fe200078e0010 */
[----:B------:R-:W-:Y:S02]  /*b8a0*/  LEA R23, R2, R29, 0x1 ;  /* 0x0000001d02177211 */ /* 0x000fe400078e08ff */
[----:B------:R-:W-:Y:S01]  /*b8b0*/  LEA.HI.X.SX32 R21, R6, R3, 0x1, P1 ;  /* 0x0000000306157211 */ /* 0x000fe200008f0eff */
[----:B------:R1:W-:Y:S01]  /*b8c0*/  STL.64 [R1+0x1280], R10 ;  /* 0x0012800a01007387 */ /* 0x0003e20000100a00 */
[----:B------:R-:W-:Y:S01]  /*b8d0*/  LEA R16, P2, R7, R0, 0x1 ;  /* 0x0000000007107211 */ /* 0x000fe200078408ff */
[----:B------:R-:W-:Y:S01]  /*b8e0*/  IMAD.MOV.U32 R28, RZ, RZ, R12 ;  /* 0x000000ffff1c7224 */ /* 0x000fe200078e000c */
[----:B------:R-:W-:-:S02]  /*b8f0*/  MOV R27, R17 ;  /* 0x00000011001b7202 */ /* 0x000fc40000000f00 */
[----:B------:R-:W-:Y:S01]  /*b900*/  LEA.HI.X.SX32 R17, R7, R3, 0x1, P2 ;  /* 0x0000000307117211 */ /* 0x000fe200010f0eff */
[----:B-1----:R-:W3:Y:S04]  /*b910*/  LDL.LU.64 R10, [R1+0x1dc0] ;  /* 0x001dc000010a7983 */ /* 0x002ee80000300a00 */
[----:B------:R1:W-:Y:S04]  /*b920*/  STL.64 [R1+0x1278], R20 ;  /* 0x0012781401007387 */ /* 0x0003e80000100a00 */
[----:B-1----:R-:W4:Y:S04]  /*b930*/  LDL.LU R20, [R1+0x1db8] ;  /* 0x001db80001147983 */ /* 0x002f280000300800 */
[----:B------:R1:W-:Y:S04]  /*b940*/  STL.64 [R1+0x1d80], R22 ;  /* 0x001d801601007387 */ /* 0x0003e80000100a00 */
[----:B------:R-:W-:Y:S01]  /*b950*/  STL.64 [R1+0x1270], R16 ;  /* 0x0012701001007387 */ /* 0x000fe20000100a00 */
[----:B-1----:R-:W-:-:S02]  /*b960*/  MOV R22, R13 ;  /* 0x0000000d00167202 */ /* 0x002fc40000000f00 */
[CC--:B--2---:R-:W-:Y:S02]  /*b970*/  LEA R6, P0, R8.reuse, R0.reuse, 0x1 ;  /* 0x0000000008067211 */ /* 0x0c4fe400078008ff */
[C---:B------:R-:W-:Y:S02]  /*b980*/  LEA R12, P1, R9.reuse, R0, 0x1 ;  /* 0x00000000090c7211 */ /* 0x040fe400078208ff */
[-C--:B------:R-:W-:Y:S02]  /*b990*/  LEA.HI.X.SX32 R7, R8, R3.reuse, 0x1, P0 ;  /* 0x0000000308077211 */ /* 0x080fe400000f0eff */
[----:B------:R-:W-:-:S03]  /*b9a0*/  LEA.HI.X.SX32 R13, R9, R3, 0x1, P1 ;  /* 0x00000003090d7211 */ /* 0x000fc600008f0eff */
[----:B------:R-:W-:Y:S04]  /*b9b0*/  STL.64 [R1+0x1268], R6 ;  /* 0x0012680601007387 */ /* 0x000fe80000100a00 */
[----:B------:R1:W-:Y:S04]  /*b9c0*/  STL.64 [R1+0x1260], R12 ;  /* 0x0012600c01007387 */ /* 0x0003e80000100a00 */
[----:B-1----:R-:W2:Y:S01]  /*b9d0*/  LDL.LU.64 R12, [R1+0x1db0] ;  /* 0x001db000010c7983 */ /* 0x002ea20000300a00 */
[----:B------:R-:W-:-:S05]  /*b9e0*/  IMAD R24, R2, 0x2, R23 ;  /* 0x0000000202187824 */ /* 0x000fca00078e0217 */
[----:B------:R-:W-:Y:S01]  /*b9f0*/  LEA R4, R2, R24, 0x1 ;  /* 0x0000001802047211 */ /* 0x000fe200078e08ff */
[----:B------:R-:W-:-:S04]  /*ba00*/  IMAD.MOV.U32 R5, RZ, RZ, R15 ;  /* 0x000000ffff057224 */ /* 0x000fc800078e000f */
[----:B------:R-:W-:Y:S01]  /*ba10*/  IMAD R4, R2, 0x2, R4 ;  /* 0x0000000202047824 */ /* 0x000fe200078e0204 */
[----:B---3--:R-:W-:-:S04]  /*ba20*/  LEA R16, P2, R10, R0, 0x1 ;  /* 0x000000000a107211 */ /* 0x008fc800078408ff */
[----:B------:R-:W-:Y:S02]  /*ba30*/  LEA.HI.X.SX32 R17, R10, R3, 0x1, P2 ;  /* 0x000000030a117211 */ /* 0x000fe400010f0eff */
[----:B------:R-:W-:-:S03]  /*ba40*/  MOV R10, R14 ;  /* 0x0000000e000a7202 */ /* 0x000fc60000000f00 */
[----:B------:R1:W-:Y:S04]  /*ba50*/  STL.64 [R1+0x1258], R16 ;  /* 0x0012581001007387 */ /* 0x0003e80000100a00 */
[----:B------:R-:W-:Y:S01]  /*ba60*/  STL [R1+0xdc], R4 ;  /* 0x0000dc0401007387 */ /* 0x000fe20000100800 */
[----:B-1----:R-:W-:-:S04]  /*ba70*/  LEA R16, P0, R11, R0, 0x1 ;  /* 0x000000000b107211 */ /* 0x002fc800078008ff */
[----:B------:R-:W-:-:S05]  /*ba80*/  LEA.HI.X.SX32 R17, R11, R3, 0x1, P0 ;  /* 0x000000030b117211 */ /* 0x000fca00000f0eff */
[----:B------:R1:W-:Y:S04]  /*ba90*/  STL.64 [R1+0x1250], R16 ;  /* 0x0012501001007387 */ /* 0x0003e80000100a00 */
[----:B-1----:R-:W3:Y:S01]  /*baa0*/  LDL.LU.64 R16, [R1+0x1da8] ;  /* 0x001da80001107983 */ /* 0x002ee20000300a00 */
[----:B--2---:R-:W-:-:S04]  /*bab0*/  LEA R14, P1, R12, R0, 0x1 ;  /* 0x000000000c0e7211 */ /* 0x004fc800078208ff */
[----:B------:R-:W-:-:S05]  /*bac0*/  LEA.HI.X.SX32 R15, R12, R3, 0x1, P1 ;  /* 0x000000030c0f7211 */ /* 0x000fca00008f0eff */
[----:B------:R1:W-:Y:S04]  /*bad0*/  STL.64 [R1+0x1248], R14 ;  /* 0x0012480e01007387 */ /* 0x0003e80000100a00 */
[----:B-1----:R-:W2:Y:S01]  /*bae0*/  LDL.LU.64 R14, [R1+0x1da0] ;  /* 0x001da000010e7983 */ /* 0x002ea20000300a00 */
[----:B------:R-:W-:Y:S02]  /*baf0*/  IMAD R21, R2, 0x2, R19 ;  /* 0x0000000202157824 */ /* 0x000fe400078e0213 */
[----:B----4-:R-:W-:Y:S01]  /*bb00*/  IMAD.MOV.U32 R23, RZ, RZ, R20 ;  /* 0x000000ffff177224 */ /* 0x010fe200078e0014 */
[----:B------:R-:W-:Y:S02]  /*bb10*/  LEA R20, P2, R13, R0, 0x1 ;  /* 0x000000000d147211 */ /* 0x000fe400078408ff */
[----:B------:R-:W-:-:S02]  /*bb20*/  MOV R6, R21 ;  /* 0x0000001500067202 */ /* 0x000fc40000000f00 */
[----:B------:R-:W-:-:S05]  /*bb30*/  LEA.HI.X.SX32 R21, R13, R3, 0x1, P2 ;  /* 0x000000030d157211 */ /* 0x000fca00010f0eff */
[----:B------:R2:W-:Y:S01]  /*bb40*/  STL.64 [R1+0x1240], R20 ;  /* 0x0012401401007387 */ /* 0x0005e20000100a00 */
[----:B------:R-:W-:Y:S02]  /*bb50*/  MOV R7, R29 ;  /* 0x0000001d00077202 */ /* 0x000fe40000000f00 */
[----:B------:R-:W-:Y:S01]  /*bb60*/  MOV R29, R18 ;  /* 0x00000012001d7202 */ /* 0x000fe20000000f00 */
[----:B------:R-:W-:Y:S02]  /*bb70*/  IMAD.MOV.U32 R11, RZ, RZ, R27 ;  /* 0x000000ffff0b7224 */ /* 0x000fe400078e001b */
[----:B------:R-:W-:Y:S01]  /*bb80*/  IMAD.MOV.U32 R27, RZ, RZ, R19 ;  /* 0x000000ffff1b7224 */ /* 0x000fe200078e0013 */
[CC--:B--2---:R-:W-:Y:S02]  /*bb90*/  LEA R20, P0, R14.reuse, R0.reuse, 0x1 ;  /* 0x000000000e147211 */ /* 0x0c4fe400078008ff */
[----:B------:R-:W-:Y:S02]  /*bba0*/  LEA R18, P1, R15, R0, 0x1 ;  /* 0x000000000f127211 */ /* 0x000fe400078208ff */
[----:B------:R-:W-:-:S02]  /*bbb0*/  LEA.HI.X.SX32 R21, R14, R3, 0x1, P0 ;  /* 0x000000030e157211 */ /* 0x000fc400000f0eff */
[----:B------:R-:W-:-:S03]  /*bbc0*/  LEA.HI.X.SX32 R19, R15, R3, 0x1, P1 ;  /* 0x000000030f137211 */ /* 0x000fc600008f0eff */
[----:B------:R1:W-:Y:S04]  /*bbd0*/  STL.64 [R1+0x1238], R20 ;  /* 0x0012381401007387 */ /* 0x0003e80000100a00 */
[----:B-1----:R-:W2:Y:S04]  /*bbe0*/  LDL.LU.64 R20, [R1+0x1d98] ;  /* 0x001d980001147983 */ /* 0x002ea80000300a00 */
[----:B------:R1:W-:Y:S04]  /*bbf0*/  STL.64 [R1+0x1230], R18 ;  /* 0x0012301201007387 */ /* 0x0003e80000100a00 */
[----:B-1----:R-:W4:Y:S01]  /*bc00*/  LDL.LU.64 R18, [R1+0x1d90] ;  /* 0x001d900001127983 */ /* 0x002f220000300a00 */
[----:B------:R-:W-:-:S04]  /*bc10*/  LEA R8, R2, R4, 0x1 ;  /* 0x0000000402087211 */ /* 0x000fc800078e08ff */
[----:B------:R-:W-:Y:S02]  /*bc20*/  LEA R4, R2, R8, 0x1 ;  /* 0x0000000802047211 */ /* 0x000fe400078e08ff */
[----:B---3--:R-:W-:-:S03]  /*bc30*/  LEA R12, P2, R16, R0, 0x1 ;  /* 0x00000000100c7211 */ /* 0x008fc600078408ff */
[----:B------:R-:W-:Y:S01]  /*bc40*/  IMAD R9, R2, 0x2, R4 ;  /* 0x0000000202097824 */ /* 0x000fe200078e0204 */
[----:B------:R-:W-:Y:S01]  /*bc50*/  LEA.HI.X.SX32 R13, R16, R3, 0x1, P2 ;  /* 0x00000003100d7211 */ /* 0x000fe200010f0eff */
[----:B------:R1:W-:Y:S03]  /*bc60*/  STL.64 [R1+0x1d88], R28 ;  /* 0x001d881c01007387 */ /* 0x0003e60000100a00 */
[----:B------:R-:W-:Y:S01]  /*bc70*/  MOV R15, R9 ;  /* 0x00000009000f7202 */ /* 0x000fe20000000f00 */
[----:B------:R-:W-:Y:S01]  /*bc80*/  IMAD.MOV.U32 R9, RZ, RZ, R22 ;  /* 0x000000ffff097224 */ /* 0x000fe200078e0016 */
[----:B------:R3:W-:Y:S01]  /*bc90*/  STL.64 [R1+0x1228], R12 ;  /* 0x0012280c01007387 */ /* 0x0007e20000100a00 */
[----:B------:R-:W-:Y:S01]  /*bca0*/  IMAD.MOV.U32 R16, RZ, RZ, R8 ;  /* 0x000000ffff107224 */ /* 0x000fe200078e0008 */
[----:B------:R-:W-:Y:S02]  /*bcb0*/  MOV R8, R5 ;  /* 0x0000000500087202 */ /* 0x000fe40000000f00 */
[----:B------:R-:W-:-:S02]  /*bcc0*/  LEA R5, R2, R15, 0x1 ;  /* 0x0000000f02057211 */ /* 0x000fc400078e08ff */
[C---:B-1----:R-:W-:Y:S01]  /*bcd0*/  LEA R28, P0, R17.reuse, R0, 0x1 ;  /* 0x00000000111c7211 */ /* 0x042fe200078008ff */
[----:B---3--:R-:W-:Y:S01]  /*bce0*/  IMAD.MOV.U32 R13, RZ, RZ, R11 ;  /* 0x000000ffff0d7224 */ /* 0x008fe200078e000b */
[----:B------:R-:W-:Y:S02]  /*bcf0*/  MOV R11, R10 ;  /* 0x0000000a000b7202 */ /* 0x000fe40000000f00 */
[----:B------:R-:W-:Y:S01]  /*bd00*/  MOV R12, R23 ;  /* 0x00000017000c7202 */ /* 0x000fe20000000f00 */
[----:B------:R1:W-:Y:S01]  /*bd10*/  STL [R1+0xb4], R5 ;  /* 0x0000b40501007387 */ /* 0x0003e20000100800 */
[----:B------:R-:W-:-:S05]  /*bd20*/  LEA.HI.X.SX32 R29, R17, R3, 0x1, P0 ;  /* 0x00000003111d7211 */ /* 0x000fca00000f0eff */
[----:B------:R3:W-:Y:S01]  /*bd30*/  STL.64 [R1+0x1220], R28 ;  /* 0x0012201c01007387 */ /* 0x0007e20000100a00 */
[----:B-1----:R-:W-:-:S03]  /*bd40*/  LEA R5, R2, R5, 0x1 ;  /* 0x0000000502057211 */ /* 0x002fc600078e08ff */
[----:B---3--:R-:W3:Y:S04]  /*bd50*/  LDL.LU.64 R28, [R1+0x1d88] ;  /* 0x001d8800011c7983 */ /* 0x008ee80000300a00 */
[----:B------:R-:W-:Y:S01]  /*bd60*/  STL [R1+0xb0], R5 ;  /* 0x0000b00501007387 */ /* 0x000fe20000100800 */
[C---:B--2---:R-:W-:Y:S01]  /*bd70*/  LEA R22, R2.reuse, R20, 0x1 ;  /* 0x0000001402167211 */ /* 0x044fe200078e08ff */
[----:B------:R-:W-:Y:S01]  /*bd80*/  IMAD.MOV.U32 R14, RZ, RZ, R21 ;  /* 0x000000ffff0e7224 */ /* 0x000fe200078e0015 */
[----:B------:R-:W-:Y:S01]  /*bd90*/  LEA R21, R2, R24, 0x1 ;  /* 0x0000001802157211 */ /* 0x000fe200078e08ff */
[----:B------:R-:W-:Y:S02]  /*bda0*/  IMAD.MOV.U32 R23, RZ, RZ, R20 ;  /* 0x000000ffff177224 */ /* 0x000fe400078e0014 */
[----:B------:R-:W-:-:S02]  /*bdb0*/  IMAD.MOV.U32 R10, RZ, RZ, R22 ;  /* 0x000000ffff0a7224 */ /* 0x000fc400078e0016 */
[----:B------:R-:W-:Y:S01]  /*bdc0*/  IMAD.MOV.U32 R17, RZ, RZ, R23 ;  /* 0x000000ffff117224 */ /* 0x000fe200078e0017 */
[CC--:B----4-:R-:W-:Y:S02]  /*bdd0*/  LEA R22, P1, R18.reuse, R0.reuse, 0x1 ;  /* 0x0000000012167211 */ /* 0x0d0fe400078208ff */
[C---:B------:R-:W-:Y:S02]  /*bde0*/  LEA R20, P2, R19.reuse, R0, 0x1 ;  /* 0x0000000013147211 */ /* 0x040fe400078408ff */
[-C--:B------:R-:W-:Y:S01]  /*bdf0*/  LEA.HI.X.SX32 R23, R18, R3.reuse, 0x1, P1 ;  /* 0x0000000312177211 */ /* 0x080fe200008f0eff */
[----:B------:R-:W-:Y:S01]  /*be00*/  IMAD.MOV.U32 R18, RZ, RZ, R21 ;  /* 0x000000ffff127224 */ /* 0x000fe200078e0015 */
[----:B------:R-:W-:-:S03]  /*be10*/  LEA.HI.X.SX32 R21, R19, R3, 0x1, P2 ;  /* 0x0000000313157211 */ /* 0x000fc600010f0eff */
[----:B------:R1:W-:Y:S04]  /*be20*/  STL.64 [R1+0x1218], R22 ;  /* 0x0012181601007387 */ /* 0x0003e80000100a00 */
[----:B-1----:R-:W2:Y:S04]  /*be30*/  LDL.LU.64 R22, [R1+0x1d80] ;  /* 0x001d800001167983 */ /* 0x002ea80000300a00 */
[----:B------:R1:W-:Y:S04]  /*be40*/  STL.64 [R1+0x1210], R20 ;  /* 0x0012101401007387 */ /* 0x0003e80000100a00 */
[----:B-1----:R-:W4:Y:S01]  /*be50*/  LDL.LU.64 R20, [R1+0x1d78] ;  /* 0x001d780001147983 */ /* 0x002f220000300a00 */
[----:B------:R-:W-:Y:S01]  /*be60*/  IMAD.MOV.U32 R19, RZ, RZ, R24 ;  /* 0x000000ffff137224 */ /* 0x000fe200078e0018 */
[----:B----4-:R-:W-:-:S05]  /*be70*/  LEA R24, P0, R20, R0, 0x1 ;  /* 0x0000000014187211 */ /* 0x010fca00078008ff */
[----:B------:R1:W-:Y:S04]  /*be80*/  STL [R1+0x1208], R24 ;  /* 0x0012081801007387 */ /* 0x0003e80000100800 */
[----:B------:R0:W2:Y:S01]  /*be90*/  LDL.LU R25, [R1+0x1d74] ;  /* 0x001d740001197983 */ /* 0x0000a20000300800 */
[----:B-1----:R-:W-:-:S05]  /*bea0*/  LEA R24, P1, R21, R0, 0x1 ;  /* 0x0000000015187211 */ /* 0x002fca00078208ff */
[----:B------:R-:W-:Y:S01]  /*beb0*/  STL [R1+0x1200], R24 ;  /* 0x0012001801007387 */ /* 0x000fe20000100800 */
[----:B--2---:R-:W-:-:S03]  /*bec0*/  MOV R25, R23 ;  /* 0x0000001700197202 */ /* 0x004fc60000000f00 */
[----:B------:R-:W2:Y:S04]  /*bed0*/  LDL.LU R23, [R1+0x1d70] ;  /* 0x001d700001177983 */ /* 0x000ea80000300800 */
[----:B---3--:R1:W-:Y:S04]  /*bee0*/  STL.64 [R1+0x1d68], R28 ;  /* 0x001d681c01007387 */ /* 0x0083e80000100a00 */
[----:B-1----:R0:W3:Y:S02]  /*bef0*/  LDL.64 R28, [R1+0x1208] ;  /* 0x00120800011c7983 */ /* 0x0020e40000100a00 */
[----:B---3--:R-:W-:-:S05]  /*bf00*/  LEA.HI.X.SX32 R29, R20, R3, 0x1, P0 ;  /* 0x00000003141d7211 */ /* 0x008fca00000f0eff */
[----:B------:R1:W-:Y:S04]  /*bf10*/  STL [R1+0x120c], R29 ;  /* 0x00120c1d01007387 */ /* 0x0003e80000100800 */
[----:B-1----:R-:W3:Y:S04]  /*bf20*/  LDL.LU.64 R28, [R1+0x1d68] ;  /* 0x001d6800011c7983 */ /* 0x002ee80000300a00 */
[----:B------:R1:W-:Y:S04]  /*bf30*/  STL.64 [R1+0x1d60], R18 ;  /* 0x001d601201007387 */ /* 0x0003e80000100a00 */
[----:B-1----:R0:W4:Y:S01]  /*bf40*/  LDL.64 R18, [R1+0x1200] ;  /* 0x0012000001127983 */ /* 0x0021220000100a00 */
[----:B------:R-:W-:-:S02]  /*bf50*/  LEA R5, R2, R5, 0x1 ;  /* 0x0000000502057211 */ /* 0x000fc400078e08ff */
[----:B------:R-:W-:-:S03]  /*bf60*/  LEA R24, P2, R22, R0, 0x1 ;  /* 0x0000000016187211 */ /* 0x000fc600078408ff */
[----:B------:R-:W-:Y:S01]  /*bf70*/  IMAD R5, R2, 0x2, R5 ;  /* 0x0000000202057824 */ /* 0x000fe200078e0205 */
[----:B------:R-:W-:Y:S02]  /*bf80*/  MOV R20, R25 ;  /* 0x0000001900147202 */ /* 0x000fe40000000f00 */
[-C--:B------:R-:W-:Y:S02]  /*bf90*/  LEA.HI.X.SX32 R25, R22, R3.reuse, 0x1, P2 ;  /* 0x0000000316197211 */ /* 0x080fe400010f0eff */
[----:B------:R-:W-:Y:S01]  /*bfa0*/  STL [R1+0x9c], R5 ;  /* 0x00009c0501007387 */ /* 0x000fe20000100800 */
[----:B----4-:R-:W-:-:S05]  /*bfb0*/  LEA.HI.X.SX32 R19, R21, R3, 0x1, P1 ;  /* 0x0000000315137211 */ /* 0x010fca00008f0eff */
[----:B------:R1:W-:Y:S04]  /*bfc0*/  STL [R1+0x1204], R19 ;  /* 0x0012041301007387 */ /* 0x0003e80000100800 */
[----:B-1----:R-:W4:Y:S04]  /*bfd0*/  LDL.LU.64 R18, [R1+0x1d60] ;  /* 0x001d600001127983 */ /* 0x002f280000300a00 */
[----:B------:R1:W-:Y:S04]  /*bfe0*/  STL.64 [R1+0x11f8], R24 ;  /* 0x0011f81801007387 */ /* 0x0003e80000100a00 */
[----:B-1----:R-:W2:Y:S01]  /*bff0*/  LDL.LU.64 R24, [R1+0x1d58] ;  /* 0x001d580001187983 */ /* 0x002ea20000300a00 */
[----:B------:R-:W-:Y:S01]  /*c000*/  IMAD.MOV.U32 R22, RZ, RZ, R16 ;  /* 0x000000ffff167224 */ /* 0x000fe200078e0010 */
[----:B------:R-:W-:Y:S01]  /*c010*/  MOV R16, R14 ;  /* 0x0000000e00107202 */ /* 0x000fe20000000f00 */
[----:B---3--:R-:W-:-:S02]  /*c020*/  IMAD.MOV.U32 R14, RZ, RZ, R28 ;  /* 0x000000ffff0e7224 */ /* 0x008fc400078e001c */
[----:B------:R-:W-:Y:S01]  /*c030*/  IMAD.MOV.U32 R21, RZ, RZ, R17 ;  /* 0x000000ffff157224 */ /* 0x000fe200078e0011 */
[----:B------:R-:W-:Y:S01]  /*c040*/  MOV R17, R29 ;  /* 0x0000001d00117202 */ /* 0x000fe20000000f00 */
[C---:B------:R-:W-:Y:S01]  /*c050*/  IMAD R29, R2.reuse, 0x2, R5 ;  /* 0x00000002021d7824 */ /* 0x040fe200078e0205 */
[----:B--2---:R-:W-:-:S05]  /*c060*/  LEA R28, R2, R24, 0x1 ;  /* 0x00000018021c7211 */ /* 0x004fca00078e08ff */
[----:B------:R-:W-:-:S05]  /*c070*/  IMAD R28, R2, 0x2, R28 ;  /* 0x00000002021c7824 */ /* 0x000fca00078e021c */
[----:B------:R-:W-:-:S04]  /*c080*/  LEA R28, R2, R28, 0x1 ;  /* 0x0000001c021c7211 */ /* 0x000fc800078e08ff */
[----:B------:R-:W-:Y:S01]  /*c090*/  MOV R5, R28 ;  /* 0x0000001c00057202 */ /* 0x000fe20000000f00 */
[----:B------:R-:W-:Y:S01]  /*c0a0*/  IMAD.MOV.U32 R28, RZ, RZ, R24 ;  /* 0x000000ffff1c7224 */ /* 0x000fe200078e0018 */
[----:B------:R-:W-:-:S03]  /*c0b0*/  LEA R24, P0, R23, R0, 0x1 ;  /* 0x0000000017187211 */ /* 0x000fc600078008ff */
[----:B------:R-:W-:Y:S04]  /*c0c0*/  STL.64 [R1+0x1d38], R4 ;  /* 0x001d380401007387 */ /* 0x000fe80000100a00 */
[----:B------:R-:W-:Y:S04]  /*c0d0*/  STL [R1+0x88], R29 ;  /* 0x0000881d01007387 */ /* 0x000fe80000100800 */
[----:B------:R1:W-:Y:S04]  /*c0e0*/  STL [R1+0x11f0], R24 ;  /* 0x0011f01801007387 */ /* 0x0003e80000100800 */
[----:B-1----:R-:W2:Y:S01]  /*c0f0*/  LDL.LU.64 R24, [R1+0x1d50] ;  /* 0x001d500001187983 */ /* 0x002ea20000300a00 */
[----:B------:R-:W-:-:S02]  /*c100*/  LEA R29, R2, R29, 0x1 ;  /* 0x0000001d021d7211 */ /* 0x000fc400078e08ff */
[----:B--2---:R-:W-:-:S05]  /*c110*/  LEA R4, P1, R24, R0, 0x1 ;  /* 0x0000000018047211 */ /* 0x004fca00078208ff */
[----:B------:R-:W-:Y:S04]  /*c120*/  STL [R1+0x11e8], R4 ;  /* 0x0011e80401007387 */ /* 0x000fe80000100800 */
[----:B------:R1:W-:Y:S04]  /*c130*/  STL.64 [R1+0x1d48], R14 ;  /* 0x001d480e01007387 */ /* 0x0003e80000100a00 */
[----:B-1----:R0:W2:Y:S04]  /*c140*/  LDL.64 R14, [R1+0x11f0] ;  /* 0x0011f000010e7983 */ /* 0x0020a80000100a00 */
[----:B------:R-:W-:Y:S04]  /*c150*/  STL [R1+0x98], R29 ;  /* 0x0000981d01007387 */ /* 0x000fe80000100800 */
[----:B----4-:R1:W-:Y:S04]  /*c160*/  STL.64 [R1+0x1d40], R18 ;  /* 0x001d401201007387 */ /* 0x0103e80000100a00 */
[----:B-1----:R0:W3:Y:S01]  /*c170*/  LDL.64 R18, [R1+0x11e8] ;  /* 0x0011e80001127983 */ /* 0x0020e20000100a00 */
[----:B--2---:R-:W-:-:S05]  /*c180*/  LEA.HI.X.SX32 R15, R23, R3, 0x1, P0 ;  /* 0x00000003170f7211 */ /* 0x004fca00000f0eff */
[----:B------:R1:W-:Y:S04]  /*c190*/  STL [R1+0x11f4], R15 ;  /* 0x0011f40f01007387 */ /* 0x0003e80000100800 */
[----:B-1----:R-:W2:Y:S01]  /*c1a0*/  LDL.LU.64 R14, [R1+0x1d48] ;  /* 0x001d4800010e7983 */ /* 0x002ea20000300a00 */
[----:B------:R-:W-:-:S03]  /*c1b0*/  LEA R4, P2, R25, R0, 0x1 ;  /* 0x0000000019047211 */ /* 0x000fc600078408ff */
[----:B------:R-:W4:Y:S01]  /*c1c0*/  LDL.LU R23, [R1+0xc] ;  /* 0x00000c0001177983 */ /* 0x000f220000300800 */
[-C--:B---3--:R-:W-:Y:S02]  /*c1d0*/  LEA.HI.X.SX32 R19, R24, R3.reuse, 0x1, P1 ;  /* 0x0000000318137211 */ /* 0x088fe400008f0eff */
[----:B------:R-:W-:-:S03]  /*c1e0*/  LEA.HI.X.SX32 R5, R25, R3, 0x1, P2 ;  /* 0x0000000319057211 */ /* 0x000fc600010f0eff */
[----:B------:R-:W-:Y:S04]  /*c1f0*/  STL [R1+0x11ec], R19 ;  /* 0x0011ec1301007387 */ /* 0x000fe80000100800 */
[----:B------:R-:W-:Y:S04]  /*c200*/  STL.64 [R1+0x11e0], R4 ;  /* 0x0011e00401007387 */ /* 0x000fe80000100a00 */
[----:B--2---:R1:W-:Y:S04]  /*c210*/  STL [R1+0x1d28], R15 ;  /* 0x001d280f01007387 */ /* 0x0043e80000100800 */
[----:B-1----:R-:W2:Y:S01]  /*c220*/  LDL.LU R15, [R1+0x10] ;  /* 0x00001000010f7983 */ /* 0x002ea20000300800 */
[----:B------:R-:W-:-:S02]  /*c230*/  LEA R18, P0, R28, R0, 0x1 ;  /* 0x000000001c127211 */ /* 0x000fc400078008ff */
[----:B------:R-:W-:-:S04]  /*c240*/  MOV R19, R28 ;  /* 0x0000001c00137202 */ /* 0x000fc80000000f00 */
[----:B------:R-:W-:-:S05]  /*c250*/  LEA.HI.X.SX32 R19, R19, R3, 0x1, P0 ;  /* 0x0000000313137211 */ /* 0x000fca00000f0eff */
[----:B------:R1:W-:Y:S04]  /*c260*/  STL.64 [R1+0x11d8], R18 ;  /* 0x0011d81201007387 */ /* 0x0003e80000100a00 */
[----:B-1----:R-:W3:Y:S01]  /*c270*/  LDL.LU.64 R18, [R1+0x1d40] ;  /* 0x001d400001127983 */ /* 0x002ee20000300a00 */
[----:B--2---:R-:W-:-:S04]  /*c280*/  LEA R4, P1, R15, R0, 0x1 ;  /* 0x000000000f047211 */ /* 0x004fc800078208ff */
[----:B------:R-:W-:-:S05]  /*c290*/  LEA.HI.X.SX32 R5, R15, R3, 0x1, P1 ;  /* 0x000000030f057211 */ /* 0x000fca00008f0eff */
[----:B------:R1:W-:Y:S04]  /*c2a0*/  STL.64 [R1+0x11d0], R4 ;  /* 0x0011d00401007387 */ /* 0x0003e80000100a00 */
[----:B-1----:R-:W2:Y:S01]  /*c2b0*/  LDL.LU.64 R4, [R1+0x1d38] ;  /* 0x001d380001047983 */ /* 0x002ea20000300a00 */
[C---:B----4-:R-:W-:Y:S01]  /*c2c0*/  LEA R24, P2, R23.reuse, R0, 0x1 ;  /* 0x0000000017187211 */ /* 0x050fe200078408ff */
[C---:B------:R-:W-:Y:S02]  /*c2d0*/  IMAD R29, R2.reuse, 0x2, R29 ;  /* 0x00000002021d7824 */ /* 0x040fe400078e021d */
[----:B------:R-:W4:Y:S01]  /*c2e0*/  LDL.LU R15, [R1+0x20] ;  /* 0x00002000010f7983 */ /* 0x000f220000300800 */
[----:B------:R-:W-:Y:S01]  /*c2f0*/  LEA.HI.X.SX32 R25, R23, R3, 0x1, P2 ;  /* 0x0000000317197211 */ /* 0x000fe200010f0eff */
[----:B------:R-:W-:-:S04]  /*c300*/  IMAD R28, R2, 0x2, R29 ;  /* 0x00000002021c7824 */ /* 0x000fc800078e021d */
[----:B------:R1:W-:Y:S04]  /*c310*/  STL.64 [R1+0x11c8], R24 ;  /* 0x0011c81801007387 */ /* 0x0003e80000100a00 */
[----:B---3--:R-:W-:Y:S04]  /*c320*/  STL.64 [R1+0x1d18], R18 ;  /* 0x001d181201007387 */ /* 0x008fe80000100a00 */
[----:B------:R-:W-:Y:S01]  /*c330*/  STL.64 [R1+0x1d20], R26 ;  /* 0x001d201a01007387 */ /* 0x000fe20000100a00 */
[----:B-1----:R-:W-:-:S03]  /*c340*/  MOV R24, R22 ;  /* 0x0000001600187202 */ /* 0x002fc60000000f00 */
[----:B------:R-:W-:Y:S04]  /*c350*/  STL.64 [R1+0x1d30], R10 ;  /* 0x001d300a01007387 */ /* 0x000fe80000100a00 */
[----:B------:R-:W3:Y:S04]  /*c360*/  LDL.LU R22, [R1+0x2c] ;  /* 0x00002c0001167983 */ /* 0x000ee80000300800 */
[----:B------:R-:W3:Y:S04]  /*c370*/  LDL.LU R25, [R1+0x28] ;  /* 0x0000280001197983 */ /* 0x000ee80000300800 */
[----:B------:R1:W-:Y:S04]  /*c380*/  STL.64 [R1+0x1c68], R28 ;  /* 0x001c681c01007387 */ /* 0x0003e80000100a00 */
[----:B-1----:R-:W3:Y:S01]  /*c390*/  LDL.LU R29, [R1+0x1c] ;  /* 0x00001c00011d7983 */ /* 0x002ee20000300800 */
[----:B--2---:R-:W-:Y:S01]  /*c3a0*/  IMAD.MOV.U32 R23, RZ, RZ, R4 ;  /* 0x000000ffff177224 */ /* 0x004fe200078e0004 */
[----:B------:R-:W-:-:S02]  /*c3b0*/  LEA R4, R2, R28, 0x1 ;  /* 0x0000001c02047211 */ /* 0x000fc400078e08ff */
[----:B------:R-:W2:Y:S01]  /*c3c0*/  LDL.LU R28, [R1+0x34] ;  /* 0x00003400011c7983 */ /* 0x000ea20000300800 */
[----:B------:R-:W-:Y:S01]  /*c3d0*/  IMAD.MOV.U32 R11, RZ, RZ, R5 ;  /* 0x000000ffff0b7224 */ /* 0x000fe200078e0005 */
[-C--:B------:R-:W-:Y:S02]  /*c3e0*/  LEA R10, P0, R5, R0.reuse, 0x1 ;  /* 0x00000000050a7211 */ /* 0x080fe400078008ff */
[-C--:B----4-:R-:W-:Y:S02]  /*c3f0*/  LEA R26, P1, R15, R0.reuse, 0x1 ;  /* 0x000000000f1a7211 */ /* 0x090fe400078208ff */
[-C--:B------:R-:W-:Y:S02]  /*c400*/  LEA.HI.X.SX32 R11, R11, R3.reuse, 0x1, P0 ;  /* 0x000000030b0b7211 */ /* 0x080fe400000f0eff */
[----:B------:R-:W-:Y:S02]  /*c410*/  LEA.HI.X.SX32 R27, R15, R3, 0x1, P1 ;  /* 0x000000030f1b7211 */ /* 0x000fe400008f0eff */
[----:B---3--:R-:W-:-:S04]  /*c420*/  LEA R18, P2, R29, R0, 0x1 ;  /* 0x000000001d127211 */ /* 0x008fc800078408ff */
[----:B------:R-:W-:Y:S01]  /*c430*/  LEA.HI.X.SX32 R19, R29, R3, 0x1, P2 ;  /* 0x000000031d137211 */ /* 0x000fe200010f0eff */
[----:B--2---:R1:W-:Y:S04]  /*c440*/  STL [R1+0x1d00], R28 ;  /* 0x001d001c01007387 */ /* 0x0043e80000100800 */
[----:B-1----:R-:W2:Y:S04]  /*c450*/  LDL.LU R28, [R1+0x30] ;  /* 0x00003000011c7983 */ /* 0x002ea80000300800 */
[----:B------:R1:W-:Y:S04]  /*c460*/  STL.64 [R1+0x11c0], R10 ;  /* 0x0011c00a01007387 */ /* 0x0003e80000100a00 */
[----:B-1----:R-:W3:Y:S04]  /*c470*/  LDL.LU.64 R10, [R1+0x1d30] ;  /* 0x001d3000010a7983 */ /* 0x002ee80000300a00 */
[----:B------:R-:W4:Y:S04]  /*c480*/  LDL.LU R15, [R1+0x1d28] ;  /* 0x001d2800010f7983 */ /* 0x000f280000300800 */
[----:B------:R1:W-:Y:S04]  /*c490*/  STL.64 [R1+0x11b8], R26 ;  /* 0x0011b81a01007387 */ /* 0x0003e80000100a00 */
[----:B-1----:R-:W2:Y:S04]  /*c4a0*/  LDL.LU.64 R26, [R1+0x1d20] ;  /* 0x001d2000011a7983 */ /* 0x002ea80000300a00 */
[----:B------:R1:W-:Y:S04]  /*c4b0*/  STL.64 [R1+0x11b0], R18 ;  /* 0x0011b01201007387 */ /* 0x0003e80000100a00 */
[----:B-1----:R-:W2:Y:S01]  /*c4c0*/  LDL.LU.64 R18, [R1+0x1d18] ;  /* 0x001d180001127983 */ /* 0x002ea20000300a00 */
[----:B------:R-:W-:-:S03]  /*c4d0*/  LEA R5, R2, R4, 0x1 ;  /* 0x0000000402057211 */ /* 0x000fc600078e08ff */
[----:B--2---:R-:W-:Y:S04]  /*c4e0*/  STL.64 [R1+0x1cf8], R18 ;  /* 0x001cf81201007387 */ /* 0x004fe80000100a00 */
[----:B------:R1:W-:Y:S04]  /*c4f0*/  STL.64 [R1+0x1d10], R24 ;  /* 0x001d101801007387 */ /* 0x0003e80000100a00 */
[----:B---3--:R-:W-:Y:S04]  /*c500*/  STL.64 [R1+0x1d08], R10 ;  /* 0x001d080a01007387 */ /* 0x008fe80000100a00 */
[----:B------:R2:W-:Y:S01]  /*c510*/  STL.64 [R1+0x1c70], R4 ;  /* 0x001c700401007387 */ /* 0x0005e20000100a00 */
[----:B-1----:R-:W-:-:S03]  /*c520*/  LEA R24, P1, R22, R0, 0x1 ;  /* 0x0000000016187211 */ /* 0x002fc600078208ff */
[----:B--2---:R-:W2:Y:S04]  /*c530*/  LDL.LU R4, [R1+0x38] ;  /* 0x0000380001047983 */ /* 0x004ea80000300800 */
[----:B------:R1:W-:Y:S04]  /*c540*/  STL [R1+0x11a0], R24 ;  /* 0x0011a01801007387 */ /* 0x0003e80000100800 */
[----:B-1----:R-:W3:Y:S01]  /*c550*/  LDL.LU.64 R24, [R1+0x1d10] ;  /* 0x001d100001187983 */ /* 0x002ee20000300a00 */
[----:B------:R-:W-:-:S04]  /*c560*/  LEA R18, P0, R28, R0, 0x1 ;  /* 0x000000001c127211 */ /* 0x000fc800078008ff */
[----:B------:R-:W-:Y:S02]  /*c570*/  LEA.HI.X.SX32 R19, R28, R3, 0x1, P0 ;  /* 0x000000031c137211 */ /* 0x000fe400000f0eff */
[----:B---3--:R-:W-:-:S05]  /*c580*/  LEA R10, P2, R25, R0, 0x1 ;  /* 0x00000000190a7211 */ /* 0x008fca00078408ff */
[----:B------:R1:W-:Y:S04]  /*c590*/  STL [R1+0x1198], R10 ;  /* 0x0011980a01007387 */ /* 0x0003e80000100800 */
[----:B-1----:R-:W3:Y:S04]  /*c5a0*/  LDL.LU.64 R10, [R1+0x1d08] ;  /* 0x001d0800010a7983 */ /* 0x002ee80000300a00 */
[----:B------:R-:W2:Y:S04]  /*c5b0*/  LDL.LU R28, [R1+0x1d00] ;  /* 0x001d0000011c7983 */ /* 0x000ea80000300800 */
[----:B------:R1:W-:Y:S04]  /*c5c0*/  STL.64 [R1+0x11a8], R18 ;  /* 0x0011a81201007387 */ /* 0x0003e80000100a00 */
[----:B-1----:R-:W2:Y:S04]  /*c5d0*/  LDL.LU.64 R18, [R1+0x1cf8] ;  /* 0x001cf80001127983 */ /* 0x002ea80000300a00 */
[----:B------:R1:W-:Y:S04]  /*c5e0*/  STL.64 [R1+0x1ce8], R12 ;  /* 0x001ce80c01007387 */ /* 0x0003e80000100a00 */
[----:B-1----:R0:W2:Y:S04]  /*c5f0*/  LDL.64 R12, [R1+0x1198] ;  /* 0x00119800010c7983 */ /* 0x0020a80000100a00 */
[----:B----4-:R1:W-:Y:S04]  /*c600*/  STL.64 [R1+0x1cf0], R14 ;  /* 0x001cf00e01007387 */ /* 0x0103e80000100a00 */
[----:B-1----:R0:W4:Y:S01]  /*c610*/  LDL.64 R14, [R1+0x11a0] ;  /* 0x0011a000010e7983 */ /* 0x0021220000100a00 */
[----:B------:R-:W-:Y:S01]  /*c620*/  IMAD.MOV.U32 R29, RZ, RZ, R23 ;  /* 0x000000ffff1d7224 */ /* 0x000fe200078e0017 */
[----:B------:R-:W-:Y:S01]  /*c630*/  MOV R23, R6 ;  /* 0x0000000600177202 */ /* 0x000fe20000000f00 */
[----:B------:R-:W-:Y:S01]  /*c640*/  IMAD R6, R2, 0x2, R5 ;  /* 0x0000000202067824 */ /* 0x000fe200078e0205 */
[----:B------:R-:W-:-:S03]  /*c650*/  MOV R5, R7 ;  /* 0x0000000700057202 */ /* 0x000fc60000000f00 */
[----:B------:R-:W-:Y:S01]  /*c660*/  IMAD R7, R2, 0x2, R6 ;  /* 0x0000000202077824 */ /* 0x000fe200078e0206 */
[-C--:B--2---:R-:W-:Y:S02]  /*c670*/  LEA.HI.X.SX32 R13, R25, R3.reuse, 0x1, P2 ;  /* 0x00000003190d7211 */ /* 0x084fe400010f0eff */
[----:B----4-:R-:W-:Y:S02]  /*c680*/  LEA.HI.X.SX32 R15, R22, R3, 0x1, P1 ;  /* 0x00000003160f7211 */ /* 0x010fe400008f0eff */
[----:B------:R-:W2:Y:S01]  /*c690*/  LDL.LU R22, [R1+0x40] ;  /* 0x0000400001167983 */ /* 0x000ea20000300800 */
[----:B------:R-:W-:-:S03]  /*c6a0*/  LEA R14, P0, R9, R0, 0x1 ;  /* 0x00000000090e7211 */ /* 0x000fc600078008ff */
[----:B------:R1:W-:Y:S02]  /*c6b0*/  STL [R1+0x11a4], R15 ;  /* 0x0011a40f01007387 */ /* 0x0003e40000100800 */
[----:B-1----:R-:W-:Y:S02]  /*c6c0*/  MOV R15, R9 ;  /* 0x00000009000f7202 */ /* 0x002fe40000000f00 */
[----:B------:R1:W-:Y:S02]  /*c6d0*/  STL [R1+0x119c], R13 ;  /* 0x00119c0d01007387 */ /* 0x0003e40000100800 */
[----:B------:R-:W-:Y:S02]  /*c6e0*/  LEA.HI.X.SX32 R15, R15, R3, 0x1, P0 ;  /* 0x000000030f0f7211 */ /* 0x000fe400000f0eff */
[----:B------:R-:W-:Y:S04]  /*c6f0*/  STL.64 [R1+0x1c78], R6 ;  /* 0x001c780601007387 */ /* 0x000fe80000100a00 */
[----:B------:R4:W-:Y:S01]  /*c700*/  STL.64 [R1+0x1190], R14 ;  /* 0x0011900e01007387 */ /* 0x0009e20000100a00 */
[----:B------:R-:W-:-:S04]  /*c710*/  LEA R12, P1, R4, R0, 0x1 ;  /* 0x00000000040c7211 */ /* 0x000fc800078208ff */
[----:B-1----:R-:W-:Y:S01]  /*c720*/  LEA.HI.X.SX32 R13, R4, R3, 0x1, P1 ;  /* 0x00000003040d7211 */ /* 0x002fe200008f0eff */
[----:B----4-:R-:W4:Y:S04]  /*c730*/  LDL.LU.64 R14, [R1+0x1cf0] ;  /* 0x001cf000010e7983 */ /* 0x010f280000300a00 */
[----:B------:R1:W-:Y:S04]  /*c740*/  STL.64 [R1+0x1188], R12 ;  /* 0x0011880c01007387 */ /* 0x0003e80000100a00 */
[----:B-1----:R-:W2:Y:S01]  /*c750*/  LDL.LU.64 R12, [R1+0x1ce8] ;  /* 0x001ce800010c7983 */ /* 0x002ea20000300a00 */
[----:B------:R-:W-:-:S02]  /*c760*/  MOV R4, R20 ;  /* 0x0000001400047202 */ /* 0x000fc40000000f00 */
[----:B------:R-:W-:Y:S01]  /*c770*/  MOV R25, R24 ;  /* 0x0000001800197202 */ /* 0x000fe20000000f00 */
[----:B---3--:R-:W-:Y:S01]  /*c780*/  IMAD.MOV.U32 R24, RZ, RZ, R11 ;  /* 0x000000ffff187224 */ /* 0x008fe200078e000b */
[----:B------:R-:W-:Y:S02]  /*c790*/  LEA R6, P2, R28, R0, 0x1 ;  /* 0x000000001c067211 */ /* 0x000fe400078408ff */
[----:B------:R-:W-:Y:S01]  /*c7a0*/  MOV R11, R8 ;  /* 0x00000008000b7202 */ /* 0x000fe20000000f00 */
[----:B------:R-:W-:Y:S01]  /*c7b0*/  IMAD R8, R2, 0x2, R7 ;  /* 0x0000000202087824 */ /* 0x000fe200078e0207 */
[----:B------:R-:W-:Y:S01]  /*c7c0*/  LEA.HI.X.SX32 R7, R28, R3, 0x1, P2 ;  /* 0x000000031c077211 */ /* 0x000fe200010f0eff */
[----:B------:R1:W-:Y:S01]  /*c7d0*/  STL [R1+0x1cd8], R16 ;  /* 0x001cd81001007387 */ /* 0x0003e20000100800 */
[----:B------:R-:W-:Y:S01]  /*c7e0*/  MOV R28, R25 ;  /* 0x00000019001c7202 */ /* 0x000fe20000000f00 */
[----:B------:R-:W-:Y:S02]  /*c7f0*/  IMAD.MOV.U32 R25, RZ, RZ, R24 ;  /* 0x000000ffff197224 */ /* 0x000fe400078e0018 */
[C---:B------:R-:W-:Y:S01]  /*c800*/  IMAD R9, R2.reuse, 0x2, R8 ;  /* 0x0000000202097824 */ /* 0x040fe200078e0208 */
[----:B-1----:R-:W3:Y:S04]  /*c810*/  LDL.LU R16, [R1+0x44] ;  /* 0x0000440001107983 */ /* 0x002ee80000300800 */
[----:B------:R-:W-:Y:S01]  /*c820*/  STL.64 [R1+0x1180], R6 ;  /* 0x0011800601007387 */ /* 0x000fe20000100a00 */
[----:B----4-:R-:W-:-:S05]  /*c830*/  IMAD R20, R2, 0x2, R15 ;  /* 0x0000000202147824 */ /* 0x010fca00078e020f */
[----:B------:R-:W-:-:S05]  /*c840*/  LEA R20, R2, R20, 0x1 ;  /* 0x0000001402147211 */ /* 0x000fca00078e08ff */
[C---:B------:R-:W-:Y:S01]  /*c850*/  IMAD R20, R2.reuse, 0x2, R20 ;  /* 0x0000000202147824 */ /* 0x040fe200078e0214 */
[----:B--2---:R1:W-:Y:S04]  /*c860*/  STL.64 [R1+0x1ce0], R12 ;  /* 0x001ce00c01007387 */ /* 0x0043e80000100a00 */
[----:B------:R-:W-:Y:S01]  /*c870*/  MOV R24, R20 ;  /* 0x0000001400187202 */ /* 0x000fe20000000f00 */
[----:B------:R-:W-:Y:S01]  /*c880*/  IMAD.MOV.U32 R20, RZ, RZ, R10 ;  /* 0x000000ffff147224 */ /* 0x000fe200078e000a */
[----:B------:R-:W-:-:S03]  /*c890*/  LEA R10, R2, R9, 0x1 ;  /* 0x00000009020a7211 */ /* 0x000fc600078e08ff */
[----:B------:R-:W-:Y:S01]  /*c8a0*/  STL.64 [R1+0x1cd0], R24 ;  /* 0x001cd01801007387 */ /* 0x000fe20000100a00 */
[----:B-1----:R-:W-:Y:S01]  /*c8b0*/  IMAD.MOV.U32 R13, RZ, RZ, R11 ;  /* 0x000000ffff0d7224 */ /* 0x002fe200078e000b */
[-C--:B------:R-:W-:Y:S02]  /*c8c0*/  LEA R12, P0, R11, R0.reuse, 0x1 ;  /* 0x000000000b0c7211 */ /* 0x080fe400078008ff */
[----:B------:R1:W-:Y:S02]  /*c8d0*/  STL.64 [R1+0x1c60], R8 ;  /* 0x001c600801007387 */ /* 0x0003e40000100a00 */
[----:B------:R-:W-:Y:S02]  /*c8e0*/  LEA.HI.X.SX32 R13, R13, R3, 0x1, P0 ;  /* 0x000000030d0d7211 */ /* 0x000fe400000f0eff */
[----:B-1----:R-:W2:Y:S04]  /*c8f0*/  LDL.LU R8, [R1+0x50] ;  /* 0x0000500001087983 */ /* 0x002ea80000300800 */
[----:B------:R-:W4:Y:S04]  /*c900*/  LDL.LU R9, [R1+0x4c] ;  /* 0x00004c0001097983 */ /* 0x000f280000300800 */
[----:B------:R1:W-:Y:S04]  /*c910*/  STL.64 [R1+0x1178], R12 ;  /* 0x0011780c01007387 */ /* 0x0003e80000100a00 */
[----:B-1----:R-:W2:Y:S01]  /*c920*/  LDL.LU.64 R12, [R1+0x1ce0] ;  /* 0x001ce000010c7983 */ /* 0x002ea20000300a00 */
[----:B---3--:R-:W-:-:S04]  /*c930*/  LEA R24, P1, R16, R0, 0x1 ;  /* 0x0000000010187211 */ /* 0x008fc800078208ff */
[----:B------:R-:W-:Y:S02]  /*c940*/  LEA.HI.X.SX32 R25, R16, R3, 0x1, P1 ;  /* 0x0000000310197211 */ /* 0x000fe400008f0eff */
[----:B------:R-:W3:Y:S01]  /*c950*/  LDL.LU R16, [R1+0x1cd8] ;  /* 0x001cd80001107983 */ /* 0x000ee20000300800 */
[----:B------:R-:W-:-:S03]  /*c960*/  LEA R6, P2, R22, R0, 0x1 ;  /* 0x0000000016067211 */ /* 0x000fc600078408ff */
[----:B------:R2:W-:Y:S01]  /*c970*/  STL.64 [R1+0x1170], R24 ;  /* 0x0011701801007387 */ /* 0x0005e20000100a00 */
[----:B------:R-:W-:Y:S02]  /*c980*/  LEA.HI.X.SX32 R7, R22, R3, 0x1, P2 ;  /* 0x0000000316077211 */ /* 0x000fe400010f0eff */
[----:B------:R-:W-:-:S03]  /*c990*/  LEA R11, R2, R10, 0x1 ;  /* 0x0000000a020b7211 */ /* 0x000fc600078e08ff */
[----:B------:R-:W-:Y:S04]  /*c9a0*/  STL.64 [R1+0x1168], R6 ;  /* 0x0011680601007387 */ /* 0x000fe80000100a00 */
[----:B------:R-:W-:Y:S01]  /*c9b0*/  STL.64 [R1+0x1c58], R10 ;  /* 0x001c580a01007387 */ /* 0x000fe20000100a00 */
[----:B--2---:R-:W-:Y:S01]  /*c9c0*/  IMAD.MOV.U32 R25, RZ, RZ, R13 ;  /* 0x000000ffff197224 */ /* 0x004fe200078e000d */
[----:B------:R-:W-:-:S04]  /*c9d0*/  LEA R24, P0, R13, R0, 0x1 ;  /* 0x000000000d187211 */ /* 0x000fc800078008ff */
[----:B------:R-:W-:-:S05]  /*c9e0*/  LEA.HI.X.SX32 R25, R25, R3, 0x1, P0 ;  /* 0x0000000319197211 */ /* 0x000fca00000f0eff */
[----:B------:R1:W-:Y:S04]  /*c9f0*/  STL.64 [R1+0x1160], R24 ;  /* 0x0011601801007387 */ /* 0x0003e80000100a00 */
[----:B-1----:R-:W2:Y:S01]  /*ca00*/  LDL.LU.64 R24, [R1+0x1cd0] ;  /* 0x001cd00001187983 */ /* 0x002ea20000300a00 */
[----:B------:R-:W-:Y:S01]  /*ca10*/  IMAD.MOV.U32 R22, RZ, RZ, R21 ;  /* 0x000000ffff167224 */ /* 0x000fe200078e0015 */
[-C--:B------:R-:W-:Y:S02]  /*ca20*/  LEA R10, P1, R8, R0.reuse, 0x1 ;  /* 0x00000000080a7211 */ /* 0x080fe400078208ff */
[----:B------:R-:W-:Y:S01]  /*ca30*/  MOV R21, R15 ;  /* 0x0000000f00157202 */ /* 0x000fe20000000f00 */
[----:B------:R-:W-:Y:S01]  /*ca40*/  IMAD.MOV.U32 R15, RZ, RZ, R12 ;  /* 0x000000ffff0f7224 */ /* 0x000fe200078e000c */
[----:B----4-:R-:W-:-:S02]  /*ca50*/  LEA R6, P2, R9, R0, 0x1 ;  /* 0x0000000009067211 */ /* 0x010fc400078408ff */
[----:B------:R-:W-:Y:S02]  /*ca60*/  LEA R12, R2, R11, 0x1 ;  /* 0x0000000b020c7211 */ /* 0x000fe400078e08ff */
[-C--:B------:R-:W-:Y:S02]  /*ca70*/  LEA.HI.X.SX32 R11, R8, R3.reuse, 0x1, P1 ;  /* 0x00000003080b7211 */ /* 0x080fe400008f0eff */
[----:B------:R-:W-:Y:S01]  /*ca80*/  LEA.HI.X.SX32 R7, R9, R3, 0x1, P2 ;  /* 0x0000000309077211 */ /* 0x000fe200010f0eff */
[----:B------:R-:W-:Y:S01]  /*ca90*/  IMAD.MOV.U32 R9, RZ, RZ, R4 ;  /* 0x000000ffff097224 */ /* 0x000fe200078e0004 */
[----:B------:R-:W-:Y:S01]  /*caa0*/  MOV R8, R23 ;  /* 0x0000001700087202 */ /* 0x000fe20000000f00 */
[----:B------:R-:W-:Y:S01]  /*cab0*/  IMAD.MOV.U32 R4, RZ, RZ, R22 ;  /* 0x000000ffff047224 */ /* 0x000fe200078e0016 */
[----:B------:R-:W-:Y:S01]  /*cac0*/  LEA R13, R2, R12, 0x1 ;  /* 0x0000000c020d7211 */ /* 0x000fe200078e08ff */
[----:B--2---:R-:W-:Y:S04]  /*cad0*/  STL.64 [R1+0x1cc8], R24 ;  /* 0x001cc81801007387 */ /* 0x004fe80000100a00 */
[----:B------:R1:W-:Y:S04]  /*cae0*/  STL.64 [R1+0x1158], R10 ;  /* 0x0011580a01007387 */ /* 0x0003e80000100a00 */
[----:B------:R-:W-:Y:S04]  /*caf0*/  STL.64 [R1+0x1150], R6 ;  /* 0x0011500601007387 */ /* 0x000fe80000100a00 */
[----:B-1----:R-:W2:Y:S04]  /*cb00*/  LDL.LU R10, [R1+0x68] ;  /* 0x00006800010a7983 */ /* 0x002ea80000300800 */
[----:B------:R-:W4:Y:S04]  /*cb10*/  LDL.LU R11, [R1+0x64] ;  /* 0x00006400010b7983 */ /* 0x000f280000300800 */
[----:B------:R1:W-:Y:S04]  /*cb20*/  STL.64 [R1+0x1cb8], R8 ;  /* 0x001cb80801007387 */ /* 0x0003e80000100a00 */
[----:B-1----:R-:W2:Y:S04]  /*cb30*/  LDL.LU R8, [R1+0x60] ;  /* 0x0000600001087983 */ /* 0x002ea80000300800 */
[----:B------:R-:W3:Y:S04]  /*cb40*/  LDL.LU R9, [R1+0x5c] ;  /* 0x00005c0001097983 */ /* 0x000ee80000300800 */
[----:B------:R-:W-:Y:S04]  /*cb50*/  STL.64 [R1+0x1cc0], R4 ;  /* 0x001cc00401007387 */ /* 0x000fe80000100a00 */
[----:B------:R1:W-:Y:S04]  /*cb60*/  STL.64 [R1+0x1c80], R12 ;  /* 0x001c800c01007387 */ /* 0x0003e80000100a00 */
[----:B-1----:R-:W4:Y:S01]  /*cb70*/  LDL.LU R12, [R1+0x6c] ;  /* 0x00006c00010c7983 */ /* 0x002f220000300800 */
[----:B------:R-:W-:-:S02]  /*cb80*/  LEA R4, P2, R17, R0, 0x1 ;  /* 0x0000000011047211 */ /* 0x000fc400078408ff */
[----:B------:R-:W-:Y:S02]  /*cb90*/  MOV R22, R14 ;  /* 0x0000000e00167202 */ /* 0x000fe40000000f00 */
[----:B------:R-:W-:Y:S01]  /*cba0*/  LEA.HI.X.SX32 R5, R17, R3, 0x1, P2 ;  /* 0x0000000311057211 */ /* 0x000fe200010f0eff */
[----:B------:R-:W-:Y:S01]  /*cbb0*/  IMAD R14, R2, 0x2, R13 ;  /* 0x00000002020e7824 */ /* 0x000fe200078e020d */
[----:B------:R-:W-:Y:S01]  /*cbc0*/  MOV R23, R21 ;  /* 0x0000001500177202 */ /* 0x000fe20000000f00 */
[----:B------:R-:W-:-:S03]  /*cbd0*/  IMAD.MOV.U32 R21, RZ, RZ, R15 ;  /* 0x000000ffff157224 */ /* 0x000fc600078e000f */
[----:B------:R-:W-:Y:S02]  /*cbe0*/  LEA R15, R2, R14, 0x1 ;  /* 0x0000000e020f7211 */ /* 0x000fe400078e08ff */
[CC--:B--2---:R-:W-:Y:S02]  /*cbf0*/  LEA R24, P0, R8.reuse, R0.reuse, 0x1 ;  /* 0x0000000008187211 */ /* 0x0c4fe400078008ff */
[C---:B---3--:R-:W-:Y:S02]  /*cc00*/  LEA R6, P1, R9.reuse, R0, 0x1 ;  /* 0x0000000009067211 */ /* 0x048fe400078208ff */
[-C--:B------:R-:W-:Y:S02]  /*cc10*/  LEA.HI.X.SX32 R25, R8, R3.reuse, 0x1, P0 ;  /* 0x0000000308197211 */ /* 0x080fe400000f0eff */
[----:B------:R-:W-:-:S03]  /*cc20*/  LEA.HI.X.SX32 R7, R9, R3, 0x1, P1 ;  /* 0x0000000309077211 */ /* 0x000fc600008f0eff */
[----:B------:R1:W-:Y:S04]  /*cc30*/  STL.64 [R1+0x1148], R24 ;  /* 0x0011481801007387 */ /* 0x0003e80000100a00 */
[----:B-1----:R-:W2:Y:S04]  /*cc40*/  LDL.LU.64 R24, [R1+0x1cc8] ;  /* 0x001cc80001187983 */ /* 0x002ea80000300a00 */
[----:B------:R1:W-:Y:S02]  /*cc50*/  STL.64 [R1+0x1140], R6 ;  /* 0x0011400601007387 */ /* 0x0003e40000100a00 */
[----:B-1----:R-:W-:-:S02]  /*cc60*/  MOV R7, R20 ;  /* 0x0000001400077202 */ /* 0x002fc40000000f00 */
[----:B------:R-:W3:Y:S04]  /*cc70*/  LDL.LU R20, [R1+0x70] ;  /* 0x0000700001147983 */ /* 0x000ee80000300800 */
[----:B------:R-:W3:Y:S04]  /*cc80*/  LDL.LU R13, [R1+0x78] ;  /* 0x00007800010d7983 */ /* 0x000ee80000300800 */
[----:B------:R4:W-:Y:S04]  /*cc90*/  STL.64 [R1+0x1138], R4 ;  /* 0x0011380401007387 */ /* 0x0009e80000100a00 */
[----:B------:R-:W-:Y:S01]  /*cca0*/  STL.64 [R1+0x1c48], R14 ;  /* 0x001c480e01007387 */ /* 0x000fe20000100a00 */
[----:B----4-:R-:W-:-:S04]  /*ccb0*/  LEA R4, P0, R12, R0, 0x1 ;  /* 0x000000000c047211 */ /* 0x010fc800078008ff */
[----:B------:R-:W-:-:S05]  /*ccc0*/  LEA.HI.X.SX32 R5, R12, R3, 0x1, P0 ;  /* 0x000000030c057211 */ /* 0x000fca00000f0eff */
[----:B------:R1:W-:Y:S04]  /*ccd0*/  STL.64 [R1+0x1130], R4 ;  /* 0x0011300401007387 */ /* 0x0003e80000100a00 */
[----:B-1----:R-:W4:Y:S01]  /*cce0*/  LDL.LU.64 R4, [R1+0x1cc0] ;  /* 0x001cc00001047983 */ /* 0x002f220000300a00 */
[CC--:B------:R-:W-:Y:S02]  /*ccf0*/  LEA R8, P1, R10.reuse, R0.reuse, 0x1 ;  /* 0x000000000a087211 */ /* 0x0c0fe400078208ff */
[----:B------:R-:W-:Y:S02]  /*cd00*/  LEA R14, P2, R11, R0, 0x1 ;  /* 0x000000000b0e7211 */ /* 0x000fe400078408ff */
[----:B------:R-:W-:-:S05]  /*cd10*/  LEA.HI.X.SX32 R9, R10, R3, 0x1, P1 ;  /* 0x000000030a097211 */ /* 0x000fca00008f0eff */
[----:B------:R1:W-:Y:S04]  /*cd20*/  STL.64 [R1+0x1128], R8 ;  /* 0x0011280801007387 */ /* 0x0003e80000100a00 */
[----:B-1----:R-:W3:Y:S04]  /*cd30*/  LDL.LU.64 R8, [R1+0x1cb8] ;  /* 0x001cb80001087983 */ /* 0x002ee80000300a00 */
[----:B------:R-:W3:Y:S01]  /*cd40*/  LDL.LU R10, [R1+0x7c] ;  /* 0x00007c00010a7983 */ /* 0x000ee20000300800 */
[----:B--2---:R-:W-:Y:S02]  /*cd50*/  IMAD.MOV.U32 R6, RZ, RZ, R24 ;  /* 0x000000ffff067224 */ /* 0x004fe400078e0018 */
[----:B------:R-:W-:Y:S01]  /*cd60*/  IMAD.MOV.U32 R24, RZ, RZ, R16 ;  /* 0x000000ffff187224 */ /* 0x000fe200078e0010 */
[----:B------:R-:W-:-:S02]  /*cd70*/  LEA R16, R2, R15, 0x1 ;  /* 0x0000000f02107211 */ /* 0x000fc400078e08ff */
[----:B------:R-:W-:-:S03]  /*cd80*/  LEA.HI.X.SX32 R15, R11, R3, 0x1, P2 ;  /* 0x000000030b0f7211 */ /* 0x000fc600010f0eff */
[C---:B------:R-:W-:Y:S02]  /*cd90*/  IMAD R17, R2.reuse, 0x2, R16 ;  /* 0x0000000202117824 */ /* 0x040fe400078e0210 */
[----:B------:R-:W-:Y:S01]  /*cda0*/  STL.64 [R1+0x1120], R14 ;  /* 0x0011200e01007387 */ /* 0x000fe20000100a00 */
[----:B------:R-:W-:Y:S02]  /*cdb0*/  IMAD.MOV.U32 R11, RZ, RZ, R7 ;  /* 0x000000ffff0b7224 */ /* 0x000fe400078e0007 */
[----:B------:R-:W-:Y:S01]  /*cdc0*/  IMAD.MOV.U32 R7, RZ, RZ, R18 ;  /* 0x000000ffff077224 */ /* 0x000fe200078e0012 */
[----:B------:R-:W-:Y:S01]  /*cdd0*/  LEA R18, R2, R17, 0x1 ;  /* 0x0000001102127211 */ /* 0x000fe200078e08ff */
[----:B----4-:R-:W-:Y:S04]  /*cde0*/  STL.64 [R1+0x1cb0], R4 ;  /* 0x001cb00401007387 */ /* 0x010fe80000100a00 */
[----:B------:R-:W-:Y:S04]  /*cdf0*/  STL.64 [R1+0x1ca8], R22 ;  /* 0x001ca81601007387 */ /* 0x000fe80000100a00 */
[----:B------:R1:W-:Y:S04]  /*ce00*/  STL.64 [R1+0x1c38], R16 ;  /* 0x001c381001007387 */ /* 0x0003e80000100a00 */
[----:B-1----:R-:W2:Y:S01]  /*ce10*/  LDL.LU R17, [R1+0x74] ;  /* 0x0000740001117983 */ /* 0x002ea20000300800 */
[----:B---3--:R-:W-:-:S02]  /*ce20*/  LEA R4, P0, R13, R0, 0x1 ;  /* 0x000000000d047211 */ /* 0x008fc400078008ff */
[----:B------:R-:W-:Y:S01]  /*ce30*/  MOV R12, R8 ;  /* 0x00000008000c7202 */ /* 0x000fe20000000f00 */
[----:B------:R-:W-:Y:S01]  /*ce40*/  IMAD.MOV.U32 R8, RZ, RZ, R9 ;  /* 0x000000ffff087224 */ /* 0x000fe200078e0009 */
[----:B------:R-:W-:Y:S02]  /*ce50*/  LEA.HI.X.SX32 R5, R13, R3, 0x1, P0 ;  /* 0x000000030d057211 */ /* 0x000fe400000f0eff */
[----:B------:R-:W-:Y:S02]  /*ce60*/  LEA R14, P2, R20, R0, 0x1 ;  /* 0x00000000140e7211 */ /* 0x000fe400078408ff */
[----:B------:R-:W-:Y:S02]  /*ce70*/  MOV R9, R6 ;  /* 0x0000000600097202 */ /* 0x000fe40000000f00 */
[----:B------:R-:W-:Y:S01]  /*ce80*/  MOV R6, R19 ;  /* 0x0000001300067202 */ /* 0x000fe20000000f00 */
[----:B------:R-:W-:Y:S01]  /*ce90*/  IMAD R19, R2, 0x2, R18 ;  /* 0x0000000202137824 */ /* 0x000fe200078e0212 */
[----:B------:R1:W-:Y:S01]  /*cea0*/  STL.64 [R1+0x1118], R4 ;  /* 0x0011180401007387 */ /* 0x0003e20000100a00 */
[----:B------:R-:W-:-:S03]  /*ceb0*/  LEA.HI.X.SX32 R15, R20, R3, 0x1, P2 ;  /* 0x00000003140f7211 */ /* 0x000fc600010f0eff */
[----:B------:R-:W-:Y:S01]  /*cec0*/  LEA R20, R2, R19, 0x1 ;  /* 0x0000001302147211 */ /* 0x000fe200078e08ff */
[----:B-1----:R-:W3:Y:S04]  /*ced0*/  LDL.LU.64 R4, [R1+0x1cb0] ;  /* 0x001cb00001047983 */ /* 0x002ee80000300a00 */
[----:B------:R-:W2:Y:S02]  /*cee0*/  LDL.LU R13, [R1+0x90] ;  /* 0x00009000010d7983 */ /* 0x000ea40000300800 */
[----:B--2---:R-:W-:-:S04]  /*cef0*/  LEA R22, P1, R17, R0, 0x1 ;  /* 0x0000000011167211 */ /* 0x004fc800078208ff */
[----:B------:R-:W-:-:S05]  /*cf00*/  LEA.HI.X.SX32 R23, R17, R3, 0x1, P1 ;  /* 0x0000000311177211 */ /* 0x000fca00008f0eff */
[----:B------:R1:W-:Y:S04]  /*cf10*/  STL.64 [R1+0x1110], R22 ;  /* 0x0011101601007387 */ /* 0x0003e80000100a00 */
[----:B------:R2:W-:Y:S04]  /*cf20*/  STL.64 [R1+0x1c40], R18 ;  /* 0x001c401201007387 */ /* 0x0005e80000100a00 */
[----:B------:R-:W-:Y:S01]  /*cf30*/  STL.64 [R1+0x1108], R14 ;  /* 0x0011080e01007387 */ /* 0x000fe20000100a00 */
[----:B-1----:R-:W-:-:S03]  /*cf40*/  IMAD.MOV.U32 R23, RZ, RZ, R21 ;  /* 0x000000ffff177224 */ /* 0x002fc600078e0015 */
[----:B--2---:R-:W2:Y:S01]  /*cf50*/  LDL.LU R19, [R1+0x80] ;  /* 0x0000800001137983 */ /* 0x004ea20000300800 */
[----:B------:R-:W-:-:S03]  /*cf60*/  LEA R22, P0, R21, R0, 0x1 ;  /* 0x0000000015167211 */ /* 0x000fc600078008ff */
[----:B------:R-:W3:Y:S01]  /*cf70*/  LDL.LU R18, [R1+0x94] ;  /* 0x0000940001127983 */ /* 0x000ee20000300800 */
[----:B------:R-:W-:-:S05]  /*cf80*/  LEA.HI.X.SX32 R23, R23, R3, 0x1, P0 ;  /* 0x0000000317177211 */ /* 0x000fca00000f0eff */
[----:B------:R1:W-:Y:S04]  /*cf90*/  STL.64 [R1+0x1100], R22 ;  /* 0x0011001601007387 */ /* 0x0003e80000100a00 */
[----:B-1----:R-:W3:Y:S01]  /*cfa0*/  LDL.LU.64 R22, [R1+0x1ca8] ;  /* 0x001ca80001167983 */ /* 0x002ee20000300a00 */
[----:B------:R-:W-:-:S04]  /*cfb0*/  LEA R16, P2, R10, R0, 0x1 ;  /* 0x000000000a107211 */ /* 0x000fc800078408ff */
[----:B------:R-:W-:Y:S02]  /*cfc0*/  LEA.HI.X.SX32 R17, R10, R3, 0x1, P2 ;  /* 0x000000030a117211 */ /* 0x000fe400010f0eff */
[----:B------:R-:W-:Y:S02]  /*cfd0*/  LEA R21, R2, R20, 0x1 ;  /* 0x0000001402157211 */ /* 0x000fe400078e08ff */
[----:B------:R-:W-:Y:S02]  /*cfe0*/  MOV R10, R11 ;  /* 0x0000000b000a7202 */ /* 0x000fe40000000f00 */
[----:B--2---:R-:W-:-:S04]  /*cff0*/  LEA R14, P1, R19, R0, 0x1 ;  /* 0x00000000130e7211 */ /* 0x004fc800078208ff */
[----:B------:R-:W-:-:S05]  /*d000*/  LEA.HI.X.SX32 R15, R19, R3, 0x1, P1 ;  /* 0x00000003130f7211 */ /* 0x000fca00008f0eff */
[----:B------:R1:W-:Y:S04]  /*d010*/  STL.64 [R1+0x10f8], R14 ;  /* 0x0010f80e01007387 */ /* 0x0003e80000100a00 */
[----:B------:R2:W-:Y:S04]  /*d020*/  STL.64 [R1+0x1ca0], R26 ;  /* 0x001ca01a01007387 */ /* 0x0005e80000100a00 */
[----:B------:R0:W-:Y:S01]  /*d030*/  STL.64 [R1+0x10f0], R16 ;  /* 0x0010f01001007387 */ /* 0x0001e20000100a00 */
[----:B-1----:R-:W-:-:S03]  /*d040*/  IMAD.MOV.U32 R15, RZ, RZ, R12 ;  /* 0x000000ffff0f7224 */ /* 0x002fc600078e000c */
[----:B------:R-:W4:Y:S01]  /*d050*/  LDL.LU R19, [R1+0xa4] ;  /* 0x0000a40001137983 */ /* 0x000f220000300800 */
[----:B---3--:R-:W-:Y:S01]  /*d060*/  IMAD.MOV.U32 R12, RZ, RZ, R4 ;  /* 0x000000ffff0c7224 */ /* 0x008fe200078e0004 */
[-C--:B--2---:R-:W-:Y:S02]  /*d070*/  LEA R26, P0, R18, R0.reuse, 0x1 ;  /* 0x00000000121a7211 */ /* 0x084fe400078008ff */
[----:B------:R-:W2:Y:S01]  /*d080*/  LDL.LU R14, [R1+0xbc] ;  /* 0x0000bc00010e7983 */ /* 0x000ea20000300800 */
[----:B------:R-:W-:Y:S01]  /*d090*/  IMAD.MOV.U32 R4, RZ, RZ, R22 ;  /* 0x000000ffff047224 */ /* 0x000fe200078e0016 */
[----:B------:R-:W-:Y:S02]  /*d0a0*/  LEA R22, R2, R21, 0x1 ;  /* 0x0000001502167211 */ /* 0x000fe400078e08ff */
[----:B------:R1:W-:Y:S01]  /*d0b0*/  STL.64 [R1+0x1c30], R20 ;  /* 0x001c301401007387 */ /* 0x0003e20000100a00 */
[----:B------:R-:W-:Y:S02]  /*d0c0*/  LEA.HI.X.SX32 R27, R18, R3, 0x1, P0 ;  /* 0x00000003121b7211 */ /* 0x000fe400000f0eff */
[----:B------:R-:W-:Y:S01]  /*d0d0*/  MOV R11, R23 ;  /* 0x00000017000b7202 */ /* 0x000fe20000000f00 */
[----:B------:R-:W-:Y:S01]  /*d0e0*/  IMAD R23, R2, 0x2, R22 ;  /* 0x0000000202177824 */ /* 0x000fe200078e0216 */
[-C--:B0-----:R-:W-:Y:S01]  /*d0f0*/  LEA R16, P2, R24, R0.reuse, 0x1 ;  /* 0x0000000018107211 */ /* 0x081fe200078408ff */
[----:B------:R0:W-:Y:S01]  /*d100*/  STL.64 [R1+0x10e8], R26 ;  /* 0x0010e81a01007387 */ /* 0x0001e20000100a00 */
[----:B-1----:R-:W-:-:S04]  /*d110*/  LEA R20, P1, R13, R0, 0x1 ;  /* 0x000000000d147211 */ /* 0x002fc800078208ff */
[-C--:B------:R-:W-:Y:S01]  /*d120*/  LEA.HI.X.SX32 R21, R13, R3.reuse, 0x1, P1 ;  /* 0x000000030d157211 */ /* 0x080fe200008f0eff */
[----:B0-----:R-:W3:Y:S01]  /*d130*/  LDL.LU.64 R26, [R1+0x1ca0] ;  /* 0x001ca000011a7983 */ /* 0x001ee20000300a00 */
[----:B------:R-:W-:-:S03]  /*d140*/  LEA.HI.X.SX32 R17, R24, R3, 0x1, P2 ;  /* 0x0000000318117211 */ /* 0x000fc600010f0eff */
[----:B------:R-:W2:Y:S01]  /*d150*/  LDL.LU R18, [R1+0xc4] ;  /* 0x0000c40001127983 */ /* 0x000ea20000300800 */
[----:B------:R-:W-:-:S03]  /*d160*/  LEA R24, R2, R23, 0x1 ;  /* 0x0000001702187211 */ /* 0x000fc600078e08ff */
[----:B------:R-:W2:Y:S04]  /*d170*/  LDL.LU R13, [R1+0xc0] ;  /* 0x0000c000010d7983 */ /* 0x000ea80000300800 */
[----:B------:R-:W-:Y:S04]  /*d180*/  STL.64 [R1+0x10e0], R20 ;  /* 0x0010e01401007387 */ /* 0x000fe80000100a00 */
[----:B------:R0:W-:Y:S02]  /*d190*/  STL.64 [R1+0x1c20], R22 ;  /* 0x001c201601007387 */ /* 0x0001e40000100a00 */
[----:B0-----:R-:W-:-:S02]  /*d1a0*/  IMAD.MOV.U32 R23, RZ, RZ, R15 ;  /* 0x000000ffff177224 */ /* 0x001fc400078e000f */
[----:B------:R-:W2:Y:S04]  /*d1b0*/  LDL.LU R22, [R1+0xa8] ;  /* 0x0000a80001167983 */ /* 0x000ea80000300800 */
[----:B------:R-:W-:Y:S04]  /*d1c0*/  STL.64 [R1+0x10d8], R16 ;  /* 0x0010d81001007387 */ /* 0x000fe80000100a00 */
[----:B------:R0:W-:Y:S04]  /*d1d0*/  STL [R1+0x1c94], R23 ;  /* 0x001c941701007387 */ /* 0x0001e80000100800 */
[----:B0-----:R-:W2:Y:S04]  /*d1e0*/  LDL.LU R23, [R1+0xac] ;  /* 0x0000ac0001177983 */ /* 0x001ea80000300800 */
[----:B------:R2:W-:Y:S01]  /*d1f0*/  STL.64 [R1+0x1c98], R4 ;  /* 0x001c980401007387 */ /* 0x0005e20000100a00 */
[----:B----4-:R-:W-:-:S04]  /*d200*/  LEA R16, P2, R19, R0, 0x1 ;  /* 0x0000000013107211 */ /* 0x010fc800078408ff */
[----:B------:R-:W-:Y:S02]  /*d210*/  LEA.HI.X.SX32 R17, R19, R3, 0x1, P2 ;  /* 0x0000000313117211 */ /* 0x000fe400010f0eff */
[----:B--2---:R-:W-:-:S04]  /*d220*/  LEA R4, P0, R23, R0, 0x1 ;  /* 0x0000000017047211 */ /* 0x004fc800078008ff */
[----:B------:R-:W-:-:S05]  /*d230*/  LEA.HI.X.SX32 R5, R23, R3, 0x1, P0 ;  /* 0x0000000317057211 */ /* 0x000fca00000f0eff */
[----:B------:R0:W-:Y:S04]  /*d240*/  STL.64 [R1+0x10d0], R4 ;  /* 0x0010d00401007387 */ /* 0x0001e80000100a00 */
[----:B0-----:R-:W2:Y:S04]  /*d250*/  LDL.LU.64 R4, [R1+0x1c98] ;  /* 0x001c980001047983 */ /* 0x001ea80000300a00 */
[----:B------:R-:W4:Y:S01]  /*d260*/  LDL.LU R19, [R1+0xd4] ;  /* 0x0000d40001137983 */ /* 0x000f220000300800 */
[----:B------:R-:W-:-:S04]  /*d270*/  LEA R20, P1, R22, R0, 0x1 ;  /* 0x0000000016147211 */ /* 0x000fc800078208ff */
[----:B------:R-:W-:Y:S01]  /*d280*/  LEA.HI.X.SX32 R21, R22, R3, 0x1, P1 ;  /* 0x0000000316157211 */ /* 0x000fe200008f0eff */
[----:B------:R0:W-:Y:S01]  /*d290*/  STL.64 [R1+0x10c0], R16 ;  /* 0x0010c01001007387 */ /* 0x0001e20000100a00 */
[-C--:B------:R-:W-:Y:S02]  /*d2a0*/  LEA R22, P0, R18, R0.reuse, 0x1 ;  /* 0x0000000012167211 */ /* 0x080fe400078008ff */
[----:B------:R-:W-:Y:S01]  /*d2b0*/  MOV R15, R25 ;  /* 0x00000019000f7202 */ /* 0x000fe20000000f00 */
[----:B------:R1:W-:Y:S01]  /*d2c0*/  STL.64 [R1+0x10c8], R20 ;  /* 0x0010c81401007387 */ /* 0x0003e20000100a00 */
[----:B------:R-:W-:Y:S01]  /*d2d0*/  IMAD R25, R2, 0x2, R24 ;  /* 0x0000000202197824 */ /* 0x000fe200078e0218 */
[----:B------:R-:W-:Y:S02]  /*d2e0*/  LEA.HI.X.SX32 R23, R18, R3, 0x1, P0 ;  /* 0x0000000312177211 */ /* 0x000fe400000f0eff */
[-C--:B0-----:R-:W-:Y:S02]  /*d2f0*/  LEA R16, P2, R14, R0.reuse, 0x1 ;  /* 0x000000000e107211 */ /* 0x081fe400078408ff */
[----:B-1----:R-:W-:-:S04]  /*d300*/  LEA R20, P1, R13, R0, 0x1 ;  /* 0x000000000d147211 */ /* 0x002fc800078208ff */
[----:B------:R-:W-:Y:S01]  /*d310*/  LEA.HI.X.SX32 R21, R13, R3, 0x1, P1 ;  /* 0x000000030d157211 */ /* 0x000fe200008f0eff */
[----:B------:R-:W-:Y:S01]  /*d320*/  IMAD.MOV.U32 R13, RZ, RZ, R10 ;  /* 0x000000ffff0d7224 */ /* 0x000fe200078e000a */
[----:B--2---:R-:W-:Y:S01]  /*d330*/  MOV R17, R4 ;  /* 0x0000000400117202 */ /* 0x004fe20000000f00 */
[----:B---3--:R-:W-:Y:S01]  /*d340*/  IMAD.MOV.U32 R4, RZ, RZ, R26 ;  /* 0x000000ffff047224 */ /* 0x008fe200078e001a */
[----:B------:R-:W-:-:S03]  /*d350*/  LEA R26, R2, R25, 0x1 ;  /* 0x00000019021a7211 */ /* 0x000fc600078e08ff */
[----:B------:R0:W-:Y:S04]  /*d360*/  STL [R1+0x1c90], R17 ;  /* 0x001c901101007387 */ /* 0x0001e80000100800 */
[----:B------:R1:W-:Y:S04]  /*d370*/  STL.64 [R1+0x1c28], R24 ;  /* 0x001c281801007387 */ /* 0x0003e80000100a00 */
[----:B------:R2:W-:Y:S01]  /*d380*/  STL.64 [R1+0x10b8], R22 ;  /* 0x0010b81601007387 */ /* 0x0005e20000100a00 */
[----:B0-----:R-:W-:Y:S01]  /*d390*/  LEA.HI.X.SX32 R17, R14, R3, 0x1, P2 ;  /* 0x000000030e117211 */ /* 0x001fe200010f0eff */
[----:B-1----:R-:W-:Y:S01]  /*d3a0*/  IMAD.MOV.U32 R25, RZ, RZ, R27 ;  /* 0x000000ffff197224 */ /* 0x002fe200078e001b */
[C---:B------:R-:W-:Y:S01]  /*d3b0*/  LEA R27, R2.reuse, R26, 0x1 ;  /* 0x0000001a021b7211 */ /* 0x040fe200078e08ff */
[----:B--2---:R-:W2:Y:S04]  /*d3c0*/  LDL.LU R23, [R1+0x1c94] ;  /* 0x001c940001177983 */ /* 0x004ea80000300800 */
[----:B------:R0:W-:Y:S01]  /*d3d0*/  STL.64 [R1+0x10b0], R20 ;  /* 0x0010b01401007387 */ /* 0x0001e20000100a00 */
[----:B------:R-:W-:Y:S01]  /*d3e0*/  IMAD R22, R2, 0x2, R27 ;  /* 0x0000000202167824 */ /* 0x000fe200078e021b */
[----:B------:R-:W-:-:S02]  /*d3f0*/  MOV R14, R12 ;  /* 0x0000000c000e7202 */ /* 0x000fc40000000f00 */
[----:B0-----:R-:W3:Y:S04]  /*d400*/  LDL.LU R20, [R1+0xec] ;  /* 0x0000ec0001147983 */ /* 0x001ee80000300800 */
[----:B------:R-:W3:Y:S04]  /*d410*/  LDL.LU R10, [R1+0xe8] ;  /* 0x0000e800010a7983 */ /* 0x000ee80000300800 */
[----:B------:R4:W-:Y:S04]  /*d420*/  STL.64 [R1+0x10a8], R16 ;  /* 0x0010a81001007387 */ /* 0x0009e80000100a00 */
[----:B------:R-:W3:Y:S04]  /*d430*/  LDL.LU R21, [R1+0x100] ;  /* 0x0001000001157983 */ /* 0x000ee80000300800 */
[----:B------:R-:W3:Y:S01]  /*d440*/  LDL.LU R18, [R1+0xfc] ;  /* 0x0000fc0001127983 */ /* 0x000ee20000300800 */
[----:B----4-:R-:W-:-:S03]  /*d450*/  LEA R16, P0, R19, R0, 0x1 ;  /* 0x0000000013107211 */ /* 0x010fc600078008ff */
[----:B------:R-:W4:Y:S01]  /*d460*/  LDL.LU R12, [R1+0xf8] ;  /* 0x0000f800010c7983 */ /* 0x000f220000300800 */
[----:B------:R-:W-:-:S03]  /*d470*/  LEA.HI.X.SX32 R17, R19, R3, 0x1, P0 ;  /* 0x0000000313117211 */ /* 0x000fc600000f0eff */
[----:B------:R-:W-:Y:S04]  /*d480*/  STL.64 [R1+0x1c50], R26 ;  /* 0x001c501a01007387 */ /* 0x000fe80000100a00 */
[----:B------:R-:W-:Y:S04]  /*d490*/  STL [R1+0x8], R22 ;  /* 0x0000081601007387 */ /* 0x000fe80000100800 */
[----:B------:R0:W-:Y:S04]  /*d4a0*/  STL.64 [R1+0x10a0], R16 ;  /* 0x0010a01001007387 */ /* 0x0001e80000100a00 */
[----:B0-----:R-:W4:Y:S01]  /*d4b0*/  LDL.LU R17, [R1+0x1c90] ;  /* 0x001c900001117983 */ /* 0x001f220000300800 */
[----:B------:R-:W-:-:S05]  /*d4c0*/  IMAD R22, R2, 0x2, R22 ;  /* 0x0000000202167824 */ /* 0x000fca00078e0216 */
[----:B------:R-:W-:Y:S04]  /*d4d0*/  STL [R1+0x4], R22 ;  /* 0x0000041601007387 */ /* 0x000fe80000100800 */
[----:B------:R0:W-:Y:S04]  /*d4e0*/  STL.64 [R1+0x1c88], R4 ;  /* 0x001c880401007387 */ /* 0x0001e80000100a00 */
[----:B------:R-:W4:Y:S04]  /*d4f0*/  LDL.LU R19, [R1+0x110] ;  /* 0x0001100001137983 */ /* 0x000f280000300800 */
[----:B------:R-:W4:Y:S01]  /*d500*/  LDL.LU R16, [R1+0x10c] ;  /* 0x00010c0001107983 */ /* 0x000f220000300800 */
[----:B------:R-:W-:-:S02]  /*d510*/  LEA R26, P1, R25, R0, 0x1 ;  /* 0x00000000191a7211 */ /* 0x000fc400078208ff */
[----:B------:R-:W-:Y:S01]  /*d520*/  MOV R27, R25 ;  /* 0x00000019001b7202 */ /* 0x000fe20000000f00 */
[----:B0-----:R-:W-:-:S03]  /*d530*/  IMAD R4, R2, 0x2, R22 ;  /* 0x0000000202047824 */ /* 0x001fc600078e0216 */
[----:B------:R-:W-:Y:S02]  /*d540*/  LEA.HI.X.SX32 R27, R27, R3, 0x1, P1 ;  /* 0x000000031b1b7211 */ /* 0x000fe400008f0eff */
[----:B------:R-:W-:Y:S02]  /*d550*/  LEA R4, R2, R4, 0x1 ;  /* 0x0000000402047211 */ /* 0x000fe400078e08ff */
[----:B--2---:R-:W-:-:S04]  /*d560*/  LEA R24, P2, R23, R0, 0x1 ;  /* 0x0000000017187211 */ /* 0x004fc800078408ff */
[----:B------:R-:W-:Y:S02]  /*d570*/  LEA.HI.X.SX32 R25, R23, R3, 0x1, P2 ;  /* 0x0000000317197211 */ /* 0x000fe400010f0eff */
[----:B---3--:R-:W-:-:S04]  /*d580*/  LEA R22, P2, R10, R0, 0x1 ;  /* 0x000000000a167211 */ /* 0x008fc800078408ff */
[----:B------:R-:W-:Y:S01]  /*d590*/  LEA.HI.X.SX32 R23, R10, R3, 0x1, P2 ;  /* 0x000000030a177211 */ /* 0x000fe200010f0eff */
[----:B------:R-:W-:Y:S01]  /*d5a0*/  IMAD R10, R2, 0x2, R4 ;  /* 0x00000002020a7824 */ /* 0x000fe200078e0204 */
[----:B----4-:R-:W-:Y:S02]  /*d5b0*/  MOV R5, R17 ;  /* 0x0000001100057202 */ /* 0x010fe40000000f00 */
[----:B------:R-:W2:Y:S04]  /*d5c0*/  LDL.LU R17, [R1+0x108] ;  /* 0x0001080001117983 */ /* 0x000ea80000300800 */
[----:B------:R0:W-:Y:S04]  /*d5d0*/  STL.64 [R1+0x1098], R26 ;  /* 0x0010981a01007387 */ /* 0x0001e80000100a00 */
[----:B------:R1:W-:Y:S01]  /*d5e0*/  STL.64 [R1+0x1090], R24 ;  /* 0x0010901801007387 */ /* 0x0003e20000100a00 */
[----:B0-----:R-:W-:-:S02]  /*d5f0*/  LEA R26, P0, R5, R0, 0x1 ;  /* 0x00000000051a7211 */ /* 0x001fc400078008ff */
[CC--:B-1----:R-:W-:Y:S02]  /*d600*/  LEA R24, P1, R20.reuse, R0.reuse, 0x1 ;  /* 0x0000000014187211 */ /* 0x0c2fe400078208ff */
[-C--:B------:R-:W-:Y:S02]  /*d610*/  LEA.HI.X.SX32 R27, R5, R3.reuse, 0x1, P0 ;  /* 0x00000003051b7211 */ /* 0x080fe400000f0eff */
[----:B------:R-:W-:Y:S01]  /*d620*/  LEA.HI.X.SX32 R25, R20, R3, 0x1, P1 ;  /* 0x0000000314197211 */ /* 0x000fe200008f0eff */
[----:B------:R0:W-:Y:S04]  /*d630*/  STL [R1+0x14], R4 ;  /* 0x0000140401007387 */ /* 0x0001e80000100800 */
[----:B------:R1:W-:Y:S04]  /*d640*/  STL.64 [R1+0x1088], R26 ;  /* 0x0010881a01007387 */ /* 0x0003e80000100a00 */
[----:B------:R3:W-:Y:S01]  /*d650*/  STL.64 [R1+0x1080], R24 ;  /* 0x0010801801007387 */ /* 0x0007e20000100a00 */
[----:B0-----:R-:W-:-:S03]  /*d660*/  LEA R4, P0, R21, R0, 0x1 ;  /* 0x0000000015047211 */ /* 0x001fc600078008ff */
[----:B------:R0:W-:Y:S01]  /*d670*/  STL.64 [R1+0x1078], R22 ;  /* 0x0010781601007387 */ /* 0x0001e20000100a00 */
[----:B------:R-:W-:-:S03]  /*d680*/  MOV R20, R14 ;  /* 0x0000000e00147202 */ /* 0x000fc60000000f00 */
[----:B------:R4:W-:Y:S01]  /*d690*/  STL [R1+0x10], R10 ;  /* 0x0000100a01007387 */ /* 0x0009e20000100800 */
[----:B-1----:R-:W-:-:S03]  /*d6a0*/  LEA R26, P1, R18, R0, 0x1 ;  /* 0x00000000121a7211 */ /* 0x002fc600078208ff */
[----:B---3--:R-:W3:Y:S01]  /*d6b0*/  LDL.LU R25, [R1+0x134] ;  /* 0x0001340001197983 */ /* 0x008ee20000300800 */
[----:B------:R-:W-:Y:S02]  /*d6c0*/  LEA R14, P2, R12, R0, 0x1 ;  /* 0x000000000c0e7211 */ /* 0x000fe400078408ff */
[-C--:B------:R-:W-:Y:S01]  /*d6d0*/  LEA.HI.X.SX32 R5, R21, R3.reuse, 0x1, P0 ;  /* 0x0000000315057211 */ /* 0x080fe200000f0eff */
[----:B0-----:R-:W-:Y:S01]  /*d6e0*/  IMAD.MOV.U32 R23, RZ, RZ, R15 ;  /* 0x000000ffff177224 */ /* 0x001fe200078e000f */
[-C--:B------:R-:W-:Y:S02]  /*d6f0*/  LEA.HI.X.SX32 R27, R18, R3.reuse, 0x1, P1 ;  /* 0x00000003121b7211 */ /* 0x080fe400008f0eff */
[----:B----4-:R-:W-:Y:S01]  /*d700*/  LEA R10, R2, R10, 0x1 ;  /* 0x0000000a020a7211 */ /* 0x010fe200078e08ff */
[----:B------:R0:W-:Y:S01]  /*d710*/  STL.64 [R1+0x1070], R4 ;  /* 0x0010700401007387 */ /* 0x0001e20000100a00 */
[----:B------:R-:W-:-:S03]  /*d720*/  LEA.HI.X.SX32 R15, R12, R3, 0x1, P2 ;  /* 0x000000030c0f7211 */ /* 0x000fc600010f0eff */
[----:B0-----:R-:W4:Y:S04]  /*d730*/  LDL.LU.64 R4, [R1+0x1c88] ;  /* 0x001c880001047983 */ /* 0x001f280000300a00 */
[----:B------:R0:W-:Y:S04]  /*d740*/  STL [R1+0xc], R10 ;  /* 0x00000c0a01007387 */ /* 0x0001e80000100800 */
[----:B------:R1:W-:Y:S04]  /*d750*/  STL.64 [R1+0x1068], R26 ;  /* 0x0010681a01007387 */ /* 0x0003e80000100a00 */
[----:B------:R-:W-:Y:S04]  /*d760*/  STL.64 [R1+0x1060], R14 ;  /* 0x0010600e01007387 */ /* 0x000fe80000100a00 */
[----:B------:R-:W4:Y:S01]  /*d770*/  LDL.LU R18, [R1+0x12c] ;  /* 0x00012c0001127983 */ /* 0x000f220000300800 */
[----:B0-----:R-:W-:Y:S01]  /*d780*/  IMAD R10, R2, 0x2, R10 ;  /* 0x00000002020a7824 */ /* 0x001fe200078e020a */
[----:B------:R-:W-:-:S02]  /*d790*/  LEA R12, P0, R19, R0, 0x1 ;  /* 0x00000000130c7211 */ /* 0x000fc400078008ff */
[----:B------:R-:W-:Y:S02]  /*d7a0*/  MOV R21, R13 ;  /* 0x0000000d00157202 */ /* 0x000fe40000000f00 */
[----:B------:R0:W-:Y:S01]  /*d7b0*/  STL [R1+0x20], R10 ;  /* 0x0000200a01007387 */ /* 0x0001e20000100800 */
[C---:B-1----:R-:W-:Y:S02]  /*d7c0*/  LEA R26, P1, R16.reuse, R0, 0x1 ;  /* 0x00000000101a7211 */ /* 0x042fe400078208ff */
[-C--:B------:R-:W-:Y:S02]  /*d7d0*/  LEA.HI.X.SX32 R13, R19, R3.reuse, 0x1, P0 ;  /* 0x00000003130d7211 */ /* 0x080fe400000f0eff */
[----:B------:R-:W-:Y:S01]  /*d7e0*/  LEA.HI.X.SX32 R27, R16, R3, 0x1, P1 ;  /* 0x00000003101b7211 */ /* 0x000fe200008f0eff */
[----:B0-----:R-:W-:-:S05]  /*d7f0*/  IMAD R10, R2, 0x2, R10 ;  /* 0x00000002020a7824 */ /* 0x001fca00078e020a */
[----:B------:R0:W-:Y:S04]  /*d800*/  STL [R1+0x1c], R10 ;  /* 0x00001c0a01007387 */ /* 0x0001e80000100800 */
[----:B------:R1:W-:Y:S01]  /*d810*/  STL.64 [R1+0x1058], R12 ;  /* 0x0010580c01007387 */ /* 0x0003e20000100a00 */
[C---:B------:R-:W-:Y:S02]  /*d820*/  LEA R16, R2.reuse, R10, 0x1 ;  /* 0x0000000a02107211 */ /* 0x040fe400078e08ff */
[-C--:B0-----:R-:W-:Y:S01]  /*d830*/  LEA R10, P0, R23, R0.reuse, 0x1 ;  /* 0x00000000170a7211 */ /* 0x081fe200078008ff */
[----:B-1----:R-:W4:Y:S04]  /*d840*/  LDL.LU.64 R12, [R1+0x1c80] ;  /* 0x001c8000010c7983 */ /* 0x002f280000300a00 */
[----:B------:R-:W4:Y:S01]  /*d850*/  LDL.LU R19, [R1+0x13c] ;  /* 0x00013c0001137983 */ /* 0x000f220000300800 */
[----:B------:R-:W-:Y:S01]  /*d860*/  IMAD R24, R2, 0x2, R16 ;  /* 0x0000000202187824 */ /* 0x000fe200078e0210 */
[----:B--2---:R-:W-:-:S04]  /*d870*/  LEA R14, P2, R17, R0, 0x1 ;  /* 0x00000000110e7211 */ /* 0x004fc800078408ff */
[----:B------:R-:W-:Y:S02]  /*d880*/  LEA.HI.X.SX32 R15, R17, R3, 0x1, P2 ;  /* 0x00000003110f7211 */ /* 0x000fe400010f0eff */
[----:B------:R-:W2:Y:S04]  /*d890*/  LDL.LU R17, [R1+0x124] ;  /* 0x0001240001117983 */ /* 0x000ea80000300800 */
[----:B------:R-:W-:Y:S04]  /*d8a0*/  STL.64 [R1+0x1050], R26 ;  /* 0x0010501a01007387 */ /* 0x000fe80000100a00 */
[----:B------:R0:W-:Y:S02]  /*d8b0*/  STL.64 [R1+0x1048], R14 ;  /* 0x0010480e01007387 */ /* 0x0001e40000100a00 */
[----:B0-----:R-:W-:Y:S01]  /*d8c0*/  IMAD.MOV.U32 R15, RZ, RZ, R11 ;  /* 0x000000ffff0f7224 */ /* 0x001fe200078e000b */
[----:B------:R-:W-:Y:S01]  /*d8d0*/  MOV R11, R23 ;  /* 0x00000017000b7202 */ /* 0x000fe20000000f00 */
[----:B------:R-:W2:Y:S03]  /*d8e0*/  LDL.LU R14, [R1+0x120] ;  /* 0x00012000010e7983 */ /* 0x000ea60000300800 */
[----:B------:R-:W-:-:S05]  /*d8f0*/  LEA.HI.X.SX32 R11, R11, R3, 0x1, P0 ;  /* 0x000000030b0b7211 */ /* 0x000fca00000f0eff */
[----:B------:R0:W-:Y:S01]  /*d900*/  STL.64 [R1+0x1040], R10 ;  /* 0x0010400a01007387 */ /* 0x0001e20000100a00 */
[----:B------:R-:W-:-:S03]  /*d910*/  LEA R22, P2, R20, R0, 0x1 ;  /* 0x0000000014167211 */ /* 0x000fc600078408ff */
[----:B0-----:R-:W2:Y:S01]  /*d920*/  LDL.LU R10, [R1+0x118] ;  /* 0x00011800010a7983 */ /* 0x001ea20000300800 */
[----:B---3--:R-:W-:-:S03]  /*d930*/  LEA R26, P1, R25, R0, 0x1 ;  /* 0x00000000191a7211 */ /* 0x008fc600078208ff */
[----:B------:R-:W3:Y:S01]  /*d940*/  LDL.LU R11, [R1+0x114] ;  /* 0x00011400010b7983 */ /* 0x000ee20000300800 */
[-C--:B------:R-:W-:Y:S02]  /*d950*/  LEA.HI.X.SX32 R27, R25, R3.reuse, 0x1, P1 ;  /* 0x00000003191b7211 */ /* 0x080fe400008f0eff */
[----:B------:R-:W-:-:S03]  /*d960*/  LEA.HI.X.SX32 R23, R20, R3, 0x1, P2 ;  /* 0x0000000314177211 */ /* 0x000fc600010f0eff */
[----:B------:R0:W-:Y:S01]  /*d970*/  STL.64 [R1+0x1038], R26 ;  /* 0x0010381a01007387 */ /* 0x0001e20000100a00 */
[----:B------:R-:W-:-:S03]  /*d980*/  LEA R25, R2, R24, 0x1 ;  /* 0x0000001802197211 */ /* 0x000fc600078e08ff */
[----:B------:R4:W-:Y:S01]  /*d990*/  STL.64 [R1+0x1030], R22 ;  /* 0x0010301601007387 */ /* 0x0009e20000100a00 */
[----:B0-----:R-:W-:Y:S01]  /*d9a0*/  IMAD.MOV.U32 R27, RZ, RZ, R21 ;  /* 0x000000ffff1b7224 */ /* 0x001fe200078e0015 */
[----:B------:R-:W-:-:S04]  /*d9b0*/  LEA R26, P0, R21, R0, 0x1 ;  /* 0x00000000151a7211 */ /* 0x000fc800078008ff */
[-C--:B------:R-:W-:Y:S02]  /*d9c0*/  LEA.HI.X.SX32 R27, R27, R3.reuse, 0x1, P0 ;  /* 0x000000031b1b7211 */ /* 0x080fe400000f0eff */
[C---:B----4-:R-:W-:Y:S01]  /*d9d0*/  LEA R22, P1, R18.reuse, R0, 0x1 ;  /* 0x0000000012167211 */ /* 0x050fe200078208ff */
[----:B------:R0:W-:Y:S03]  /*d9e0*/  STL [R1+0x28], R25 ;  /* 0x0000281901007387 */ /* 0x0001e60000100800 */
[----:B------:R-:W-:Y:S01]  /*d9f0*/  LEA.HI.X.SX32 R23, R18, R3, 0x1, P1 ;  /* 0x0000000312177211 */ /* 0x000fe200008f0eff */
[----:B------:R-:W-:Y:S01]  /*da00*/  STL.64 [R1+0x1028], R26 ;  /* 0x0010281a01007387 */ /* 0x000fe20000100a00 */
[----:B------:R-:W-:-:S03]  /*da10*/  IMAD.MOV.U32 R18, RZ, RZ, R8 ;  /* 0x000000ffff127224 */ /* 0x000fc600078e0008 */
[----:B------:R-:W-:Y:S04]  /*da20*/  STL.64 [R1+0x1020], R22 ;  /* 0x0010201601007387 */ /* 0x000fe80000100a00 */
[----:B------:R-:W4:Y:S01]  /*da30*/  LDL.LU R8, [R1+0xdc] ;  /* 0x0000dc0001087983 */ /* 0x000f220000300800 */
[----:B------:R-:W-:Y:S02]  /*da40*/  LEA R20, P2, R4, R0, 0x1 ;  /* 0x0000000004147211 */ /* 0x000fe400078408ff */
[----:B0-----:R-:W-:Y:S02]  /*da50*/  LEA R25, R2, R25, 0x1 ;  /* 0x0000001902197211 */ /* 0x001fe400078e08ff */
[----:B------:R-:W-:Y:S02]  /*da60*/  LEA.HI.X.SX32 R21, R4, R3, 0x1, P2 ;  /* 0x0000000304157211 */ /* 0x000fe400010f0eff */
[----:B------:R-:W-:-:S03]  /*da70*/  LEA R4, R2, R25, 0x1 ;  /* 0x0000001902047211 */ /* 0x000fc600078e08ff */
[----:B------:R-:W-:Y:S04]  /*da80*/  STL.64 [R1+0x1018], R20 ;  /* 0x0010181401007387 */ /* 0x000fe80000100a00 */
[----:B------:R0:W-:Y:S02]  /*da90*/  STL [R1+0x48], R4 ;  /* 0x0000480401007387 */ /* 0x0001e40000100800 */
[----:B0-----:R-:W-:Y:S01]  /*daa0*/  IMAD R4, R2, 0x2, R4 ;  /* 0x0000000202047824 */ /* 0x001fe200078e0204 */
[----:B------:R-:W-:-:S04]  /*dab0*/  LEA R26, P0, R19, R0, 0x1 ;  /* 0x00000000131a7211 */ /* 0x000fc800078008ff */
[----:B------:R-:W-:Y:S01]  /*dac0*/  LEA.HI.X.SX32 R27, R19, R3, 0x1, P0 ;  /* 0x00000003131b7211 */ /* 0x000fe200000f0eff */
[----:B------:R0:W-:Y:S01]  /*dad0*/  STL [R1+0x44], R4 ;  /* 0x0000440401007387 */ /* 0x0001e20000100800 */
[----:B------:R-:W-:-:S03]  /*dae0*/  IMAD.MOV.U32 R19, RZ, RZ, R15 ;  /* 0x000000ffff137224 */ /* 0x000fc600078e000f */
[----:B------:R-:W-:Y:S01]  /*daf0*/  STL.64 [R1+0x1010], R26 ;  /* 0x0010101a01007387 */ /* 0x000fe20000100a00 */
[----:B0-----:R-:W-:Y:S02]  /*db00*/  LEA R4, R2, R4, 0x1 ;  /* 0x0000000402047211 */ /* 0x001fe400078e08ff */
[----:B--2---:R-:W-:-:S04]  /*db10*/  LEA R22, P1, R17, R0, 0x1 ;  /* 0x0000000011167211 */ /* 0x004fc800078208ff */
[----:B------:R-:W-:-:S05]  /*db20*/  LEA.HI.X.SX32 R23, R17, R3, 0x1, P1 ;  /* 0x0000000311177211 */ /* 0x000fca00008f0eff */
[----:B------:R0:W-:Y:S01]  /*db30*/  STL.64 [R1+0x1008], R22 ;  /* 0x0010081601007387 */ /* 0x0001e20000100a00 */
[----:B------:R-:W-:-:S04]  /*db40*/  LEA R20, P2, R14, R0, 0x1 ;  /* 0x000000000e147211 */ /* 0x000fc800078408ff */
[----:B------:R-:W-:Y:S02]  /*db50*/  LEA.HI.X.SX32 R21, R14, R3, 0x1, P2 ;  /* 0x000000030e157211 */ /* 0x000fe400010f0eff */
[----:B0-----:R-:W-:-:S03]  /*db60*/  LEA R22, P2, R5, R0, 0x1 ;  /* 0x0000000005167211 */ /* 0x001fc600078408ff */
[----:B------:R0:W-:Y:S01]  /*db70*/  STL.64 [R1+0x1000], R20 ;  /* 0x0010001401007387 */ /* 0x0001e20000100a00 */
[----:B------:R-:W-:Y:S02]  /*db80*/  LEA.HI.X.SX32 R23, R5, R3, 0x1, P2 ;  /* 0x0000000305177211 */ /* 0x000fe400010f0eff */
[-C--:B------:R-:W-:Y:S01]  /*db90*/  LEA R14, P0, R10, R0.reuse, 0x1 ;  /* 0x000000000a0e7211 */ /* 0x080fe200078008ff */
[----:B0-----:R-:W2:Y:S01]  /*dba0*/  LDL.LU R20, [R1+0xb4] ;  /* 0x0000b40001147983 */ /* 0x001ea20000300800 */
[----:B---3--:R-:W-:-:S03]  /*dbb0*/  LEA R26, P1, R11, R0, 0x1 ;  /* 0x000000000b1a7211 */ /* 0x008fc600078208ff */
[----:B------:R-:W3:Y:S01]  /*dbc0*/  LDL.LU R21, [R1+0xb0] ;  /* 0x0000b00001157983 */ /* 0x000ee20000300800 */
[-C--:B------:R-:W-:Y:S02]  /*dbd0*/  LEA.HI.X.SX32 R15, R10, R3.reuse, 0x1, P0 ;  /* 0x000000030a0f7211 */ /* 0x080fe400000f0eff */
[----:B------:R-:W-:Y:S01]  /*dbe0*/  LEA.HI.X.SX32 R27, R11, R3, 0x1, P1 ;  /* 0x000000030b1b7211 */ /* 0x000fe200008f0eff */
[----:B------:R0:W-:Y:S04]  /*dbf0*/  STL [R1+0x40], R4 ;  /* 0x0000400401007387 */ /* 0x0001e80000100800 */
[----:B------:R1:W-:Y:S01]  /*dc00*/  STL.64 [R1+0xff8], R14 ;  /* 0x000ff80e01007387 */ /* 0x0003e20000100a00 */
[----:B0-----:R-:W-:-:S03]  /*dc10*/  LEA R4, R2, R4, 0x1 ;  /* 0x0000000402047211 */ /* 0x001fc600078e08ff */
[----:B-1----:R-:W3:Y:S04]  /*dc20*/  LDL.LU R15, [R1+0x9c] ;  /* 0x00009c00010f7983 */ /* 0x002ee80000300800 */
[----:B------:R-:W3:Y:S04]  /*dc30*/  LDL.LU R10, [R1+0x88] ;  /* 0x00008800010a7983 */ /* 0x000ee80000300800 */
[----:B------:R-:W3:Y:S01]  /*dc40*/  LDL.LU R11, [R1+0x98] ;  /* 0x00009800010b7983 */ /* 0x000ee20000300800 */
[----:B------:R-:W-:-:S03]  /*dc50*/  IMAD R14, R2, 0x2, R4 ;  /* 0x00000002020e7824 */ /* 0x000fc600078e0204 */
[----:B------:R0:W-:Y:S01]  /*dc60*/  STL.64 [R1+0xff0], R26 ;  /* 0x000ff01a01007387 */ /* 0x0001e20000100a00 */
[----:B------:R-:W-:-:S03]  /*dc70*/  LEA R4, P2, R7, R0, 0x1 ;  /* 0x0000000007047211 */ /* 0x000fc600078408ff */
[----:B------:R1:W-:Y:S01]  /*dc80*/  STL.64 [R1+0xfe8], R22 ;  /* 0x000fe81601007387 */ /* 0x0003e20000100a00 */
[-C--:B------:R-:W-:Y:S02]  /*dc90*/  LEA.HI.X.SX32 R5, R7, R3.reuse, 0x1, P2 ;  /* 0x0000000307057211 */ /* 0x080fe400010f0eff */
[-C--:B0-----:R-:W-:Y:S02]  /*dca0*/  LEA R26, P0, R18, R0.reuse, 0x1 ;  /* 0x00000000121a7211 */ /* 0x081fe400078008ff */
[-C--:B-1----:R-:W-:Y:S02]  /*dcb0*/  LEA R22, P1, R6, R0.reuse, 0x1 ;  /* 0x0000000006167211 */ /* 0x082fe400078208ff */
[-C--:B------:R-:W-:Y:S02]  /*dcc0*/  LEA.HI.X.SX32 R27, R18, R3.reuse, 0x1, P0 ;  /* 0x00000003121b7211 */ /* 0x080fe400000f0eff */
[----:B------:R-:W-:Y:S02]  /*dcd0*/  LEA.HI.X.SX32 R23, R6, R3, 0x1, P1 ;  /* 0x0000000306177211 */ /* 0x000fe400008f0eff */
[----:B----4-:R-:W-:-:S03]  /*dce0*/  LEA R6, P0, R8, R0, 0x1 ;  /* 0x0000000008067211 */ /* 0x010fc600078008ff */
[----:B------:R-:W-:Y:S04]  /*dcf0*/  STL.64 [R1+0xfd8], R22 ;  /* 0x000fd81601007387 */ /* 0x000fe80000100a00 */
[----:B------:R0:W-:Y:S04]  /*dd00*/  STL.64 [R1+0xfe0], R26 ;  /* 0x000fe01a01007387 */ /* 0x0001e80000100a00 */
[----:B------:R1:W-:Y:S01]  /*dd10*/  STL.64 [R1+0xfd0], R4 ;  /* 0x000fd00401007387 */ /* 0x0003e20000100a00 */
[----:B------:R-:W-:Y:S02]  /*dd20*/  LEA.HI.X.SX32 R7, R8, R3, 0x1, P0 ;  /* 0x0000000308077211 */ /* 0x000fe400000f0eff */
[----:B0-----:R-:W-:-:S02]  /*dd30*/  LEA R26, P2, R29, R0, 0x1 ;  /* 0x000000001d1a7211 */ /* 0x001fc400078408ff */
[CC--:B-1----:R-:W-:Y:S02]  /*dd40*/  LEA R4, P1, R28.reuse, R0.reuse, 0x1 ;  /* 0x000000001c047211 */ /* 0x0c2fe400078208ff */
[-C--:B------:R-:W-:Y:S02]  /*dd50*/  LEA.HI.X.SX32 R27, R29, R3.reuse, 0x1, P2 ;  /* 0x000000031d1b7211 */ /* 0x080fe400010f0eff */
[----:B------:R-:W-:Y:S02]  /*dd60*/  LEA.HI.X.SX32 R5, R28, R3, 0x1, P1 ;  /* 0x000000031c057211 */ /* 0x000fe400008f0eff */
[----:B------:R-:W-:Y:S02]  /*dd70*/  LEA R28, P0, R19, R0, 0x1 ;  /* 0x00000000131c7211 */ /* 0x000fe400078008ff */
[----:B------:R-:W-:Y:S01]  /*dd80*/  MOV R29, R19 ;  /* 0x00000013001d7202 */ /* 0x000fe20000000f00 */
[----:B------:R0:W-:Y:S03]  /*dd90*/  STL.64 [R1+0xfc8], R6 ;  /* 0x000fc80601007387 */ /* 0x0001e60000100a00 */
[----:B------:R-:W-:Y:S01]  /*dda0*/  LEA.HI.X.SX32 R29, R29, R3, 0x1, P0 ;  /* 0x000000031d1d7211 */ /* 0x000fe200000f0eff */
[----:B0-----:R-:W4:Y:S04]  /*ddb0*/  LDL.LU.64 R6, [R1+0x1c78] ;  /* 0x001c780001067983 */ /* 0x001f280000300a00 */
[----:B------:R0:W-:Y:S04]  /*ddc0*/  STL.64 [R1+0xfc0], R4 ;  /* 0x000fc00401007387 */ /* 0x0001e80000100a00 */
[----:B0-----:R-:W4:Y:S04]  /*ddd0*/  LDL.LU.64 R4, [R1+0x1c70] ;  /* 0x001c700001047983 */ /* 0x001f280000300a00 */
[----:B------:R-:W-:Y:S04]  /*dde0*/  STL.64 [R1+0xfb8], R26 ;  /* 0x000fb81a01007387 */ /* 0x000fe80000100a00 */
[----:B------:R0:W-:Y:S04]  /*ddf0*/  STL.64 [R1+0xfb0], R28 ;  /* 0x000fb01c01007387 */ /* 0x0001e80000100a00 */
[----:B0-----:R-:W4:Y:S01]  /*de00*/  LDL.LU.64 R28, [R1+0x1c68] ;  /* 0x001c6800011c7983 */ /* 0x001f220000300a00 */
[----:B------:R-:W-:-:S05]  /*de10*/  LEA R17, R2, R14, 0x1 ;  /* 0x0000000e02117211 */ /* 0x000fca00078e08ff */
[----:B------:R-:W-:-:S05]  /*de20*/  IMAD R23, R2, 0x2, R17 ;  /* 0x0000000202177824 */ /* 0x000fca00078e0211 */
[----:B------:R-:W-:-:S05]  /*de30*/  LEA R22, R2, R23, 0x1 ;  /* 0x0000001702167211 */ /* 0x000fca00078e08ff */
[----:B------:R-:W-:-:S04]  /*de40*/  IMAD R8, R2, 0x2, R22 ;  /* 0x0000000202087824 */ /* 0x000fc800078e0216 */
[----:B------:R-:W-:-:S05]  /*de50*/  IMAD R8, R2, 0x2, R8 ;  /* 0x0000000202087824 */ /* 0x000fca00078e0208 */
[----:B------:R-:W-:Y:S01]  /*de60*/  STL [R1+0x84], R8 ;  /* 0x0000840801007387 */ /* 0x000fe20000100800 */
[CC--:B--2---:R-:W-:Y:S02]  /*de70*/  LEA R26, P1, R20.reuse, R0.reuse, 0x1 ;  /* 0x00000000141a7211 */ /* 0x0c4fe400078208ff */
[C---:B---3--:R-:W-:Y:S02]  /*de80*/  LEA R18, P2, R21.reuse, R0, 0x1 ;  /* 0x0000000015127211 */ /* 0x048fe400078408ff */
[-C--:B------:R-:W-:Y:S02]  /*de90*/  LEA.HI.X.SX32 R27, R20, R3.reuse, 0x1, P1 ;  /* 0x00000003141b7211 */ /* 0x080fe400008f0eff */
[----:B------:R-:W-:Y:S02]  /*dea0*/  LEA.HI.X.SX32 R19, R21, R3, 0x1, P2 ;  /* 0x0000000315137211 */ /* 0x000fe400010f0eff */
[C---:B------:R-:W-:Y:S01]  /*deb0*/  LEA R21, R2.reuse, R8, 0x1 ;  /* 0x0000000802157211 */ /* 0x040fe200078e08ff */
[----:B------:R0:W-:Y:S03]  /*dec0*/  STL.64 [R1+0xfa8], R26 ;  /* 0x000fa81a01007387 */ /* 0x0001e60000100a00 */
[----:B------:R-:W-:Y:S01]  /*ded0*/  LEA R20, R2, R21, 0x1 ;  /* 0x0000001502147211 */ /* 0x000fe200078e08ff */
[----:B------:R1:W-:Y:S01]  /*dee0*/  STL.64 [R1+0xfa0], R18 ;  /* 0x000fa01201007387 */ /* 0x0003e20000100a00 */
[----:B0-----:R-:W-:Y:S01]  /*def0*/  IMAD.MOV.U32 R27, RZ, RZ, R9 ;  /* 0x000000ffff1b7224 */ /* 0x001fe200078e0009 */
[----:B------:R-:W-:-:S02]  /*df00*/  LEA R26, P0, R9, R0, 0x1 ;  /* 0x00000000091a7211 */ /* 0x000fc400078008ff */
[-C--:B-1----:R-:W-:Y:S02]  /*df10*/  LEA R18, P1, R15, R0.reuse, 0x1 ;  /* 0x000000000f127211 */ /* 0x082fe400078208ff */
[C---:B------:R-:W-:Y:S02]  /*df20*/  LEA R8, P2, R10.reuse, R0, 0x1 ;  /* 0x000000000a087211 */ /* 0x040fe400078408ff */
[-C--:B------:R-:W-:Y:S02]  /*df30*/  LEA.HI.X.SX32 R27, R27, R3.reuse, 0x1, P0 ;  /* 0x000000031b1b7211 */ /* 0x080fe400000f0eff */
[-C--:B------:R-:W-:Y:S02]  /*df40*/  LEA.HI.X.SX32 R19, R15, R3.reuse, 0x1, P1 ;  /* 0x000000030f137211 */ /* 0x080fe400008f0eff */
[----:B------:R-:W-:Y:S01]  /*df50*/  LEA.HI.X.SX32 R9, R10, R3, 0x1, P2 ;  /* 0x000000030a097211 */ /* 0x000fe200010f0eff */
[C---:B------:R-:W-:Y:S01]  /*df60*/  IMAD R10, R2.reuse, 0x2, R20 ;  /* 0x00000002020a7824 */ /* 0x040fe200078e0214 */
[----:B------:R0:W-:Y:S04]  /*df70*/  STL.64 [R1+0xf98], R26 ;  /* 0x000f981a01007387 */ /* 0x0001e80000100a00 */
[----:B------:R4:W-:Y:S01]  /*df80*/  STL.64 [R1+0xf90], R18 ;  /* 0x000f901201007387 */ /* 0x0009e20000100a00 */
[----:B------:R-:W-:-:S03]  /*df90*/  LEA R10, R2, R10, 0x1 ;  /* 0x0000000a020a7211 */ /* 0x000fc600078e08ff */
[----:B------:R1:W-:Y:S01]  /*dfa0*/  STL.64 [R1+0xf88], R8 ;  /* 0x000f880801007387 */ /* 0x0003e20000100a00 */
[----:B0-----:R-:W-:-:S04]  /*dfb0*/  LEA R26, P0, R11, R0, 0x1 ;  /* 0x000000000b1a7211 */ /* 0x001fc800078008ff */
[----:B------:R-:W-:-:S05]  /*dfc0*/  LEA.HI.X.SX32 R27, R11, R3, 0x1, P0 ;  /* 0x000000030b1b7211 */ /* 0x000fca00000f0eff */
[----:B------:R0:W-:Y:S01]  /*dfd0*/  STL.64 [R1+0xf80], R26 ;  /* 0x000f801a01007387 */ /* 0x0001e20000100a00 */
[CC--:B----4-:R-:W-:Y:S02]  /*dfe0*/  LEA R18, P1, R29.reuse, R0.reuse, 0x1 ;  /* 0x000000001d127211 */ /* 0x0d0fe400078208ff */
[C---:B-1----:R-:W-:Y:S02]  /*dff0*/  LEA R8, P2, R28.reuse, R0, 0x1 ;  /* 0x000000001c087211 */ /* 0x042fe400078408ff */
[-C--:B------:R-:W-:Y:S01]  /*e000*/  LEA.HI.X.SX32 R19, R29, R3.reuse, 0x1, P1 ;  /* 0x000000031d137211 */ /* 0x080fe200008f0eff */
[----:B------:R-:W-:Y:S01]  /*e010*/  IMAD.MOV.U32 R29, RZ, RZ, R10 ;  /* 0x000000ffff1d7224 */ /* 0x000fe200078e000a */
[----:B------:R-:W-:-:S04]  /*e020*/  LEA.HI.X.SX32 R9, R28, R3, 0x1, P2 ;  /* 0x000000031c097211 */ /* 0x000fc800010f0eff */
[C---:B------:R-:W-:Y:S01]  /*e030*/  LEA R28, R2.reuse, R29, 0x1 ;  /* 0x0000001d021c7211 */ /* 0x040fe200078e08ff */
[----:B------:R-:W-:Y:S04]  /*e040*/  STL.64 [R1+0xf78], R18 ;  /* 0x000f781201007387 */ /* 0x000fe80000100a00 */
[----:B------:R1:W-:Y:S01]  /*e050*/  STL.64 [R1+0xf70], R8 ;  /* 0x000f700801007387 */ /* 0x0003e20000100a00 */
[----:B------:R-:W-:Y:S01]  /*e060*/  IMAD R10, R2, 0x2, R28 ;  /* 0x00000002020a7824 */ /* 0x000fe200078e021c */
[-C--:B0-----:R-:W-:Y:S02]  /*e070*/  LEA R26, P1, R5, R0.reuse, 0x1 ;  /* 0x00000000051a7211 */ /* 0x081fe400078208ff */
[-C--:B-1----:R-:W-:Y:S02]  /*e080*/  LEA R8, P0, R4, R0.reuse, 0x1 ;  /* 0x0000000004087211 */ /* 0x082fe400078008ff */
[----:B------:R-:W-:-:S02]  /*e090*/  LEA R18, P2, R6, R0, 0x1 ;  /* 0x0000000006127211 */ /* 0x000fc400078408ff */
[-C--:B------:R-:W-:Y:S02]  /*e0a0*/  LEA.HI.X.SX32 R9, R4, R3.reuse, 0x1, P0 ;  /* 0x0000000304097211 */ /* 0x080fe400000f0eff */
[----:B------:R-:W-:Y:S02]  /*e0b0*/  LEA R4, R2, R10, 0x1 ;  /* 0x0000000a02047211 */ /* 0x000fe400078e08ff */
[----:B------:R-:W-:Y:S01]  /*e0c0*/  LEA R10, P0, R7, R0, 0x1 ;  /* 0x00000000070a7211 */ /* 0x000fe200078008ff */
[----:B------:R0:W-:Y:S01]  /*e0d0*/  STL.64 [R1+0xf68], R8 ;  /* 0x000f680801007387 */ /* 0x0001e20000100a00 */
[-C--:B------:R-:W-:Y:S02]  /*e0e0*/  LEA.HI.X.SX32 R27, R5, R3.reuse, 0x1, P1 ;  /* 0x00000003051b7211 */ /* 0x080fe400008f0eff */
[-C--:B------:R-:W-:Y:S02]  /*e0f0*/  LEA.HI.X.SX32 R19, R6, R3.reuse, 0x1, P2 ;  /* 0x0000000306137211 */ /* 0x080fe400010f0eff */
[----:B------:R-:W-:Y:S01]  /*e100*/  LEA.HI.X.SX32 R11, R7, R3, 0x1, P0 ;  /* 0x00000003070b7211 */ /* 0x000fe200000f0eff */
[----:B0-----:R-:W2:Y:S04]  /*e110*/  LDL.LU.64 R8, [R1+0x1c60] ;  /* 0x001c600001087983 */ /* 0x001ea80000300a00 */
[----:B------:R-:W-:Y:S04]  /*e120*/  STL.64 [R1+0xf60], R26 ;  /* 0x000f601a01007387 */ /* 0x000fe80000100a00 */
[----:B------:R-:W-:Y:S04]  /*e130*/  STL.64 [R1+0xf58], R18 ;  /* 0x000f581201007387 */ /* 0x000fe80000100a00 */
[----:B------:R0:W-:Y:S04]  /*e140*/  STL.64 [R1+0xf50], R10 ;  /* 0x000f500a01007387 */ /* 0x0001e80000100a00 */
[----:B0-----:R-:W3:Y:S01]  /*e150*/  LDL.LU.64 R10, [R1+0x1c58] ;  /* 0x001c5800010a7983 */ /* 0x001ee20000300a00 */
[----:B------:R-:W-:-:S05]  /*e160*/  IMAD R4, R2, 0x2, R4 ;  /* 0x0000000202047824 */ /* 0x000fca00078e0204 */
[----:B------:R-:W-:Y:S02]  /*e170*/  LEA R4, R2, R4, 0x1 ;  /* 0x0000000402047211 */ /* 0x000fe400078e08ff */
[CC--:B--2---:R-:W-:Y:S02]  /*e180*/  LEA R18, P2, R9.reuse, R0.reuse, 0x1 ;  /* 0x0000000009127211 */ /* 0x0c4fe400078408ff */
[C---:B------:R-:W-:Y:S02]  /*e190*/  LEA R26, P1, R8.reuse, R0, 0x1 ;  /* 0x00000000081a7211 */ /* 0x040fe400078208ff */
[-C--:B------:R-:W-:Y:S01]  /*e1a0*/  LEA.HI.X.SX32 R19, R9, R3.reuse, 0x1, P2 ;  /* 0x0000000309137211 */ /* 0x080fe200010f0eff */
[----:B------:R-:W-:Y:S01]  /*e1b0*/  IMAD.MOV.U32 R9, RZ, RZ, R14 ;  /* 0x000000ffff097224 */ /* 0x000fe200078e000e */
[----:B------:R-:W-:-:S05]  /*e1c0*/  LEA.HI.X.SX32 R27, R8, R3, 0x1, P1 ;  /* 0x00000003081b7211 */ /* 0x000fca00008f0eff */
[----:B------:R0:W-:Y:S04]  /*e1d0*/  STL.64 [R1+0xf48], R26 ;  /* 0x000f481a01007387 */ /* 0x0001e80000100a00 */
[----:B0-----:R-:W2:Y:S01]  /*e1e0*/  LDL.LU.64 R26, [R1+0x1c50] ;  /* 0x001c5000011a7983 */ /* 0x001ea20000300a00 */
[----:B---3--:R-:W-:-:S04]  /*e1f0*/  LEA R14, P0, R10, R0, 0x1 ;  /* 0x000000000a0e7211 */ /* 0x008fc800078008ff */
[----:B------:R-:W-:Y:S01]  /*e200*/  LEA.HI.X.SX32 R15, R10, R3, 0x1, P0 ;  /* 0x000000030a0f7211 */ /* 0x000fe200000f0eff */
[----:B------:R-:W-:Y:S04]  /*e210*/  STL.64 [R1+0xf40], R18 ;  /* 0x000f401201007387 */ /* 0x000fe80000100a00 */
[----:B------:R-:W-:Y:S04]  /*e220*/  STL [R1+0x64], R4 ;  /* 0x0000640401007387 */ /* 0x000fe80000100800 */
[----:B------:R0:W-:Y:S04]  /*e230*/  STL.64 [R1+0xf38], R14 ;  /* 0x000f380e01007387 */ /* 0x0001e80000100a00 */
[----:B0-----:R-:W3:Y:S01]  /*e240*/  LDL.LU.64 R14, [R1+0x1c48] ;  /* 0x001c4800010e7983 */ /* 0x001ee20000300a00 */
[----:B------:R-:W-:-:S02]  /*e250*/  LEA R18, P1, R11, R0, 0x1 ;  /* 0x000000000b127211 */ /* 0x000fc400078208ff */
[----:B------:R-:W-:Y:S02]  /*e260*/  LEA R6, P2, R12, R0, 0x1 ;  /* 0x000000000c067211 */ /* 0x000fe400078408ff */
[----:B------:R-:W-:Y:S02]  /*e270*/  LEA R4, R2, R4, 0x1 ;  /* 0x0000000402047211 */ /* 0x000fe400078e08ff */
[-C--:B------:R-:W-:Y:S02]  /*e280*/  LEA.HI.X.SX32 R19, R11, R3.reuse, 0x1, P1 ;  /* 0x000000030b137211 */ /* 0x080fe400008f0eff */
[----:B------:R-:W-:Y:S01]  /*e290*/  LEA.HI.X.SX32 R7, R12, R3, 0x1, P2 ;  /* 0x000000030c077211 */ /* 0x000fe200010f0eff */
[----:B------:R-:W-:Y:S04]  /*e2a0*/  STL [R1+0x60], R4 ;  /* 0x0000600401007387 */ /* 0x000fe80000100800 */
[----:B------:R0:W-:Y:S04]  /*e2b0*/  STL.64 [R1+0xf30], R18 ;  /* 0x000f301201007387 */ /* 0x0001e80000100a00 */
[----:B------:R1:W-:Y:S01]  /*e2c0*/  STL.64 [R1+0xf28], R6 ;  /* 0x000f280601007387 */ /* 0x0003e20000100a00 */
[----:B------:R-:W-:Y:S01]  /*e2d0*/  IMAD.MOV.U32 R11, RZ, RZ, R17 ;  /* 0x000000ffff0b7224 */ /* 0x000fe200078e0011 */
[----:B0-----:R-:W-:Y:S01]  /*e2e0*/  LEA R18, P0, R13, R0, 0x1 ;  /* 0x000000000d127211 */ /* 0x001fe200078008ff */
[----:B-1----:R-:W-:-:S03]  /*e2f0*/  IMAD.MOV.U32 R6, RZ, RZ, R16 ;  /* 0x000000ffff067224 */ /* 0x002fc600078e0010 */
[----:B------:R-:W-:Y:S01]  /*e300*/  LEA.HI.X.SX32 R19, R13, R3, 0x1, P0 ;  /* 0x000000030d137211 */ /* 0x000fe200000f0eff */
[----:B------:R-:W-:Y:S04]  /*e310*/  STL.64 [R1+0x1bf8], R28 ;  /* 0x001bf81c01007387 */ /* 0x000fe80000100a00 */
[----:B------:R0:W-:Y:S04]  /*e320*/  STL.64 [R1+0xf20], R18 ;  /* 0x000f201201007387 */ /* 0x0001e80000100a00 */
[----:B0-----:R-:W4:Y:S01]  /*e330*/  LDL.LU.64 R18, [R1+0x1c40] ;  /* 0x001c400001127983 */ /* 0x001f220000300a00 */
[----:B---3--:R-:W-:-:S04]  /*e340*/  LEA R16, P1, R14, R0, 0x1 ;  /* 0x000000000e107211 */ /* 0x008fc800078208ff */
[----:B------:R-:W-:-:S05]  /*e350*/  LEA.HI.X.SX32 R17, R14, R3, 0x1, P1 ;  /* 0x000000030e117211 */ /* 0x000fca00008f0eff */
[----:B------:R0:W-:Y:S04]  /*e360*/  STL.64 [R1+0xf18], R16 ;  /* 0x000f181001007387 */ /* 0x0001e80000100a00 */
[----:B0-----:R-:W3:Y:S01]  /*e370*/  LDL.LU.64 R16, [R1+0x1c38] ;  /* 0x001c380001107983 */ /* 0x001ee20000300a00 */
[----:B------:R-:W-:-:S04]  /*e380*/  LEA R12, R2, R4, 0x1 ;  /* 0x00000004020c7211 */ /* 0x000fc800078e08ff */
[C---:B------:R-:W-:Y:S01]  /*e390*/  LEA R4, R2.reuse, R12, 0x1 ;  /* 0x0000000c02047211 */ /* 0x040fe200078e08ff */
[C-C-:B------:R-:W-:Y:S01]  /*e3a0*/  IMAD R5, R2.reuse, 0x2, R20.reuse ;  /* 0x0000000202057824 */ /* 0x140fe200078e0214 */
[C---:B------:R-:W-:Y:S02]  /*e3b0*/  LEA R28, P2, R15.reuse, R0, 0x1 ;  /* 0x000000000f1c7211 */ /* 0x040fe400078408ff */
[----:B------:R-:W-:Y:S01]  /*e3c0*/  LEA R7, R2, R4, 0x1 ;  /* 0x0000000402077211 */ /* 0x000fe200078e08ff */
[----:B------:R0:W-:Y:S01]  /*e3d0*/  STL [R1+0x5c], R4 ;  /* 0x00005c0401007387 */ /* 0x0001e20000100800 */
[----:B------:R-:W-:Y:S02]  /*e3e0*/  LEA.HI.X.SX32 R29, R15, R3, 0x1, P2 ;  /* 0x000000030f1d7211 */ /* 0x000fe400010f0eff */
[----:B------:R-:W-:Y:S01]  /*e3f0*/  MOV R8, R5 ;  /* 0x0000000500087202 */ /* 0x000fe20000000f00 */
[----:B------:R-:W-:Y:S02]  /*e400*/  IMAD.MOV.U32 R5, RZ, RZ, R21 ;  /* 0x000000ffff057224 */ /* 0x000fe400078e0015 */
[----:B0-----:R-:W-:Y:S01]  /*e410*/  IMAD.MOV.U32 R4, RZ, RZ, R20 ;  /* 0x000000ffff047224 */ /* 0x001fe200078e0014 */
[----:B------:R-:W-:Y:S04]  /*e420*/  STL.64 [R1+0xf10], R28 ;  /* 0x000f101c01007387 */ /* 0x000fe80000100a00 */
[----:B------:R-:W-:Y:S01]  /*e430*/  STL [R1+0x3c], R7 ;  /* 0x00003c0701007387 */ /* 0x000fe20000100800 */
[----:B---3--:R-:W-:-:S04]  /*e440*/  LEA R20, P0, R16, R0, 0x1 ;  /* 0x0000000010147211 */ /* 0x008fc800078008ff */
[----:B------:R-:W-:-:S05]  /*e450*/  LEA.HI.X.SX32 R21, R16, R3, 0x1, P0 ;  /* 0x0000000310157211 */ /* 0x000fca00000f0eff */
[----:B------:R0:W-:Y:S04]  /*e460*/  STL.64 [R1+0xf08], R20 ;  /* 0x000f081401007387 */ /* 0x0001e80000100a00 */
[----:B0-----:R-:W3:Y:S01]  /*e470*/  LDL.LU.64 R20, [R1+0x1c30] ;  /* 0x001c300001147983 */ /* 0x001ee20000300a00 */
[CC--:B------:R-:W-:Y:S02]  /*e480*/  LEA R28, P1, R17.reuse, R0.reuse, 0x1 ;  /* 0x00000000111c7211 */ /* 0x0c0fe400078208ff */
[C---:B----4-:R-:W-:Y:S02]  /*e490*/  LEA R14, P2, R18.reuse, R0, 0x1 ;  /* 0x00000000120e7211 */ /* 0x050fe400078408ff */
[-C--:B------:R-:W-:Y:S02]  /*e4a0*/  LEA.HI.X.SX32 R29, R17, R3.reuse, 0x1, P1 ;  /* 0x00000003111d7211 */ /* 0x080fe400008f0eff */
[----:B------:R-:W-:-:S02]  /*e4b0*/  LEA.HI.X.SX32 R15, R18, R3, 0x1, P2 ;  /* 0x00000003120f7211 */ /* 0x000fc400010f0eff */
[C---:B------:R-:W-:Y:S01]  /*e4c0*/  LEA R13, R2.reuse, R7, 0x1 ;  /* 0x00000007020d7211 */ /* 0x040fe200078e08ff */
[----:B------:R0:W-:Y:S01]  /*e4d0*/  STL.64 [R1+0xf00], R28 ;  /* 0x000f001c01007387 */ /* 0x0001e20000100a00 */
[C-C-:B------:R-:W-:Y:S02]  /*e4e0*/  IMAD R10, R2.reuse, 0x2, R22.reuse ;  /* 0x00000002020a7824 */ /* 0x140fe400078e0216 */
[----:B------:R-:W-:Y:S01]  /*e4f0*/  MOV R18, R13 ;  /* 0x0000000d00127202 */ /* 0x000fe20000000f00 */
[----:B------:R1:W-:Y:S01]  /*e500*/  STL.64 [R1+0xef8], R14 ;  /* 0x000ef80e01007387 */ /* 0x0003e20000100a00 */
[C---:B------:R-:W-:Y:S01]  /*e510*/  IMAD R7, R2.reuse, 0x2, R25 ;  /* 0x0000000202077824 */ /* 0x040fe200078e0219 */
[----:B------:R-:W-:Y:S01]  /*e520*/  MOV R16, R25 ;  /* 0x0000001900107202 */ /* 0x000fe20000000f00 */
[----:B0-----:R-:W-:Y:S02]  /*e530*/  IMAD.MOV.U32 R28, RZ, RZ, R22 ;  /* 0x000000ffff1c7224 */ /* 0x001fe400078e0016 */
[----:B-1----:R-:W-:Y:S01]  /*e540*/  IMAD.MOV.U32 R15, RZ, RZ, R24 ;  /* 0x000000ffff0f7224 */ /* 0x002fe200078e0018 */
[----:B------:R-:W-:Y:S01]  /*e550*/  LEA R24, P0, R19, R0, 0x1 ;  /* 0x0000000013187211 */ /* 0x000fe200078008ff */
[----:B------:R-:W-:Y:S01]  /*e560*/  IMAD.MOV.U32 R29, RZ, RZ, R9 ;  /* 0x000000ffff1d7224 */ /* 0x000fe200078e0009 */
[----:B------:R-:W-:-:S02]  /*e570*/  LEA R9, R2, R18, 0x1 ;  /* 0x0000001202097211 */ /* 0x000fc400078e08ff */
[----:B------:R-:W-:Y:S02]  /*e580*/  LEA.HI.X.SX32 R25, R19, R3, 0x1, P0 ;  /* 0x0000000313197211 */ /* 0x000fe400000f0eff */
[----:B------:R-:W-:Y:S01]  /*e590*/  MOV R14, R23 ;  /* 0x00000017000e7202 */ /* 0x000fe20000000f00 */
[----:B------:R-:W-:Y:S04]  /*e5a0*/  STL.64 [R1+0x1c18], R10 ;  /* 0x001c180a01007387 */ /* 0x000fe80000100a00 */
[----:B------:R-:W-:Y:S04]  /*e5b0*/  STL [R1+0x34], R9 ;  /* 0x0000340901007387 */ /* 0x000fe80000100800 */
[----:B------:R0:W-:Y:S04]  /*e5c0*/  STL.64 [R1+0xef0], R24 ;  /* 0x000ef01801007387 */ /* 0x0001e80000100a00 */
[----:B0-----:R-:W4:Y:S01]  /*e5d0*/  LDL.LU.64 R24, [R1+0x1c28] ;  /* 0x001c280001187983 */ /* 0x001f220000300a00 */
[----:B---3--:R-:W-:-:S04]  /*e5e0*/  LEA R22, P1, R20, R0, 0x1 ;  /* 0x0000000014167211 */ /* 0x008fc800078208ff */
[----:B------:R-:W-:-:S05]  /*e5f0*/  LEA.HI.X.SX32 R23, R20, R3, 0x1, P1 ;  /* 0x0000000314177211 */ /* 0x000fca00008f0eff */
[----:B------:R0:W-:Y:S04]  /*e600*/  STL.64 [R1+0xee8], R22 ;  /* 0x000ee81601007387 */ /* 0x0001e80000100a00 */
[----:B0-----:R-:W3:Y:S01]  /*e610*/  LDL.LU.64 R22, [R1+0x1c20] ;  /* 0x001c200001167983 */ /* 0x001ee20000300a00 */
[----:B------:R-:W-:Y:S01]  /*e620*/  IMAD R9, R2, 0x2, R9 ;  /* 0x0000000202097824 */ /* 0x000fe200078e0209 */
[----:B------:R-:W-:-:S04]  /*e630*/  LEA R10, P2, R21, R0, 0x1 ;  /* 0x00000000150a7211 */ /* 0x000fc800078408ff */
[----:B------:R-:W-:Y:S01]  /*e640*/  MOV R20, R9 ;  /* 0x0000000900147202 */ /* 0x000fe20000000f00 */
[----:B------:R-:W-:Y:S01]  /*e650*/  IMAD.MOV.U32 R9, RZ, RZ, R5 ;  /* 0x000000ffff097224 */ /* 0x000fe200078e0005 */
[----:B------:R-:W-:Y:S02]  /*e660*/  LEA.HI.X.SX32 R11, R21, R3, 0x1, P2 ;  /* 0x00000003150b7211 */ /* 0x000fe400010f0eff */
[----:B------:R-:W-:Y:S02]  /*e670*/  MOV R13, R4 ;  /* 0x00000004000d7202 */ /* 0x000fe40000000f00 */
[----:B------:R4:W-:Y:S04]  /*e680*/  STL.64 [R1+0x1c08], R8 ;  /* 0x001c080801007387 */ /* 0x0009e80000100a00 */
[----:B------:R3:W-:Y:S01]  /*e690*/  STL.64 [R1+0xee0], R10 ;  /* 0x000ee00a01007387 */ /* 0x0007e20000100a00 */
[----:B------:R-:W-:-:S03]  /*e6a0*/  LEA R7, R2, R7, 0x1 ;  /* 0x0000000702077211 */ /* 0x000fc600078e08ff */
[----:B------:R0:W-:Y:S02]  /*e6b0*/  STL.64 [R1+0x1c10], R12 ;  /* 0x001c100c01007387 */ /* 0x0001e40000100a00 */
[C---:B------:R-:W-:Y:S02]  /*e6c0*/  IMAD R7, R2.reuse, 0x2, R7 ;  /* 0x0000000202077824 */ /* 0x040fe400078e0207 */
[----:B------:R-:W-:Y:S01]  /*e6d0*/  IMAD R4, R2, 0x2, R20 ;  /* 0x0000000202047824 */ /* 0x000fe200078e0214 */
[----:B----4-:R-:W-:-:S04]  /*e6e0*/  LEA R8, P2, R24, R0, 0x1 ;  /* 0x0000000018087211 */ /* 0x010fc800078408ff */
[----:B------:R-:W-:Y:S01]  /*e6f0*/  LEA.HI.X.SX32 R9, R24, R3, 0x1, P2 ;  /* 0x0000000318097211 */ /* 0x000fe200010f0eff */
[C---:B------:R-:W-:Y:S01]  /*e700*/  IMAD R5, R2.reuse, 0x2, R4 ;  /* 0x0000000202057824 */ /* 0x040fe200078e0204 */
[----:B------:R-:W-:Y:S02]  /*e710*/  LEA R7, R2, R7, 0x1 ;  /* 0x0000000702077211 */ /* 0x000fe400078e08ff */
[----:B------:R-:W-:-:S03]  /*e720*/  MOV R19, R28 ;  /* 0x0000001c00137202 */ /* 0x000fc60000000f00 */
[----:B------:R-:W-:Y:S01]  /*e730*/  IMAD.MOV.U32 R28, RZ, RZ, R7 ;  /* 0x000000ffff1c7224 */ /* 0x000fe200078e0007 */
[----:B------:R-:W-:Y:S02]  /*e740*/  LEA R7, R2, R5, 0x1 ;  /* 0x0000000502077211 */ /* 0x000fe400078e08ff */
[CC--:B---3--:R-:W-:Y:S02]  /*e750*/  LEA R10, P0, R22.reuse, R0.reuse, 0x1 ;  /* 0x00000000160a7211 */ /* 0x0c8fe400078008ff */
[C---:B0-----:R-:W-:Y:S02]  /*e760*/  LEA R12, P1, R23.reuse, R0, 0x1 ;  /* 0x00000000170c7211 */ /* 0x041fe400078208ff */
[-C--:B------:R-:W-:Y:S02]  /*e770*/  LEA.HI.X.SX32 R11, R22, R3.reuse, 0x1, P0 ;  /* 0x00000003160b7211 */ /* 0x080fe400000f0eff */
[----:B------:R-:W-:-:S03]  /*e780*/  LEA.HI.X.SX32 R13, R23, R3, 0x1, P1 ;  /* 0x00000003170d7211 */ /* 0x000fc600008f0eff */
[----:B------:R0:W-:Y:S04]  /*e790*/  STL.64 [R1+0xed8], R10 ;  /* 0x000ed80a01007387 */ /* 0x0001e80000100a00 */
[----:B0-----:R-:W3:Y:S04]  /*e7a0*/  LDL.LU.64 R10, [R1+0x1c18] ;  /* 0x001c1800010a7983 */ /* 0x001ee80000300a00 */
[----:B------:R0:W-:Y:S04]  /*e7b0*/  STL.64 [R1+0xed0], R12 ;  /* 0x000ed00c01007387 */ /* 0x0001e80000100a00 */
[----:B------:R2:W-:Y:S04]  /*e7c0*/  STL.64 [R1+0xec8], R8 ;  /* 0x000ec80801007387 */ /* 0x0005e80000100a00 */
[----:B------:R-:W4:Y:S01]  /*e7d0*/  LDL.LU R24, [R1+0x10] ;  /* 0x0000100001187983 */ /* 0x000f220000300800 */
[----:B0-----:R-:W-:-:S03]  /*e7e0*/  LEA R12, P0, R25, R0, 0x1 ;  /* 0x00000000190c7211 */ /* 0x001fc600078008ff */
[----:B------:R-:W3:Y:S01]  /*e7f0*/  LDL.LU R22, [R1+0xc] ;  /* 0x00000c0001167983 */ /* 0x000ee20000300800 */
[C---:B--2---:R-:W-:Y:S02]  /*e800*/  LEA R8, P1, R26.reuse, R0, 0x1 ;  /* 0x000000001a087211 */ /* 0x044fe400078208ff */
[-C--:B------:R-:W-:Y:S01]  /*e810*/  LEA.HI.X.SX32 R13, R25, R3.reuse, 0x1, P0 ;  /* 0x00000003190d7211 */ /* 0x080fe200000f0eff */
[----:B------:R0:W-:Y:S01]  /*e820*/  STL.64 [R1+0x1bc0], R4 ;  /* 0x001bc00401007387 */ /* 0x0001e20000100a00 */
[----:B------:R-:W-:-:S03]  /*e830*/  LEA.HI.X.SX32 R9, R26, R3, 0x1, P1 ;  /* 0x000000031a097211 */ /* 0x000fc600008f0eff */
[----:B0-----:R-:W2:Y:S04]  /*e840*/  LDL.LU R5, [R1+0x4] ;  /* 0x0000040001057983 */ /* 0x001ea80000300800 */
[----:B------:R0:W-:Y:S04]  /*e850*/  STL.64 [R1+0xec0], R12 ;  /* 0x000ec00c01007387 */ /* 0x0001e80000100a00 */
[----:B0-----:R-:W3:Y:S04]  /*e860*/  LDL.LU.64 R12, [R1+0x1c10] ;  /* 0x001c1000010c7983 */ /* 0x001ee80000300a00 */
[----:B------:R-:W4:Y:S04]  /*e870*/  LDL.LU R25, [R1+0x8] ;  /* 0x0000080001197983 */ /* 0x000f280000300800 */
[----:B------:R0:W-:Y:S04]  /*e880*/  STL.64 [R1+0xeb8], R8 ;  /* 0x000eb80801007387 */ /* 0x0001e80000100a00 */
[----:B0-----:R-:W4:Y:S01]  /*e890*/  LDL.LU.64 R8, [R1+0x1c08] ;  /* 0x001c080001087983 */ /* 0x001f220000300a00 */
[----:B------:R-:W-:-:S05]  /*e8a0*/  LEA R17, R2, R27, 0x1 ;  /* 0x0000001b02117211 */ /* 0x000fca00078e08ff */
[C---:B------:R-:W-:Y:S02]  /*e8b0*/  IMAD R17, R2.reuse, 0x2, R17 ;  /* 0x0000000202117824 */ /* 0x040fe400078e0211 */
[----:B------:R-:W-:Y:S01]  /*e8c0*/  IMAD.MOV.U32 R21, RZ, RZ, R16 ;  /* 0x000000ffff157224 */ /* 0x000fe200078e0010 */
[----:B------:R-:W-:Y:S02]  /*e8d0*/  LEA R16, P2, R27, R0, 0x1 ;  /* 0x000000001b107211 */ /* 0x000fe400078408ff */
[----:B------:R-:W-:-:S04]  /*e8e0*/  LEA R17, R2, R17, 0x1 ;  /* 0x0000001102117211 */ /* 0x000fc800078e08ff */
[----:B------:R-:W-:Y:S02]  /*e8f0*/  MOV R23, R17 ;  /* 0x0000001100177202 */ /* 0x000fe40000000f00 */
[----:B------:R-:W-:Y:S01]  /*e900*/  LEA.HI.X.SX32 R17, R27, R3, 0x1, P2 ;  /* 0x000000031b117211 */ /* 0x000fe200010f0eff */
[----:B------:R-:W-:Y:S01]  /*e910*/  IMAD.MOV.U32 R4, RZ, RZ, R6 ;  /* 0x000000ffff047224 */ /* 0x000fe200078e0006 */
[----:B------:R-:W-:-:S03]  /*e920*/  LEA R6, R2, R7, 0x1 ;  /* 0x0000000702067211 */ /* 0x000fc600078e08ff */
[----:B------:R3:W-:Y:S01]  /*e930*/  STL.64 [R1+0xeb0], R16 ;  /* 0x000eb01001007387 */ /* 0x0007e20000100a00 */
[----:B--2---:R-:W-:Y:S01]  /*e940*/  LEA R26, P1, R5, R0, 0x1 ;  /* 0x00000000051a7211 */ /* 0x004fe200078208ff */
[----:B---3--:R-:W-:-:S03]  /*e950*/  IMAD.MOV.U32 R16, RZ, RZ, R13 ;  /* 0x000000ffff107224 */ /* 0x008fc600078e000d */
[----:B------:R-:W-:Y:S02]  /*e960*/  LEA.HI.X.SX32 R27, R5, R3, 0x1, P1 ;  /* 0x00000003051b7211 */ /* 0x000fe400008f0eff */
[----:B----4-:R-:W-:Y:S01]  /*e970*/  MOV R13, R9 ;  /* 0x00000009000d7202 */ /* 0x010fe20000000f00 */
[----:B------:R-:W-:Y:S01]  /*e980*/  IMAD.MOV.U32 R17, RZ, RZ, R8 ;  /* 0x000000ffff117224 */ /* 0x000fe200078e0008 */
[----:B------:R-:W-:-:S03]  /*e990*/  LEA R8, R2, R6, 0x1 ;  /* 0x0000000602087211 */ /* 0x000fc600078e08ff */
[----:B------:R0:W-:Y:S04]  /*e9a0*/  STL.64 [R1+0x1c00], R12 ;  /* 0x001c000c01007387 */ /* 0x0001e80000100a00 */
[----:B------:R1:W-:Y:S01]  /*e9b0*/  STL.64 [R1+0x1bc8], R6 ;  /* 0x001bc80601007387 */ /* 0x0003e20000100a00 */
[----:B------:R-:W-:Y:S01]  /*e9c0*/  IMAD R9, R2, 0x2, R8 ;  /* 0x0000000202097824 */ /* 0x000fe200078e0208 */
[-C--:B0-----:R-:W-:Y:S02]  /*e9d0*/  LEA R12, P2, R23, R0.reuse, 0x1 ;  /* 0x00000000170c7211 */ /* 0x081fe400078408ff */
[----:B-1----:R-:W-:-:S04]  /*e9e0*/  LEA R6, P0, R25, R0, 0x1 ;  /* 0x0000000019067211 */ /* 0x002fc800078008ff */
[-C--:B------:R-:W-:Y:S02]  /*e9f0*/  LEA.HI.X.SX32 R7, R25, R3.reuse, 0x1, P0 ;  /* 0x0000000319077211 */ /* 0x080fe400000f0eff */
[----:B------:R-:W-:-:S03]  /*ea00*/  LEA.HI.X.SX32 R13, R23, R3, 0x1, P2 ;  /* 0x00000003170d7211 */ /* 0x000fc600010f0eff */
[----:B------:R-:W-:Y:S04]  /*ea10*/  STL.64 [R1+0xea8], R6 ;  /* 0x000ea80601007387 */ /* 0x000fe80000100a00 */
[----:B------:R0:W-:Y:S04]  /*ea20*/  STL.64 [R1+0xea0], R26 ;  /* 0x000ea01a01007387 */ /* 0x0001e80000100a00 */
[----:B0-----:R-:W2:Y:S04]  /*ea30*/  LDL.LU R27, [R1+0x1c] ;  /* 0x00001c00011b7983 */ /* 0x001ea80000300800 */
[----:B------:R-:W-:Y:S04]  /*ea40*/  STL.64 [R1+0xe98], R12 ;  /* 0x000e980c01007387 */ /* 0x000fe80000100a00 */
[----:B------:R0:W-:Y:S04]  /*ea50*/  STL.64 [R1+0x1bb8], R8 ;  /* 0x001bb80801007387 */ /* 0x0001e80000100a00 */
[----:B0-----:R-:W3:Y:S01]  /*ea60*/  LDL.LU R8, [R1+0x14] ;  /* 0x0000140001087983 */ /* 0x001ee20000300800 */
[----:B------:R-:W-:Y:S01]  /*ea70*/  IMAD.MOV.U32 R23, RZ, RZ, R19 ;  /* 0x000000ffff177224 */ /* 0x000fe200078e0013 */
[----:B------:R-:W-:Y:S01]  /*ea80*/  MOV R19, R28 ;  /* 0x0000001c00137202 */ /* 0x000fe20000000f00 */
[----:B------:R-:W-:Y:S01]  /*ea90*/  IMAD.MOV.U32 R5, RZ, RZ, R10 ;  /* 0x000000ffff057224 */ /* 0x000fe200078e000a */
[----:B------:R-:W-:-:S02]  /*eaa0*/  LEA R28, P1, R24, R0, 0x1 ;  /* 0x00000000181c7211 */ /* 0x000fc400078208ff */
[----:B------:R-:W-:Y:S01]  /*eab0*/  LEA R10, R2, R9, 0x1 ;  /* 0x00000009020a7211 */ /* 0x000fe200078e08ff */
[----:B------:R-:W-:Y:S01]  /*eac0*/  IMAD.MOV.U32 R26, RZ, RZ, R29 ;  /* 0x000000ffff1a7224 */ /* 0x000fe200078e001d */
[----:B------:R-:W4:Y:S01]  /*ead0*/  LDL.LU R9, [R1+0x20] ;  /* 0x0000200001097983 */ /* 0x000f220000300800 */
[----:B------:R-:W-:Y:S02]  /*eae0*/  LEA.HI.X.SX32 R29, R24, R3, 0x1, P1 ;  /* 0x00000003181d7211 */ /* 0x000fe400008f0eff */
[----:B---3--:R-:W-:-:S04]  /*eaf0*/  LEA R12, P0, R8, R0, 0x1 ;  /* 0x00000000080c7211 */ /* 0x008fc800078008ff */
[----:B------:R-:W-:-:S05]  /*eb00*/  LEA.HI.X.SX32 R13, R8, R3, 0x1, P0 ;  /* 0x00000003080d7211 */ /* 0x000fca00000f0eff */
[----:B------:R0:W-:Y:S04]  /*eb10*/  STL.64 [R1+0xe90], R12 ;  /* 0x000e900c01007387 */ /* 0x0001e80000100a00 */
[----:B0-----:R-:W3:Y:S04]  /*eb20*/  LDL.LU.64 R12, [R1+0x1c00] ;  /* 0x001c0000010c7983 */ /* 0x001ee80000300a00 */
[----:B------:R0:W-:Y:S04]  /*eb30*/  STL.64 [R1+0xe88], R28 ;  /* 0x000e881c01007387 */ /* 0x0001e80000100a00 */
[----:B0-----:R-:W2:Y:S01]  /*eb40*/  LDL.LU.64 R28, [R1+0x1bf8] ;  /* 0x001bf800011c7983 */ /* 0x001ea20000300a00 */
[----:B------:R-:W-:-:S02]  /*eb50*/  LEA R6, P2, R22, R0, 0x1 ;  /* 0x0000000016067211 */ /* 0x000fc400078408ff */
[----:B------:R-:W-:Y:S02]  /*eb60*/  MOV R25, R21 ;  /* 0x0000001500197202 */ /* 0x000fe40000000f00 */
[----:B------:R-:W-:Y:S02]  /*eb70*/  LEA.HI.X.SX32 R7, R22, R3, 0x1, P2 ;  /* 0x0000000316077211 */ /* 0x000fe400010f0eff */
[----:B------:R-:W-:-:S03]  /*eb80*/  MOV R24, R17 ;  /* 0x0000001100187202 */ /* 0x000fc60000000f00 */
[----:B------:R-:W-:Y:S01]  /*eb90*/  STL.64 [R1+0xe80], R6 ;  /* 0x000e800601007387 */ /* 0x000fe20000100a00 */
[----:B------:R-:W-:-:S03]  /*eba0*/  MOV R21, R11 ;  /* 0x0000000b00157202 */ /* 0x000fc60000000f00 */
[----:B------:R4:W-:Y:S01]  /*ebb0*/  STL.64 [R1+0x1bf0], R24 ;  /* 0x001bf01801007387 */ /* 0x0009e20000100a00 */
[----:B------:R-:W-:Y:S01]  /*ebc0*/  IMAD R11, R2, 0x2, R10 ;  /* 0x00000002020b7824 */ /* 0x000fe200078e020a */
[----:B----4-:R-:W-:-:S04]  /*ebd0*/  LEA R24, P0, R9, R0, 0x1 ;  /* 0x0000000009187211 */ /* 0x010fc800078008ff */
[----:B------:R-:W-:Y:S02]  /*ebe0*/  LEA.HI.X.SX32 R25, R9, R3, 0x1, P0 ;  /* 0x0000000309197211 */ /* 0x000fe400000f0eff */
[----:B---3--:R-:W-:-:S05]  /*ebf0*/  MOV R17, R12 ;  /* 0x0000000c00117202 */ /* 0x008fca0000000f00 */
[----:B------:R-:W-:Y:S04]  /*ec00*/  STL.64 [R1+0x1be8], R16 ;  /* 0x001be81001007387 */ /* 0x000fe80000100a00 */
[----:B--2---:R0:W-:Y:S04]  /*ec10*/  STL [R1+0x1be0], R28 ;  /* 0x001be01c01007387 */ /* 0x0041e80000100800 */
[----:B0-----:R-:W2:Y:S04]  /*ec20*/  LDL.LU R28, [R1+0x28] ;  /* 0x00002800011c7983 */ /* 0x001ea80000300800 */
[----:B------:R-:W3:Y:S04]  /*ec30*/  LDL.LU R8, [R1+0x48] ;  /* 0x0000480001087983 */ /* 0x000ee80000300800 */
[----:B------:R-:W4:Y:S04]  /*ec40*/  LDL.LU R6, [R1+0x44] ;  /* 0x0000440001067983 */ /* 0x000f280000300800 */
[----:B------:R-:W3:Y:S04]  /*ec50*/  LDL.LU R7, [R1+0x40] ;  /* 0x0000400001077983 */ /* 0x000ee80000300800 */
[----:B------:R-:W-:Y:S04]  /*ec60*/  STL.64 [R1+0x1bd0], R10 ;  /* 0x001bd00a01007387 */ /* 0x000fe80000100a00 */
[----:B------:R0:W-:Y:S04]  /*ec70*/  STL.64 [R1+0xe78], R24 ;  /* 0x000e781801007387 */ /* 0x0001e80000100a00 */
[----:B0-----:R-:W3:Y:S01]  /*ec80*/  LDL.LU.64 R24, [R1+0x1bf0] ;  /* 0x001bf00001187983 */ /* 0x001ee20000300a00 */
[----:B------:R-:W-:-:S02]  /*ec90*/  LEA R10, P1, R27, R0, 0x1 ;  /* 0x000000001b0a7211 */ /* 0x000fc400078208ff */
[----:B------:R-:W-:Y:S01]  /*eca0*/  LEA R16, P2, R4, R0, 0x1 ;  /* 0x0000000004107211 */ /* 0x000fe200078408ff */
[----:B------:R-:W-:Y:S01]  /*ecb0*/  IMAD R12, R2, 0x2, R11 ;  /* 0x00000002020c7824 */ /* 0x000fe200078e020b */
[-C--:B------:R-:W-:Y:S02]  /*ecc0*/  LEA.HI.X.SX32 R11, R27, R3.reuse, 0x1, P1 ;  /* 0x000000031b0b7211 */ /* 0x080fe400008f0eff */
[----:B------:R-:W-:-:S03]  /*ecd0*/  LEA.HI.X.SX32 R17, R4, R3, 0x1, P2 ;  /* 0x0000000304117211 */ /* 0x000fc600010f0eff */
[----:B------:R-:W-:Y:S04]  /*ece0*/  STL.64 [R1+0xe70], R10 ;  /* 0x000e700a01007387 */ /* 0x000fe80000100a00 */
[----:B------:R0:W-:Y:S02]  /*ecf0*/  STL.64 [R1+0xe68], R16 ;  /* 0x000e681001007387 */ /* 0x0001e40000100a00 */
[----:B0-----:R-:W-:Y:S02]  /*ed00*/  LEA R16, P0, R15, R0, 0x1 ;  /* 0x000000000f107211 */ /* 0x001fe400078008ff */
[----:B------:R-:W-:-:S04]  /*ed10*/  MOV R17, R15 ;  /* 0x0000000f00117202 */ /* 0x000fc80000000f00 */
[----:B------:R-:W-:-:S05]  /*ed20*/  LEA.HI.X.SX32 R17, R17, R3, 0x1, P0 ;  /* 0x0000000311117211 */ /* 0x000fca00000f0eff */
[----:B------:R0:W-:Y:S04]  /*ed30*/  STL.64 [R1+0xe60], R16 ;  /* 0x000e601001007387 */ /* 0x0001e80000100a00 */
[----:B0-----:R-:W4:Y:S01]  /*ed40*/  LDL.LU.64 R16, [R1+0x1be8] ;  /* 0x001be80001107983 */ /* 0x001f220000300a00 */
[----:B------:R-:W-:Y:S01]  /*ed50*/  IMAD.MOV.U32 R22, RZ, RZ, R13 ;  /* 0x000000ffff167224 */ /* 0x000fe200078e000d */
[----:B------:R-:W-:Y:S02]  /*ed60*/  LEA R13, R2, R12, 0x1 ;  /* 0x0000000c020d7211 */ /* 0x000fe400078e08ff */
[----:B------:R-:W-:-:S03]  /*ed70*/  MOV R9, R14 ;  /* 0x0000000e00097202 */ /* 0x000fc60000000f00 */
[C---:B------:R-:W-:Y:S02]  /*ed80*/  IMAD R14, R2.reuse, 0x2, R13 ;  /* 0x00000002020e7824 */ /* 0x040fe400078e020d */
[----:B------:R-:W-:Y:S02]  /*ed90*/  IMAD.MOV.U32 R27, RZ, RZ, R5 ;  /* 0x000000ffff1b7224 */ /* 0x000fe400078e0005 */
[----:B------:R-:W-:Y:S01]  /*eda0*/  IMAD R15, R2, 0x2, R14 ;  /* 0x00000002020f7824 */ /* 0x000fe200078e020e */
[----:B--2---:R-:W-:-:S04]  /*edb0*/  LEA R10, P1, R28, R0, 0x1 ;  /* 0x000000001c0a7211 */ /* 0x004fc800078208ff */
[----:B------:R-:W-:Y:S02]  /*edc0*/  LEA.HI.X.SX32 R11, R28, R3, 0x1, P1 ;  /* 0x000000031c0b7211 */ /* 0x000fe400008f0eff */
[----:B------:R-:W2:Y:S04]  /*edd0*/  LDL.LU R28, [R1+0x1be0] ;  /* 0x001be000011c7983 */ /* 0x000ea80000300800 */
[----:B------:R-:W-:Y:S04]  /*ede0*/  STL.64 [R1+0xe58], R10 ;  /* 0x000e580a01007387 */ /* 0x000fe80000100a00 */
[----:B------:R0:W-:Y:S01]  /*edf0*/  STL.64 [R1+0x1bb0], R14 ;  /* 0x001bb00e01007387 */ /* 0x0001e20000100a00 */
[----:B---3--:R-:W-:-:S04]  /*ee00*/  LEA R4, P2, R25, R0, 0x1 ;  /* 0x0000000019047211 */ /* 0x008fc800078408ff */
[----:B------:R-:W-:-:S05]  /*ee10*/  LEA.HI.X.SX32 R5, R25, R3, 0x1, P2 ;  /* 0x0000000319057211 */ /* 0x000fca00010f0eff */
[----:B------:R1:W-:Y:S04]  /*ee20*/  STL.64 [R1+0xe50], R4 ;  /* 0x000e500401007387 */ /* 0x0003e80000100a00 */
[----:B------:R3:W-:Y:S04]  /*ee30*/  STL.64 [R1+0x1bd8], R12 ;  /* 0x001bd80c01007387 */ /* 0x0007e80000100a00 */
[----:B0-----:R-:W2:Y:S01]  /*ee40*/  LDL.LU R14, [R1+0x84] ;  /* 0x00008400010e7983 */ /* 0x001ea20000300800 */
[-C--:B----4-:R-:W-:Y:S02]  /*ee50*/  LEA R10, P1, R6, R0.reuse, 0x1 ;  /* 0x00000000060a7211 */ /* 0x090fe400078208ff */
[----:B-1----:R-:W-:-:S02]  /*ee60*/  LEA R4, P2, R7, R0, 0x1 ;  /* 0x0000000007047211 */ /* 0x002fc400078408ff */
[----:B---3--:R-:W-:Y:S02]  /*ee70*/  LEA R12, P0, R8, R0, 0x1 ;  /* 0x00000000080c7211 */ /* 0x008fe400078008ff */
[-C--:B------:R-:W-:Y:S02]  /*ee80*/  LEA.HI.X.SX32 R11, R6, R3.reuse, 0x1, P1 ;  /* 0x00000003060b7211 */ /* 0x080fe400008f0eff */
[-C--:B------:R-:W-:Y:S02]  /*ee90*/  LEA.HI.X.SX32 R13, R8, R3.reuse, 0x1, P0 ;  /* 0x00000003080d7211 */ /* 0x080fe400000f0eff */
[----:B------:R-:W-:-:S03]  /*eea0*/  LEA.HI.X.SX32 R5, R7, R3, 0x1, P2 ;  /* 0x0000000307057211 */ /* 0x000fc600010f0eff */
[----:B------:R0:W-:Y:S01]  /*eeb0*/  STL.64 [R1+0xe48], R12 ;  /* 0x000e480c01007387 */ /* 0x0001e20000100a00 */
[----:B------:R-:W-:-:S04]  /*eec0*/  LEA R6, P1, R26, R0, 0x1 ;  /* 0x000000001a067211 */ /* 0x000fc800078208ff */
[----:B------:R-:W-:Y:S01]  /*eed0*/  LEA.HI.X.SX32 R7, R26, R3, 0x1, P1 ;  /* 0x000000031a077211 */ /* 0x000fe200008f0eff */
[----:B0-----:R-:W3:Y:S01]  /*eee0*/  LDL.LU.64 R12, [R1+0x1bd8] ;  /* 0x001bd800010c7983 */ /* 0x001ee20000300a00 */
[----:B------:R-:W-:-:S03]  /*eef0*/  MOV R25, R16 ;  /* 0x0000001000197202 */ /* 0x000fc60000000f00 */
[----:B------:R0:W-:Y:S01]  /*ef00*/  STL.64 [R1+0xe40], R10 ;  /* 0x000e400a01007387 */ /* 0x0001e20000100a00 */
[----:B------:R-:W-:-:S03]  /*ef10*/  IMAD R16, R2, 0x2, R15 ;  /* 0x0000000202107824 */ /* 0x000fc600078e020f */
[----:B------:R1:W-:Y:S01]  /*ef20*/  STL.64 [R1+0xe38], R4 ;  /* 0x000e380401007387 */ /* 0x0003e20000100a00 */
[----:B------:R-:W-:Y:S01]  /*ef30*/  MOV R15, R22 ;  /* 0x00000016000f7202 */ /* 0x000fe20000000f00 */
[----:B------:R-:W-:Y:S01]  /*ef40*/  IMAD.MOV.U32 R22, RZ, RZ, R17 ;  /* 0x000000ffff167224 */ /* 0x000fe200078e0011 */
[-C--:B0-----:R-:W-:Y:S02]  /*ef50*/  LEA R10, P0, R19, R0.reuse, 0x1 ;  /* 0x00000000130a7211 */ /* 0x081fe400078008ff */
[----:B------:R-:W-:Y:S02]  /*ef60*/  MOV R11, R19 ;  /* 0x00000013000b7202 */ /* 0x000fe40000000f00 */
[----:B-1----:R-:W-:Y:S02]  /*ef70*/  LEA R4, P2, R21, R0, 0x1 ;  /* 0x0000000015047211 */ /* 0x002fe400078408ff */
[----:B------:R-:W-:Y:S02]  /*ef80*/  LEA.HI.X.SX32 R11, R11, R3, 0x1, P0 ;  /* 0x000000030b0b7211 */ /* 0x000fe400000f0eff */
[----:B------:R-:W-:-:S02]  /*ef90*/  LEA R17, R2, R16, 0x1 ;  /* 0x0000001002117211 */ /* 0x000fc400078e08ff */
[----:B------:R-:W-:Y:S01]  /*efa0*/  LEA.HI.X.SX32 R5, R21, R3, 0x1, P2 ;  /* 0x0000000315057211 */ /* 0x000fe200010f0eff */
[----:B------:R-:W-:Y:S01]  /*efb0*/  IMAD.MOV.U32 R8, RZ, RZ, R24 ;  /* 0x000000ffff087224 */ /* 0x000fe200078e0018 */
[----:B------:R0:W-:Y:S01]  /*efc0*/  STL.64 [R1+0xe30], R10 ;  /* 0x000e300a01007387 */ /* 0x0001e20000100a00 */
[----:B------:R-:W-:Y:S01]  /*efd0*/  MOV R24, R18 ;  /* 0x0000001200187202 */ /* 0x000fe20000000f00 */
[C---:B------:R-:W-:Y:S02]  /*efe0*/  IMAD R18, R2.reuse, 0x2, R17 ;  /* 0x0000000202127824 */ /* 0x040fe400078e0211 */
[----:B------:R-:W-:Y:S04]  /*eff0*/  STL.64 [R1+0xe28], R6 ;  /* 0x000e280601007387 */ /* 0x000fe80000100a00 */
[----:B------:R1:W-:Y:S01]  /*f000*/  STL.64 [R1+0xe20], R4 ;  /* 0x000e200401007387 */ /* 0x0003e20000100a00 */
[----:B0-----:R-:W-:Y:S01]  /*f010*/  LEA R10, P0, R9, R0, 0x1 ;  /* 0x00000000090a7211 */ /* 0x001fe200078008ff */
[----:B------:R-:W-:-:S03]  /*f020*/  IMAD R19, R2, 0x2, R18 ;  /* 0x0000000202137824 */ /* 0x000fc600078e0212 */
[-C--:B------:R-:W-:Y:S02]  /*f030*/  LEA.HI.X.SX32 R11, R9, R3.reuse, 0x1, P0 ;  /* 0x00000003090b7211 */ /* 0x080fe400000f0eff */
[C---:B-1----:R-:W-:Y:S02]  /*f040*/  LEA R4, P1, R23.reuse, R0, 0x1 ;  /* 0x0000000017047211 */ /* 0x042fe400078208ff */
[----:B------:R-:W-:Y:S02]  /*f050*/  MOV R26, R20 ;  /* 0x00000014001a7202 */ /* 0x000fe40000000f00 */
[-C--:B------:R-:W-:Y:S01]  /*f060*/  LEA.HI.X.SX32 R5, R23, R3.reuse, 0x1, P1 ;  /* 0x0000000317057211 */ /* 0x080fe200008f0eff */
[----:B------:R-:W-:Y:S01]  /*f070*/  IMAD R20, R2, 0x2, R19 ;  /* 0x0000000202147824 */ /* 0x000fe200078e0213 */
[C---:B------:R-:W-:Y:S01]  /*f080*/  LEA R6, P2, R27.reuse, R0, 0x1 ;  /* 0x000000001b067211 */ /* 0x040fe200078408ff */
[----:B------:R0:W-:Y:S04]  /*f090*/  STL.64 [R1+0xe18], R10 ;  /* 0x000e180a01007387 */ /* 0x0001e80000100a00 */
[----:B------:R-:W-:Y:S01]  /*f0a0*/  STL.64 [R1+0xe10], R4 ;  /* 0x000e100401007387 */ /* 0x000fe20000100a00 */
[----:B------:R-:W-:-:S02]  /*f0b0*/  LEA.HI.X.SX32 R7, R27, R3, 0x1, P2 ;  /* 0x000000031b077211 */ /* 0x000fc400010f0eff */
[----:B------:R-:W-:-:S03]  /*f0c0*/  LEA R21, R2, R20, 0x1 ;  /* 0x0000001402157211 */ /* 0x000fc600078e08ff */
[----:B------:R1:W-:Y:S04]  /*f0d0*/  STL.64 [R1+0xe08], R6 ;  /* 0x000e080601007387 */ /* 0x0003e80000100a00 */
[----:B------:R4:W-:Y:S01]  /*f0e0*/  STL.64 [R1+0x1ba8], R20 ;  /* 0x001ba81401007387 */ /* 0x0009e20000100a00 */
[----:B0-----:R-:W-:-:S04]  /*f0f0*/  LEA R10, P1, R15, R0, 0x1 ;  /* 0x000000000f0a7211 */ /* 0x001fc800078208ff */
[----:B------:R-:W-:Y:S02]  /*f100*/  LEA.HI.X.SX32 R11, R15, R3, 0x1, P1 ;  /* 0x000000030f0b7211 */ /* 0x000fe400008f0eff */
[----:B-1----:R-:W-:Y:S01]  /*f110*/  LEA R6, P2, R25, R0, 0x1 ;  /* 0x0000000019067211 */ /* 0x002fe200078408ff */
[----:B------:R-:W-:-:S03]  /*f120*/  IMAD.MOV.U32 R15, RZ, RZ, R24 ;  /* 0x000000ffff0f7224 */ /* 0x000fc600078e0018 */
[----:B------:R-:W-:Y:S01]  /*f130*/  LEA.HI.X.SX32 R7, R25, R3, 0x1, P2 ;  /* 0x0000000319077211 */ /* 0x000fe200010f0eff */
[C-C-:B--2---:R-:W-:Y:S02]  /*f140*/  IMAD R5, R2.reuse, 0x2, R28.reuse ;  /* 0x0000000202057824 */ /* 0x144fe400078e021c */
[C---:B------:R-:W-:Y:S02]  /*f150*/  IMAD R23, R2.reuse, 0x2, R28 ;  /* 0x0000000202177824 */ /* 0x040fe400078e021c */
[----:B------:R-:W-:-:S03]  /*f160*/  IMAD R5, R2, 0x2, R5 ;  /* 0x0000000202057824 */ /* 0x000fc600078e0205 */
[C---:B------:R-:W-:Y:S02]  /*f170*/  LEA R23, R2.reuse, R23, 0x1 ;  /* 0x0000001702177211 */ /* 0x040fe400078e08ff */
[----:B------:R-:W-:Y:S02]  /*f180*/  MOV R27, R5 ;  /* 0x00000005001b7202 */ /* 0x000fe40000000f00 */
[----:B------:R-:W-:Y:S01]  /*f190*/  MOV R5, R22 ;  /* 0x0000001600057202 */ /* 0x000fe20000000f00 */
[C---:B------:R-:W-:Y:S01]  /*f1a0*/  IMAD R22, R2.reuse, 0x2, R21 ;  /* 0x0000000202167824 */ /* 0x040fe200078e0215 */
[C---:B------:R-:W-:Y:S02]  /*f1b0*/  LEA R4, R2.reuse, R28, 0x1 ;  /* 0x0000001c02047211 */ /* 0x040fe400078e08ff */
[----:B------:R-:W-:-:S03]  /*f1c0*/  LEA R23, R2, R23, 0x1 ;  /* 0x0000001702177211 */ /* 0x000fc600078e08ff */
[----:B------:R-:W-:Y:S02]  /*f1d0*/  IMAD.MOV.U32 R9, RZ, RZ, R4 ;  /* 0x000000ffff097224 */ /* 0x000fe400078e0004 */
[----:B------:R-:W-:Y:S01]  /*f1e0*/  IMAD.MOV.U32 R4, RZ, RZ, R23 ;  /* 0x000000ffff047224 */ /* 0x000fe200078e0017 */
[----:B------:R-:W-:-:S04]  /*f1f0*/  LEA R23, R2, R22, 0x1 ;  /* 0x0000001602177211 */ /* 0x000fc800078e08ff */
[----:B------:R-:W-:Y:S02]  /*f200*/  LEA R24, R2, R23, 0x1 ;  /* 0x0000001702187211 */ /* 0x000fe400078e08ff */
[----:B----4-:R-:W-:-:S04]  /*f210*/  LEA R20, P0, R14, R0, 0x1 ;  /* 0x000000000e147211 */ /* 0x010fc800078008ff */
[----:B------:R-:W-:-:S05]  /*f220*/  LEA.HI.X.SX32 R21, R14, R3, 0x1, P0 ;  /* 0x000000030e157211 */ /* 0x000fca00000f0eff */
[----:B------:R0:W-:Y:S04]  /*f230*/  STL.64 [R1+0xe00], R20 ;  /* 0x000e001401007387 */ /* 0x0001e80000100a00 */
[----:B------:R-:W2:Y:S04]  /*f240*/  LDL.LU R14, [R1+0x3c] ;  /* 0x00003c00010e7983 */ /* 0x000ea80000300800 */
[----:B------:R1:W-:Y:S01]  /*f250*/  STL.64 [R1+0xdf8], R10 ;  /* 0x000df80a01007387 */ /* 0x0003e20000100a00 */
[----:B------:R-:W-:Y:S01]  /*f260*/  IMAD R25, R2, 0x2, R24 ;  /* 0x0000000202197824 */ /* 0x000fe200078e0218 */
[----:B0-----:R-:W-:-:S02]  /*f270*/  LEA R20, P1, R29, R0, 0x1 ;  /* 0x000000001d147211 */ /* 0x001fc400078208ff */
[----:B------:R0:W-:Y:S01]  /*f280*/  STL.64 [R1+0xdf0], R6 ;  /* 0x000df00601007387 */ /* 0x0001e20000100a00 */
[----:B-1----:R-:W-:-:S03]  /*f290*/  LEA R10, P0, R8, R0, 0x1 ;  /* 0x00000000080a7211 */ /* 0x002fc600078008ff */
[----:B------:R1:W-:Y:S01]  /*f2a0*/  STL.64 [R1+0x1ba0], R22 ;  /* 0x001ba01601007387 */ /* 0x0003e20000100a00 */
[-C--:B------:R-:W-:Y:S02]  /*f2b0*/  LEA.HI.X.SX32 R11, R8, R3.reuse, 0x1, P0 ;  /* 0x00000003080b7211 */ /* 0x080fe400000f0eff */
[C---:B0-----:R-:W-:Y:S02]  /*f2c0*/  LEA R6, P2, R28.reuse, R0, 0x1 ;  /* 0x000000001c067211 */ /* 0x041fe400078408ff */
[-C--:B------:R-:W-:Y:S02]  /*f2d0*/  LEA.HI.X.SX32 R21, R29, R3.reuse, 0x1, P1 ;  /* 0x000000031d157211 */ /* 0x080fe400008f0eff */
[----:B------:R-:W-:Y:S01]  /*f2e0*/  LEA.HI.X.SX32 R7, R28, R3, 0x1, P2 ;  /* 0x000000031c077211 */ /* 0x000fe200010f0eff */
[----:B-1----:R-:W4:Y:S04]  /*f2f0*/  LDL.LU R22, [R1+0x5c] ;  /* 0x00005c0001167983 */ /* 0x002f280000300800 */
[----:B------:R0:W-:Y:S01]  /*f300*/  STL.64 [R1+0xde8], R10 ;  /* 0x000de80a01007387 */ /* 0x0001e20000100a00 */
[----:B------:R-:W-:-:S03]  /*f310*/  LEA R29, R2, R25, 0x1 ;  /* 0x00000019021d7211 */ /* 0x000fc600078e08ff */
[----:B0-----:R-:W2:Y:S04]  /*f320*/  LDL.LU.64 R10, [R1+0x1bd0] ;  /* 0x001bd000010a7983 */ /* 0x001ea80000300a00 */
[----:B------:R-:W2:Y:S04]  /*f330*/  LDL.LU R23, [R1+0x34] ;  /* 0x0000340001177983 */ /* 0x000ea80000300800 */
[----:B------:R0:W-:Y:S04]  /*f340*/  STL.64 [R1+0x1b98], R24 ;  /* 0x001b981801007387 */ /* 0x0001e80000100a00 */
[----:B------:R1:W-:Y:S04]  /*f350*/  STL.64 [R1+0xde0], R20 ;  /* 0x000de01401007387 */ /* 0x0003e80000100a00 */
[----:B0-----:R-:W2:Y:S04]  /*f360*/  LDL.LU R24, [R1+0x64] ;  /* 0x0000640001187983 */ /* 0x001ea80000300800 */
[----:B------:R0:W-:Y:S04]  /*f370*/  STL.64 [R1+0xdd8], R6 ;  /* 0x000dd80601007387 */ /* 0x0001e80000100a00 */
[----:B------:R-:W3:Y:S01]  /*f380*/  LDL.LU R25, [R1+0x60] ;  /* 0x0000600001197983 */ /* 0x000ee20000300800 */
[----:B-1----:R-:W-:-:S02]  /*f390*/  LEA R20, P1, R27, R0, 0x1 ;  /* 0x000000001b147211 */ /* 0x002fc400078208ff */
[----:B------:R-:W-:Y:S01]  /*f3a0*/  LEA R28, R2, R29, 0x1 ;  /* 0x0000001d021c7211 */ /* 0x000fe200078e08ff */
[----:B0-----:R-:W-:Y:S01]  /*f3b0*/  IMAD.MOV.U32 R7, RZ, RZ, R9 ;  /* 0x000000ffff077224 */ /* 0x001fe200078e0009 */
[----:B------:R-:W-:-:S04]  /*f3c0*/  LEA R6, P0, R9, R0, 0x1 ;  /* 0x0000000009067211 */ /* 0x000fc800078008ff */
[-C--:B------:R-:W-:Y:S02]  /*f3d0*/  LEA.HI.X.SX32 R7, R7, R3.reuse, 0x1, P0 ;  /* 0x0000000307077211 */ /* 0x080fe400000f0eff */
[-C--:B------:R-:W-:Y:S01]  /*f3e0*/  LEA.HI.X.SX32 R21, R27, R3.reuse, 0x1, P1 ;  /* 0x000000031b157211 */ /* 0x080fe200008f0eff */
[----:B------:R-:W-:Y:S01]  /*f3f0*/  IMAD R27, R2, 0x2, R28 ;  /* 0x00000002021b7824 */ /* 0x000fe200078e021c */
[CC--:B------:R-:W-:Y:S01]  /*f400*/  LEA R8, P2, R4.reuse, R0.reuse, 0x1 ;  /* 0x0000000004087211 */ /* 0x0c0fe200078408ff */
[----:B------:R0:W-:Y:S03]  /*f410*/  STL.64 [R1+0xdd0], R6 ;  /* 0x000dd00601007387 */ /* 0x0001e60000100a00 */
[----:B------:R-:W-:Y:S02]  /*f420*/  LEA.HI.X.SX32 R9, R4, R3, 0x1, P2 ;  /* 0x0000000304097211 */ /* 0x000fe400010f0eff */
[----:B------:R-:W-:Y:S01]  /*f430*/  LEA R4, R2, R27, 0x1 ;  /* 0x0000001b02047211 */ /* 0x000fe200078e08ff */
[----:B0-----:R-:W4:Y:S04]  /*f440*/  LDL.LU.64 R6, [R1+0x1bc8] ;  /* 0x001bc80001067983 */ /* 0x001f280000300a00 */
[----:B------:R-:W-:Y:S04]  /*f450*/  STL.64 [R1+0x1b90], R28 ;  /* 0x001b901c01007387 */ /* 0x000fe80000100a00 */
[----:B------:R-:W-:Y:S04]  /*f460*/  STL.64 [R1+0xdc8], R20 ;  /* 0x000dc81401007387 */ /* 0x000fe80000100a00 */
[----:B------:R0:W-:Y:S02]  /*f470*/  STL.64 [R1+0xdc0], R8 ;  /* 0x000dc00801007387 */ /* 0x0001e40000100a00 */
[----:B0-----:R-:W-:-:S04]  /*f480*/  LEA R8, P2, R5, R0, 0x1 ;  /* 0x0000000005087211 */ /* 0x001fc800078408ff */
[-C--:B------:R-:W-:Y:S02]  /*f490*/  LEA.HI.X.SX32 R9, R5, R3.reuse, 0x1, P2 ;  /* 0x0000000305097211 */ /* 0x080fe400010f0eff */
[CC--:B--2---:R-:W-:Y:S02]  /*f4a0*/  LEA R28, P0, R24.reuse, R0.reuse, 0x1 ;  /* 0x00000000181c7211 */ /* 0x0c4fe400078008ff */
[CC--:B---3--:R-:W-:Y:S02]  /*f4b0*/  LEA R20, P1, R25.reuse, R0.reuse, 0x1 ;  /* 0x0000000019147211 */ /* 0x0c8fe400078208ff */
[-C--:B------:R-:W-:Y:S02]  /*f4c0*/  LEA.HI.X.SX32 R29, R24, R3.reuse, 0x1, P0 ;  /* 0x00000003181d7211 */ /* 0x080fe400000f0eff */
[-C--:B------:R-:W-:Y:S01]  /*f4d0*/  LEA.HI.X.SX32 R21, R25, R3.reuse, 0x1, P1 ;  /* 0x0000000319157211 */ /* 0x080fe200008f0eff */
[----:B------:R-:W-:Y:S01]  /*f4e0*/  IMAD R25, R2, 0x2, R4 ;  /* 0x0000000202197824 */ /* 0x000fe200078e0204 */
[CC--:B----4-:R-:W-:Y:S01]  /*f4f0*/  LEA R4, P0, R22.reuse, R0.reuse, 0x1 ;  /* 0x0000000016047211 */ /* 0x0d0fe200078008ff */
[----:B------:R-:W-:Y:S03]  /*f500*/  STL.64 [R1+0xdb8], R28 ;  /* 0x000db81c01007387 */ /* 0x000fe60000100a00 */
[----:B------:R-:W-:Y:S01]  /*f510*/  LEA.HI.X.SX32 R5, R22, R3, 0x1, P0 ;  /* 0x0000000316057211 */ /* 0x000fe200000f0eff */
[----:B------:R-:W-:Y:S04]  /*f520*/  STL.64 [R1+0xdb0], R20 ;  /* 0x000db01401007387 */ /* 0x000fe80000100a00 */
[----:B------:R-:W-:Y:S04]  /*f530*/  STL.64 [R1+0xda8], R8 ;  /* 0x000da80801007387 */ /* 0x000fe80000100a00 */
[----:B------:R0:W-:Y:S04]  /*f540*/  STL.64 [R1+0xda0], R4 ;  /* 0x000da00401007387 */ /* 0x0001e80000100a00 */
[----:B0-----:R-:W2:Y:S01]  /*f550*/  LDL.LU.64 R4, [R1+0x1bc0] ;  /* 0x001bc00001047983 */ /* 0x001ea20000300a00 */
[----:B------:R-:W-:-:S02]  /*f560*/  LEA R20, P1, R14, R0, 0x1 ;  /* 0x000000000e147211 */ /* 0x000fc400078208ff */
[C---:B------:R-:W-:Y:S02]  /*f570*/  LEA R8, P2, R15.reuse, R0, 0x1 ;  /* 0x000000000f087211 */ /* 0x040fe400078408ff */
[-C--:B------:R-:W-:Y:S02]  /*f580*/  LEA.HI.X.SX32 R21, R14, R3.reuse, 0x1, P1 ;  /* 0x000000030e157211 */ /* 0x080fe400008f0eff */
[----:B------:R-:W-:-:S03]  /*f590*/  LEA.HI.X.SX32 R9, R15, R3, 0x1, P2 ;  /* 0x000000030f097211 */ /* 0x000fc600010f0eff */
[----:B------:R0:W-:Y:S04]  /*f5a0*/  STL.64 [R1+0xd98], R20 ;  /* 0x000d981401007387 */ /* 0x0001e80000100a00 */
[----:B------:R2:W-:Y:S01]  /*f5b0*/  STL.64 [R1+0xd90], R8 ;  /* 0x000d900801007387 */ /* 0x0005e20000100a00 */
[----:B0-----:R-:W-:-:S04]  /*f5c0*/  LEA R20, P0, R23, R0, 0x1 ;  /* 0x0000000017147211 */ /* 0x001fc800078008ff */
[----:B------:R-:W-:Y:S02]  /*f5d0*/  LEA.HI.X.SX32 R21, R23, R3, 0x1, P0 ;  /* 0x0000000317157211 */ /* 0x000fe400000f0eff */
[----:B------:R-:W-:-:S03]  /*f5e0*/  LEA R14, P1, R26, R0, 0x1 ;  /* 0x000000001a0e7211 */ /* 0x000fc600078208ff */
[----:B------:R-:W-:Y:S01]  /*f5f0*/  STL.64 [R1+0xd88], R20 ;  /* 0x000d881401007387 */ /* 0x000fe20000100a00 */
[----:B------:R-:W-:Y:S02]  /*f600*/  LEA.HI.X.SX32 R15, R26, R3, 0x1, P1 ;  /* 0x000000031a0f7211 */ /* 0x000fe400008f0eff */
[----:B--2---:R-:W-:-:S04]  /*f610*/  LEA R8, P2, R4, R0, 0x1 ;  /* 0x0000000004087211 */ /* 0x004fc800078408ff */
[----:B------:R-:W-:-:S05]  /*f620*/  LEA.HI.X.SX32 R9, R4, R3, 0x1, P2 ;  /* 0x0000000304097211 */ /* 0x000fca00010f0eff */
[----:B------:R0:W-:Y:S04]  /*f630*/  STL.64 [R1+0xd78], R8 ;  /* 0x000d780801007387 */ /* 0x0001e80000100a00 */
[----:B------:R-:W-:Y:S01]  /*f640*/  STL.64 [R1+0xd80], R14 ;  /* 0x000d800e01007387 */ /* 0x000fe20000100a00 */
[----:B0-----:R-:W-:-:S04]  /*f650*/  LEA R8, P0, R5, R0, 0x1 ;  /* 0x0000000005087211 */ /* 0x001fc800078008ff */
[----:B------:R-:W-:-:S05]  /*f660*/  LEA.HI.X.SX32 R9, R5, R3, 0x1, P0 ;  /* 0x0000000305097211 */ /* 0x000fca00000f0eff */
[----:B------:R0:W-:Y:S04]  /*f670*/  STL.64 [R1+0xd70], R8 ;  /* 0x000d700801007387 */ /* 0x0001e80000100a00 */
[----:B0-----:R-:W2:Y:S01]  /*f680*/  LDL.LU.64 R8, [R1+0x1bb8] ;  /* 0x001bb80001087983 */ /* 0x001ea20000300a00 */
[----:B------:R-:W-:-:S05]  /*f690*/  LEA R29, R2, R25, 0x1 ;  /* 0x00000019021d7211 */ /* 0x000fca00078e08ff */
[----:B------:R-:W-:Y:S01]  /*f6a0*/  IMAD R22, R2, 0x2, R29 ;  /* 0x0000000202167824 */ /* 0x000fe200078e021d */
[----:B------:R-:W-:-:S04]  /*f6b0*/  LEA R14, P2, R6, R0, 0x1 ;  /* 0x00000000060e7211 */ /* 0x000fc800078408ff */
[----:B------:R-:W-:Y:S02]  /*f6c0*/  LEA R24, R2, R22, 0x1 ;  /* 0x0000001602187211 */ /* 0x000fe400078e08ff */
[C---:B------:R-:W-:Y:S02]  /*f6d0*/  LEA R22, P1, R7.reuse, R0, 0x1 ;  /* 0x0000000007167211 */ /* 0x040fe400078208ff */
[-C--:B------:R-:W-:Y:S02]  /*f6e0*/  LEA.HI.X.SX32 R15, R6, R3.reuse, 0x1, P2 ;  /* 0x00000003060f7211 */ /* 0x080fe400010f0eff */
[----:B------:R-:W-:-:S05]  /*f6f0*/  LEA.HI.X.SX32 R23, R7, R3, 0x1, P1 ;  /* 0x0000000307177211 */ /* 0x000fca00008f0eff */
[----:B------:R-:W-:Y:S04]  /*f700*/  STL.64 [R1+0xd68], R22 ;  /* 0x000d681601007387 */ /* 0x000fe80000100a00 */
[----:B------:R0:W-:Y:S02]  /*f710*/  STL.64 [R1+0xd60], R14 ;  /* 0x000d600e01007387 */ /* 0x0001e40000100a00 */
[----:B0-----:R-:W-:-:S04]  /*f720*/  LEA R14, P2, R10, R0, 0x1 ;  /* 0x000000000a0e7211 */ /* 0x001fc800078408ff */
[----:B------:R-:W-:Y:S02]  /*f730*/  LEA.HI.X.SX32 R15, R10, R3, 0x1, P2 ;  /* 0x000000030a0f7211 */ /* 0x000fe400010f0eff */
[----:B--2---:R-:W-:-:S04]  /*f740*/  LEA R6, P0, R8, R0, 0x1 ;  /* 0x0000000008067211 */ /* 0x004fc800078008ff */
[----:B------:R-:W-:Y:S02]  /*f750*/  LEA.HI.X.SX32 R7, R8, R3, 0x1, P0 ;  /* 0x0000000308077211 */ /* 0x000fe400000f0eff */
[----:B------:R-:W-:-:S03]  /*f760*/  LEA R22, P1, R9, R0, 0x1 ;  /* 0x0000000009167211 */ /* 0x000fc600078208ff */
[----:B------:R-:W-:Y:S04]  /*f770*/  STL.64 [R1+0xd58], R6 ;  /* 0x000d580601007387 */ /* 0x000fe80000100a00 */
[----:B------:R0:W-:Y:S01]  /*f780*/  STL.64 [R1+0xd48], R14 ;  /* 0x000d480e01007387 */ /* 0x0001e20000100a00 */
[----:B------:R-:W-:Y:S02]  /*f790*/  LEA.HI.X.SX32 R23, R9, R3, 0x1, P1 ;  /* 0x0000000309177211 */ /* 0x000fe400008f0eff */
[----:B0-----:R-:W-:-:S04]  /*f7a0*/  LEA R14, P0, R11, R0, 0x1 ;  /* 0x000000000b0e7211 */ /* 0x001fc800078008ff */
[----:B------:R-:W-:Y:S01]  /*f7b0*/  LEA.HI.X.SX32 R15, R11, R3, 0x1, P0 ;  /* 0x000000030b0f7211 */ /* 0x000fe200000f0eff */
[----:B------:R-:W-:Y:S04]  /*f7c0*/  STL.64 [R1+0xd50], R22 ;  /* 0x000d501601007387 */ /* 0x000fe80000100a00 */
[----:B------:R0:W-:Y:S04]  /*f7d0*/  STL.64 [R1+0xd40], R14 ;  /* 0x000d400e01007387 */ /* 0x0001e80000100a00 */
[----:B0-----:R-:W2:Y:S01]  /*f7e0*/  LDL.LU.64 R14, [R1+0x1bb0] ;  /* 0x001bb000010e7983 */ /* 0x001ea20000300a00 */
[----:B------:R-:W-:Y:S01]  /*f7f0*/  LEA R22, P1, R12, R0, 0x1 ;  /* 0x000000000c167211 */ /* 0x000fe200078208ff */
[----:B------:R-:W-:-:S03]  /*f800*/  IMAD R28, R2, 0x2, R24 ;  /* 0x00000002021c7824 */ /* 0x000fc600078e0218 */
[-C--:B------:R-:W-:Y:S02]  /*f810*/  LEA.HI.X.SX32 R23, R12, R3.reuse, 0x1, P1 ;  /* 0x000000030c177211 */ /* 0x080fe400008f0eff */
[C---:B------:R-:W-:Y:S02]  /*f820*/  LEA R20, R2.reuse, R28, 0x1 ;  /* 0x0000001c02147211 */ /* 0x040fe400078e08ff */
[C---:B------:R-:W-:Y:S01]  /*f830*/  LEA R8, P2, R13.reuse, R0, 0x1 ;  /* 0x000000000d087211 */ /* 0x040fe200078408ff */
[----:B------:R-:W-:Y:S02]  /*f840*/  STL.64 [R1+0xd38], R22 ;  /* 0x000d381601007387 */ /* 0x000fe40000100a00 */
[----:B------:R-:W-:Y:S01]  /*f850*/  IMAD R5, R2, 0x2, R20 ;  /* 0x0000000202057824 */ /* 0x000fe200078e0214 */
[----:B------:R-:W-:-:S04]  /*f860*/  LEA.HI.X.SX32 R9, R13, R3, 0x1, P2 ;  /* 0x000000030d097211 */ /* 0x000fc800010f0eff */
[C---:B------:R-:W-:Y:S01]  /*f870*/  LEA R21, R2.reuse, R5, 0x1 ;  /* 0x0000000502157211 */ /* 0x040fe200078e08ff */
[----:B------:R0:W-:Y:S04]  /*f880*/  STL.64 [R1+0xd30], R8 ;  /* 0x000d300801007387 */ /* 0x0001e80000100a00 */
[----:B------:R-:W-:Y:S01]  /*f890*/  IMAD R7, R2, 0x2, R21 ;  /* 0x0000000202077824 */ /* 0x000fe200078e0215 */
[----:B0-----:R-:W-:-:S04]  /*f8a0*/  LEA R8, P2, R16, R0, 0x1 ;  /* 0x0000000010087211 */ /* 0x001fc800078408ff */
[-C--:B------:R-:W-:Y:S02]  /*f8b0*/  LEA.HI.X.SX32 R9, R16, R3.reuse, 0x1, P2 ;  /* 0x0000000310097211 */ /* 0x080fe400010f0eff */
[CC--:B--2---:R-:W-:Y:S02]  /*f8c0*/  LEA R12, P0, R14.reuse, R0.reuse, 0x1 ;  /* 0x000000000e0c7211 */ /* 0x0c4fe400078008ff */
[C---:B------:R-:W-:Y:S02]  /*f8d0*/  LEA R22, P1, R15.reuse, R0, 0x1 ;  /* 0x000000000f167211 */ /* 0x040fe400078208ff */
[-C--:B------:R-:W-:Y:S02]  /*f8e0*/  LEA.HI.X.SX32 R13, R14, R3.reuse, 0x1, P0 ;  /* 0x000000030e0d7211 */ /* 0x080fe400000f0eff */
[----:B------:R-:W-:Y:S02]  /*f8f0*/  LEA.HI.X.SX32 R23, R15, R3, 0x1, P1 ;  /* 0x000000030f177211 */ /* 0x000fe400008f0eff */
[----:B------:R-:W-:Y:S01]  /*f900*/  MOV R15, R20 ;  /* 0x00000014000f7202 */ /* 0x000fe20000000f00 */
[----:B------:R0:W-:Y:S01]  /*f910*/  STL.64 [R1+0xd28], R12 ;  /* 0x000d280c01007387 */ /* 0x0001e20000100a00 */
[----:B------:R-:W-:-:S03]  /*f920*/  LEA R20, P0, R17, R0, 0x1 ;  /* 0x0000000011147211 */ /* 0x000fc600078008ff */
[----:B------:R1:W-:Y:S01]  /*f930*/  STL.64 [R1+0xd20], R22 ;  /* 0x000d201601007387 */ /* 0x0003e20000100a00 */
[----:B0-----:R-:W-:Y:S02]  /*f940*/  MOV R12, R21 ;  /* 0x00000015000c7202 */ /* 0x001fe40000000f00 */
[-C--:B------:R-:W-:Y:S02]  /*f950*/  LEA.HI.X.SX32 R21, R17, R3.reuse, 0x1, P0 ;  /* 0x0000000311157211 */ /* 0x080fe400000f0eff */
[C---:B-1----:R-:W-:Y:S01]  /*f960*/  LEA R22, P1, R18.reuse, R0, 0x1 ;  /* 0x0000000012167211 */ /* 0x042fe200078208ff */
[----:B------:R-:W-:Y:S03]  /*f970*/  STL.64 [R1+0xd18], R8 ;  /* 0x000d180801007387 */ /* 0x000fe60000100a00 */
[----:B------:R-:W-:Y:S01]  /*f980*/  LEA.HI.X.SX32 R23, R18, R3, 0x1, P1 ;  /* 0x0000000312177211 */ /* 0x000fe200008f0eff */
[----:B------:R0:W-:Y:S04]  /*f990*/  STL.64 [R1+0xd10], R20 ;  /* 0x000d101401007387 */ /* 0x0001e80000100a00 */
[----:B0-----:R-:W2:Y:S04]  /*f9a0*/  LDL.LU.64 R20, [R1+0x1ba8] ;  /* 0x001ba80001147983 */ /* 0x001ea80000300a00 */
[----:B------:R0:W-:Y:S04]  /*f9b0*/  STL.64 [R1+0xd08], R22 ;  /* 0x000d081601007387 */ /* 0x0001e80000100a00 */
[----:B0-----:R-:W3:Y:S01]  /*f9c0*/  LDL.LU.64 R22, [R1+0x1ba0] ;  /* 0x001ba00001167983 */ /* 0x001ee20000300a00 */
[----:B------:R-:W-:-:S05]  /*f9d0*/  LEA R4, R2, R7, 0x1 ;  /* 0x0000000702047211 */ /* 0x000fca00078e08ff */
[----:B------:R-:W-:-:S05]  /*f9e0*/  IMAD.MOV.U32 R11, RZ, RZ, R4 ;  /* 0x000000ffff0b7224 */ /* 0x000fca00078e0004 */
[----:B------:R-:W-:-:S05]  /*f9f0*/  LEA R4, R2, R11, 0x1 ;  /* 0x0000000b02047211 */ /* 0x000fca00078e08ff */
[----:B------:R-:W-:Y:S01]  /*fa00*/  IMAD R26, R2, 0x2, R4 ;  /* 0x00000002021a7824 */ /* 0x000fe200078e0204 */
[----:B------:R-:W-:-:S03]  /*fa10*/  LEA R8, P2, R19, R0, 0x1 ;  /* 0x0000000013087211 */ /* 0x000fc600078408ff */
[----:B------:R-:W-:Y:S01]  /*fa20*/  IMAD R6, R2, 0x2, R26 ;  /* 0x0000000202067824 */ /* 0x000fe200078e021a */
[----:B------:R-:W-:Y:S01]  /*fa30*/  LEA.HI.X.SX32 R9, R19, R3, 0x1, P2 ;  /* 0x0000000313097211 */ /* 0x000fe200010f0eff */
[----:B------:R-:W-:-:S03]  /*fa40*/  IMAD.MOV.U32 R14, RZ, RZ, R5 ;  /* 0x000000ffff0e7224 */ /* 0x000fc600078e0005 */
[C---:B------:R-:W-:Y:S01]  /*fa50*/  LEA R5, R2.reuse, R6, 0x1 ;  /* 0x0000000602057211 */ /* 0x040fe200078e08ff */
[----:B------:R0:W-:Y:S04]  /*fa60*/  STL.64 [R1+0xd00], R8 ;  /* 0x000d000801007387 */ /* 0x0001e80000100a00 */
[----:B------:R1:W-:Y:S01]  /*fa70*/  STL.64 [R1+0x1b80], R4 ;  /* 0x001b800401007387 */ /* 0x0003e20000100a00 */
[----:B------:R-:W-:Y:S01]  /*fa80*/  MOV R18, R25 ;  /* 0x0000001900127202 */ /* 0x000fe20000000f00 */
[----:B0-----:R-:W-:Y:S02]  /*fa90*/  IMAD R8, R2, 0x2, R5 ;  /* 0x0000000202087824 */ /* 0x001fe400078e0205 */
[----:B-1----:R-:W-:Y:S01]  /*faa0*/  IMAD.MOV.U32 R4, RZ, RZ, R24 ;  /* 0x000000ffff047224 */ /* 0x002fe200078e0018 */
[----:B------:R-:W-:-:S05]  /*fab0*/  MOV R5, R7 ;  /* 0x0000000700057202 */ /* 0x000fca0000000f00 */
[----:B------:R0:W-:Y:S01]  /*fac0*/  STL.64 [R1+0x1b88], R4 ;  /* 0x001b880401007387 */ /* 0x0001e20000100a00 */
[----:B------:R-:W-:Y:S01]  /*fad0*/  IMAD.MOV.U32 R13, RZ, RZ, R29 ;  /* 0x000000ffff0d7224 */ /* 0x000fe200078e001d */
[----:B--2---:R-:W-:-:S04]  /*fae0*/  LEA R24, P0, R20, R0, 0x1 ;  /* 0x0000000014187211 */ /* 0x004fc800078008ff */
[----:B------:R-:W-:Y:S02]  /*faf0*/  LEA.HI.X.SX32 R25, R20, R3, 0x1, P0 ;  /* 0x0000000314197211 */ /* 0x000fe400000f0eff */
[----:B0-----:R-:W-:-:S03]  /*fb00*/  LEA R4, P1, R21, R0, 0x1 ;  /* 0x0000000015047211 */ /* 0x001fc600078208ff */
[----:B------:R0:W-:Y:S01]  /*fb10*/  STL.64 [R1+0xcf8], R24 ;  /* 0x000cf81801007387 */ /* 0x0001e20000100a00 */
[----:B---3--:R-:W-:-:S04]  /*fb20*/  LEA R16, P2, R22, R0, 0x1 ;  /* 0x0000000016107211 */ /* 0x008fc800078408ff */
[-C--:B------:R-:W-:Y:S01]  /*fb30*/  LEA.HI.X.SX32 R17, R22, R3.reuse, 0x1, P2 ;  /* 0x0000000316117211 */ /* 0x080fe200010f0eff */
[----:B0-----:R-:W2:Y:S04]  /*fb40*/  LDL.LU.64 R24, [R1+0x1b98] ;  /* 0x001b980001187983 */ /* 0x001ea80000300a00 */
[----:B------:R0:W-:Y:S01]  /*fb50*/  STL.64 [R1+0xce8], R16 ;  /* 0x000ce81001007387 */ /* 0x0001e20000100a00 */
[----:B------:R-:W-:Y:S01]  /*fb60*/  LEA.HI.X.SX32 R5, R21, R3, 0x1, P1 ;  /* 0x0000000315057211 */ /* 0x000fe200008f0eff */
[----:B0-----:R-:W-:Y:S01]  /*fb70*/  IMAD.MOV.U32 R16, RZ, RZ, R28 ;  /* 0x000000ffff107224 */ /* 0x001fe200078e001c */
[----:B------:R-:W-:-:S04]  /*fb80*/  LEA R28, P0, R23, R0, 0x1 ;  /* 0x00000000171c7211 */ /* 0x000fc800078008ff */
[----:B------:R-:W-:Y:S01]  /*fb90*/  LEA.HI.X.SX32 R29, R23, R3, 0x1, P0 ;  /* 0x00000003171d7211 */ /* 0x000fe200000f0eff */
[----:B------:R-:W-:Y:S04]  /*fba0*/  STL.64 [R1+0xcf0], R4 ;  /* 0x000cf00401007387 */ /* 0x000fe80000100a00 */
[----:B------:R0:W-:Y:S04]  /*fbb0*/  STL.64 [R1+0xce0], R28 ;  /* 0x000ce01c01007387 */ /* 0x0001e80000100a00 */
[----:B0-----:R-:W3:Y:S01]  /*fbc0*/  LDL.LU.64 R28, [R1+0x1b90] ;  /* 0x001b9000011c7983 */ /* 0x001ee20000300a00 */
[----:B--2---:R-:W-:-:S02]  /*fbd0*/  LEA R20, P1, R24, R0, 0x1 ;  /* 0x0000000018147211 */ /* 0x004fc400078208ff */
[C---:B------:R-:W-:Y:S02]  /*fbe0*/  LEA R4, P2, R25.reuse, R0, 0x1 ;  /* 0x0000000019047211 */ /* 0x040fe400078408ff */
[-C--:B------:R-:W-:Y:S02]  /*fbf0*/  LEA.HI.X.SX32 R21, R24, R3.reuse, 0x1, P1 ;  /* 0x0000000318157211 */ /* 0x080fe400008f0eff */
[----:B------:R-:W-:-:S03]  /*fc00*/  LEA.HI.X.SX32 R5, R25, R3, 0x1, P2 ;  /* 0x0000000319057211 */ /* 0x000fc600010f0eff */
[----:B------:R-:W-:Y:S04]  /*fc10*/  STL.64 [R1+0xcd8], R20 ;  /* 0x000cd81401007387 */ /* 0x000fe80000100a00 */
[----:B------:R3:W-:Y:S02]  /*fc20*/  STL.64 [R1+0xcd0], R4 ;  /* 0x000cd00401007387 */ /* 0x0007e40000100a00 */
[----:B---3--:R-:W-:-:S04]  /*fc30*/  LEA R4, P0, R29, R0, 0x1 ;  /* 0x000000001d047211 */ /* 0x008fc800078008ff */
[----:B------:R-:W-:-:S05]  /*fc40*/  LEA.HI.X.SX32 R5, R29, R3, 0x1, P0 ;  /* 0x000000031d057211 */ /* 0x000fca00000f0eff */
[----:B------:R0:W-:Y:S04]  /*fc50*/  STL.64 [R1+0xcc8], R4 ;  /* 0x000cc80401007387 */ /* 0x0001e80000100a00 */
[----:B0-----:R-:W2:Y:S01]  /*fc60*/  LDL.LU.64 R4, [R1+0x1b88] ;  /* 0x001b880001047983 */ /* 0x001ea20000300a00 */
[----:B------:R-:W-:Y:S01]  /*fc70*/  MOV R19, R14 ;  /* 0x0000000e00137202 */ /* 0x000fe20000000f00 */
[----:B------:R-:W-:-:S05]  /*fc80*/  IMAD R14, R2, 0x2, R27 ;  /* 0x00000002020e7824 */ /* 0x000fca00078e021b */
[----:B------:R-:W-:-:S05]  /*fc90*/  LEA R14, R2, R14, 0x1 ;  /* 0x0000000e020e7211 */ /* 0x000fca00078e08ff */
[----:B------:R-:W-:Y:S01]  /*fca0*/  IMAD R14, R2, 0x2, R14 ;  /* 0x00000002020e7824 */ /* 0x000fe200078e020e */
[----:B------:R-:W-:-:S04]  /*fcb0*/  LEA R24, P1, R28, R0, 0x1 ;  /* 0x000000001c187211 */ /* 0x000fc800078208ff */
[----:B------:R-:W-:Y:S02]  /*fcc0*/  LEA R14, R2, R14, 0x1 ;  /* 0x0000000e020e7211 */ /* 0x000fe400078e08ff */
[-C--:B------:R-:W-:Y:S02]  /*fcd0*/  LEA.HI.X.SX32 R25, R28, R3.reuse, 0x1, P1 ;  /* 0x000000031c197211 */ /* 0x080fe400008f0eff */
[----:B------:R-:W-:Y:S01]  /*fce0*/  MOV R28, R14 ;  /* 0x0000000e001c7202 */ /* 0x000fe20000000f00 */
[----:B------:R-:W-:Y:S01]  /*fcf0*/  IMAD R14, R2, 0x2, R27 ;  /* 0x00000002020e7824 */ /* 0x000fe200078e021b */
[C---:B------:R-:W-:Y:S01]  /*fd00*/  LEA R22, P2, R27.reuse, R0, 0x1 ;  /* 0x000000001b167211 */ /* 0x040fe200078408ff */
[----:B------:R0:W-:Y:S03]  /*fd10*/  STL.64 [R1+0xcc0], R24 ;  /* 0x000cc01801007387 */ /* 0x0001e60000100a00 */
[----:B------:R-:W-:-:S02]  /*fd20*/  LEA.HI.X.SX32 R23, R27, R3, 0x1, P2 ;  /* 0x000000031b177211 */ /* 0x000fc400010f0eff */
[----:B0-----:R-:W-:Y:S02]  /*fd30*/  LEA R24, P0, R14, R0, 0x1 ;  /* 0x000000000e187211 */ /* 0x001fe400078008ff */
[----:B------:R-:W-:-:S04]  /*fd40*/  MOV R25, R14 ;  /* 0x0000000e00197202 */ /* 0x000fc80000000f00 */
[----:B------:R-:W-:Y:S01]  /*fd50*/  LEA.HI.X.SX32 R25, R25, R3, 0x1, P0 ;  /* 0x0000000319197211 */ /* 0x000fe200000f0eff */
[----:B------:R0:W-:Y:S04]  /*fd60*/  STL.64 [R1+0xcb8], R22 ;  /* 0x000cb81601007387 */ /* 0x0001e80000100a00 */
[----:B------:R-:W-:Y:S01]  /*fd70*/  STL.64 [R1+0xcb0], R24 ;  /* 0x000cb01801007387 */ /* 0x000fe20000100a00 */
[----:B0-----:R-:W-:-:S04]  /*fd80*/  LEA R22, P1, R18, R0, 0x1 ;  /* 0x0000000012167211 */ /* 0x001fc800078208ff */
[----:B------:R-:W-:Y:S01]  /*fd90*/  LEA.HI.X.SX32 R23, R18, R3, 0x1, P1 ;  /* 0x0000000312177211 */ /* 0x000fe200008f0eff */
[----:B--2---:R-:W-:Y:S01]  /*fda0*/  IMAD.MOV.U32 R29, RZ, RZ, R4 ;  /* 0x000000ffff1d7224 */ /* 0x004fe200078e0004 */
[C---:B------:R-:W-:Y:S02]  /*fdb0*/  LEA R4, P2, R13.reuse, R0, 0x1 ;  /* 0x000000000d047211 */ /* 0x040fe400078408ff */
[----:B------:R-:W-:Y:S02]  /*fdc0*/  MOV R27, R5 ;  /* 0x00000005001b7202 */ /* 0x000fe40000000f00 */
[----:B------:R-:W-:-:S05]  /*fdd0*/  LEA.HI.X.SX32 R5, R13, R3, 0x1, P2 ;  /* 0x000000030d057211 */ /* 0x000fca00010f0eff */
[----:B------:R0:W-:Y:S04]  /*fde0*/  STL.64 [R1+0xca0], R4 ;  /* 0x000ca00401007387 */ /* 0x0001e80000100a00 */
[----:B------:R-:W-:Y:S01]  /*fdf0*/  STL.64 [R1+0xca8], R22 ;  /* 0x000ca81601007387 */ /* 0x000fe20000100a00 */
[----:B0-----:R-:W-:-:S04]  /*fe00*/  LEA R4, P0, R28, R0, 0x1 ;  /* 0x000000001c047211 */ /* 0x001fc800078008ff */
[----:B------:R-:W-:-:S05]  /*fe10*/  LEA.HI.X.SX32 R5, R28, R3, 0x1, P0 ;  /* 0x000000031c057211 */ /* 0x000fca00000f0eff */
[----:B------:R0:W-:Y:S04]  /*fe20*/  STL.64 [R1+0xc98], R4 ;  /* 0x000c980401007387 */ /* 0x0001e80000100a00 */
[----:B0-----:R-:W2:Y:S01]  /*fe30*/  LDL.LU.64 R4, [R1+0x1b80] ;  /* 0x001b800001047983 */ /* 0x001ea20000300a00 */
[----:B------:R-:W-:-:S04]  /*fe40*/  LEA R7, R2, R8, 0x1 ;  /* 0x0000000802077211 */ /* 0x000fc800078e08ff */
[----:B------:R-:W-:Y:S01]  /*fe50*/  LEA R9, R2, R7, 0x1 ;  /* 0x0000000702097211 */ /* 0x000fe200078e08ff */
[----:B------:R-:W-:-:S04]  /*fe60*/  IMAD.MOV.U32 R17, RZ, RZ, R12 ;  /* 0x000000ffff117224 */ /* 0x000fc800078e000c */
[----:B------:R-:W-:-:S04]  /*fe70*/  IMAD R10, R2, 0x2, R9 ;  /* 0x00000002020a7824 */ /* 0x000fc800078e0209 */
[----:B------:R-:W-:Y:S01]  /*fe80*/  IMAD R12, R2, 0x2, R10 ;  /* 0x00000002020c7824 */ /* 0x000fe200078e020a */
[----:B------:R-:W-:-:S04]  /*fe90*/  MOV R21, R11 ;  /* 0x0000000b00157202 */ /* 0x000fc80000000f00 */
[----:B------:R-:W-:-:S05]  /*fea0*/  LEA R11, R2, R12, 0x1 ;  /* 0x0000000c020b7211 */ /* 0x000fca00078e08ff */
[----:B------:R-:W-:Y:S01]  /*feb0*/  IMAD R20, R2, 0x2, R11 ;  /* 0x0000000202147824 */ /* 0x000fe200078e020b */
[CC--:B------:R-:W-:Y:S02]  /*fec0*/  LEA R24, P1, R29.reuse, R0.reuse, 0x1 ;  /* 0x000000001d187211 */ /* 0x0c0fe400078208ff */
[----:B------:R-:W-:Y:S01]  /*fed0*/  LEA R22, P2, R16, R0, 0x1 ;  /* 0x0000000010167211 */ /* 0x000fe200078408ff */
[----:B------:R-:W-:Y:S01]  /*fee0*/  IMAD R14, R2, 0x2, R20 ;  /* 0x00000002020e7824 */ /* 0x000fe200078e0214 */
[-C--:B------:R-:W-:Y:S02]  /*fef0*/  LEA.HI.X.SX32 R25, R29, R3.reuse, 0x1, P1 ;  /* 0x000000031d197211 */ /* 0x080fe400008f0eff */
[----:B------:R-:W-:Y:S02]  /*ff00*/  LEA.HI.X.SX32 R23, R16, R3, 0x1, P2 ;  /* 0x0000000310177211 */ /* 0x000fe400010f0eff */
[C---:B------:R-:W-:Y:S01]  /*ff10*/  LEA R13, R2.reuse, R14, 0x1 ;  /* 0x0000000e020d7211 */ /* 0x040fe200078e08ff */
[----:B------:R-:W-:Y:S01]  /*ff20*/  IMAD.MOV.U32 R29, RZ, RZ, R15 ;  /* 0x000000ffff1d7224 */ /* 0x000fe200078e000f */
[----:B------:R-:W-:Y:S01]  /*ff30*/  LEA R28, P0, R15, R0, 0x1 ;  /* 0x000000000f1c7211 */ /* 0x000fe200078008ff */
[----:B------:R0:W-:Y:S02]  /*ff40*/  STL.64 [R1+0xc90], R24 ;  /* 0x000c901801007387 */ /* 0x0001e40000100a00 */
[----:B------:R-:W-:-:S02]  /*ff50*/  IMAD R18, R2, 0x2, R13 ;  /* 0x0000000202127824 */ /* 0x000fc400078e020d */
[----:B------:R1:W-:Y:S01]  /*ff60*/  STL.64 [R1+0xc88], R22 ;  /* 0x000c881601007387 */ /* 0x0003e20000100a00 */
[-C--:B------:R-:W-:Y:S02]  /*ff70*/  LEA.HI.X.SX32 R29, R29, R3.reuse, 0x1, P0 ;  /* 0x000000031d1d7211 */ /* 0x080fe400000f0eff */
[C---:B------:R-:W-:Y:S02]  /*ff80*/  LEA R16, R2.reuse, R18, 0x1 ;  /* 0x0000001202107211 */ /* 0x040fe400078e08ff */
[-C--:B0-----:R-:W-:Y:S02]  /*ff90*/  LEA R24, P1, R19, R0.reuse, 0x1 ;  /* 0x0000000013187211 */ /* 0x081fe400078208ff */
[----:B-1----:R-:W-:Y:S02]  /*ffa0*/  LEA R22, P2, R17, R0, 0x1 ;  /* 0x0000000011167211 */ /* 0x002fe400078408ff */
[-C--:B------:R-:W-:Y:S02]  /*ffb0*/  LEA.HI.X.SX32 R25, R19, R3.reuse, 0x1, P1 ;  /* 0x0000000313197211 */ /* 0x080fe400008f0eff */
[----:B------:R-:W-:Y:S01]  /*ffc0*/  LEA.HI.X.SX32 R23, R17, R3, 0x1, P2 ;  /* 0x0000000311177211 */ /* 0x000fe200010f0eff */
[----:B------:R0:W-:Y:S01]  /*ffd0*/  STL.64 [R1+0xc80], R28 ;  /* 0x000c801c01007387 */ /* 0x0001e20000100a00 */
[----:B------:R-:W-:-:S03]  /*ffe0*/  LEA R15, R2, R16, 0x1 ;  /* 0x00000010020f7211 */ /* 0x000fc600078e08ff */
[----:B------:R1:W-:Y:S04]  /*fff0*/  STL.64 [R1+0xc78], R24 ;  /* 0x000c781801007387 */ /* 0x0003e80000100a00 */
[----:B------:R-:W-:Y:S01]  /*10000*/  STL.64 [R1+0xc70], R22 ;  /* 0x000c701601007387 */ /* 0x000fe20000100a00 */
[-C--:B0-----:R-:W-:Y:S02]  /*10010*/  LEA R28, P0, R27, R0.reuse, 0x1 ;  /* 0x000000001b1c7211 */ /* 0x081fe400078008ff */
[----:B-1----:R-:W-:Y:S01]  /*10020*/  LEA R24, P1, R21, R0, 0x1 ;  /* 0x0000000015187211 */ /* 0x002fe200078208ff */
[----:B------:R-:W-:Y:S01]  /*10030*/  IMAD R19, R2, 0x2, R15 ;  /* 0x0000000202137824 */ /* 0x000fe200078e020f */
[-C--:B------:R-:W-:Y:S02]  /*10040*/  LEA.HI.X.SX32 R29, R27, R3.reuse, 0x1, P0 ;  /* 0x000000031b1d7211 */ /* 0x080fe400000f0eff */
[----:B------:R-:W-:-:S02]  /*10050*/  LEA.HI.X.SX32 R25, R21, R3, 0x1, P1 ;  /* 0x0000000315197211 */ /* 0x000fc400008f0eff */
[----:B------:R-:W-:Y:S01]  /*10060*/  LEA R17, R2, R19, 0x1 ;  /* 0x0000001302117211 */ /* 0x000fe200078e08ff */
[----:B------:R0:W-:Y:S04]  /*10070*/  STL.64 [R1+0xc68], R28 ;  /* 0x000c681c01007387 */ /* 0x0001e80000100a00 */
[----:B------:R1:W-:Y:S01]  /*10080*/  STL.64 [R1+0xc60], R24 ;  /* 0x000c601801007387 */ /* 0x0003e20000100a00 */
[-C--:B0-----:R-:W-:Y:S02]  /*10090*/  LEA R28, P0, R26, R0.reuse, 0x1 ;  /* 0x000000001a1c7211 */ /* 0x081fe400078008ff */
[----:B-1----:R-:W-:Y:S02]  /*100a0*/  LEA R24, P1, R6, R0, 0x1 ;  /* 0x0000000006187211 */ /* 0x002fe400078208ff */
[----:B------:R-:W-:-:S02]  /*100b0*/  LEA.HI.X.SX32 R29, R26, R3, 0x1, P0 ;  /* 0x000000031a1d7211 */ /* 0x000fc400000f0eff */
[----:B------:R-:W-:Y:S02]  /*100c0*/  LEA.HI.X.SX32 R25, R6, R3, 0x1, P1 ;  /* 0x0000000306197211 */ /* 0x000fe400008f0eff */
[----:B------:R-:W-:-:S04]  /*100d0*/  LEA R26, P0, R8, R0, 0x1 ;  /* 0x00000000081a7211 */ /* 0x000fc800078008ff */
[----:B------:R-:W-:Y:S02]  /*100e0*/  LEA.HI.X.SX32 R27, R8, R3, 0x1, P0 ;  /* 0x00000003081b7211 */ /* 0x000fe400000f0eff */
[----:B--2---:R-:W-:-:S04]  /*100f0*/  LEA R22, P2, R4, R0, 0x1 ;  /* 0x0000000004167211 */ /* 0x004fc800078408ff */
[----:B------:R-:W-:Y:S01]  /*10100*/  LEA.HI.X.SX32 R23, R4, R3, 0x1, P2 ;  /* 0x0000000304177211 */ /* 0x000fe200010f0eff */
[----:B------:R-:W-:-:S04]  /*10110*/  IMAD R4, R2, 0x2, R17 ;  /* 0x0000000202047824 */ /* 0x000fc800078e0211 */
[----:B------:R0:W-:Y:S01]  /*10120*/  STL.64 [R1+0xc58], R22 ;  /* 0x000c581601007387 */ /* 0x0001e20000100a00 */
[----:B------:R-:W-:-:S03]  /*10130*/  LEA R21, R2, R4, 0x1 ;  /* 0x0000000402157211 */ /* 0x000fc600078e08ff */
[----:B------:R-:W-:Y:S01]  /*10140*/  STL.64 [R1+0xc50], R28 ;  /* 0x000c501c01007387 */ /* 0x000fe20000100a00 */
[----:B0-----:R-:W-:-:S04]  /*10150*/  LEA R22, P2, R5, R0, 0x1 ;  /* 0x0000000005167211 */ /* 0x001fc800078408ff */
[-C--:B------:R-:W-:Y:S01]  /*10160*/  LEA.HI.X.SX32 R23, R5, R3.reuse, 0x1, P2 ;  /* 0x0000000305177211 */ /* 0x080fe200010f0eff */
[----:B------:R0:W-:Y:S04]  /*10170*/  STL.64 [R1+0xc48], R24 ;  /* 0x000c481801007387 */ /* 0x0001e80000100a00 */
[----:B------:R1:W-:Y:S01]  /*10180*/  STL.64 [R1+0xc40], R22 ;  /* 0x000c401601007387 */ /* 0x0003e20000100a00 */
[----:B------:R-:W-:Y:S01]  /*10190*/  IMAD R6, R2, 0x2, R21 ;  /* 0x0000000202067824 */ /* 0x000fe200078e0215 */
[-C--:B0-----:R-:W-:Y:S02]  /*101a0*/  LEA R24, P1, R7, R0.reuse, 0x1 ;  /* 0x0000000007187211 */ /* 0x081fe400078208ff */
[----:B-1----:R-:W-:Y:S02]  /*101b0*/  LEA R22, P2, R9, R0, 0x1 ;  /* 0x0000000009167211 */ /* 0x002fe400078408ff */
[----:B------:R-:W-:-:S02]  /*101c0*/  LEA.HI.X.SX32 R25, R7, R3, 0x1, P1 ;  /* 0x0000000307197211 */ /* 0x000fc400008f0eff */
[----:B------:R-:W-:Y:S01]  /*101d0*/  LEA.HI.X.SX32 R23, R9, R3, 0x1, P2 ;  /* 0x0000000309177211 */ /* 0x000fe200010f0eff */
[----:B------:R0:W-:Y:S01]  /*101e0*/  STL.64 [R1+0xc38], R26 ;  /* 0x000c381a01007387 */ /* 0x0001e20000100a00 */
[----:B------:R-:W-:-:S03]  /*101f0*/  LEA R5, R2, R6, 0x1 ;  /* 0x0000000602057211 */ /* 0x000fc600078e08ff */
[----:B------:R1:W-:Y:S04]  /*10200*/  STL.64 [R1+0xc30], R24 ;  /* 0x000c301801007387 */ /* 0x0003e80000100a00 */
[----:B------:R2:W-:Y:S01]  /*10210*/  STL.64 [R1+0xc28], R22 ;  /* 0x000c281601007387 */ /* 0x0005e20000100a00 */
[-C--:B0-----:R-:W-:Y:S02]  /*10220*/  LEA R26, P0, R10, R0.reuse, 0x1 ;  /* 0x000000000a1a7211 */ /* 0x081fe400078008ff */
[-C--:B-1----:R-:W-:Y:S01]  /*10230*/  LEA R24, P1, R12, R0.reuse, 0x1 ;  /* 0x000000000c187211 */ /* 0x082fe200078208ff */
[----:B------:R-:W-:Y:S01]  /*10240*/  IMAD R7, R2, 0x2, R5 ;  /* 0x0000000202077824 */ /* 0x000fe200078e0205 */
[----:B------:R-:W-:Y:S02]  /*10250*/  LEA.HI.X.SX32 R27, R10, R3, 0x1, P0 ;  /* 0x000000030a1b7211 */ /* 0x000fe400000f0eff */
[----:B--2---:R-:W-:-:S02]  /*10260*/  LEA R22, P2, R11, R0, 0x1 ;  /* 0x000000000b167211 */ /* 0x004fc400078408ff */
[-C--:B------:R-:W-:Y:S02]  /*10270*/  LEA.HI.X.SX32 R25, R12, R3.reuse, 0x1, P1 ;  /* 0x000000030c197211 */ /* 0x080fe400008f0eff */
        /* <DEDUP_REMOVED lines=25> */
[----:B------:R-:W-:Y:S04]  /*10410*/  STL.64 [R1+0xbe8], R24 ;  /* 0x000be81801007387 */ /* 0x000fe80000100a00 */
[----:B------:R1:W-:Y:S01]  /*10420*/  STL.64 [R1+0xbe0], R22 ;  /* 0x000be01601007387 */ /* 0x0003e20000100a00 */
[----:B0-----:R-:W-:Y:S01]  /*10430*/  LEA R26, P0, R19, R0, 0x1 ;  /* 0x00000000131a7211 */ /* 0x001fe200078008ff */
[----:B------:R-:W-:-:S03]  /*10440*/  IMAD R13, R2, 0x2, R12 ;  /* 0x00000002020d7824 */ /* 0x000fc600078e020c */
[-C--:B------:R-:W-:Y:S02]  /*10450*/  LEA.HI.X.SX32 R27, R19, R3.reuse, 0x1, P0 ;  /* 0x00000003131b7211 */ /* 0x080fe400000f0eff */
[CC--:B-1----:R-:W-:Y:S02]  /*10460*/  LEA R22, P2, R4.reuse, R0.reuse, 0x1 ;  /* 0x0000000004167211 */ /* 0x0c2fe400078408ff */
[CC--:B------:R-:W-:Y:S02]  /*10470*/  LEA R24, P1, R17.reuse, R0.reuse, 0x1 ;  /* 0x0000000011187211 */ /* 0x0c0fe400078208ff */
[----:B------:R-:W-:Y:S01]  /*10480*/  LEA.HI.X.SX32 R23, R4, R3, 0x1, P2 ;  /* 0x0000000304177211 */ /* 0x000fe200010f0eff */
[----:B------:R-:W-:Y:S01]  /*10490*/  STL.64 [R1+0xbd8], R26 ;  /* 0x000bd81a01007387 */ /* 0x000fe20000100a00 */
[----:B------:R-:W-:Y:S02]  /*104a0*/  LEA R14, R2, R13, 0x1 ;  /* 0x0000000d020e7211 */ /* 0x000fe400078e08ff */
[----:B------:R-:W-:Y:S01]  /*104b0*/  LEA.HI.X.SX32 R25, R17, R3, 0x1, P1 ;  /* 0x0000000311197211 */ /* 0x000fe200008f0eff */
[----:B------:R0:W-:Y:S01]  /*104c0*/  STL.64 [R1+0xbc8], R22 ;  /* 0x000bc81601007387 */ /* 0x0001e20000100a00 */
[-C--:B------:R-:W-:Y:S01]  /*104d0*/  LEA R18, P1, R6, R0.reuse, 0x1 ;  /* 0x0000000006127211 */ /* 0x080fe200078208ff */
[----:B------:R-:W-:Y:S01]  /*104e0*/  IMAD R4, R2, 0x2, R14 ;  /* 0x0000000202047824 */ /* 0x000fe200078e020e */
[----:B------:R-:W-:-:S02]  /*104f0*/  LEA R16, P2, R5, R0, 0x1 ;  /* 0x0000000005107211 */ /* 0x000fc400078408ff */
[-C--:B------:R-:W-:Y:S02]  /*10500*/  LEA.HI.X.SX32 R19, R6, R3.reuse, 0x1, P1 ;  /* 0x0000000306137211 */ /* 0x080fe400008f0eff */
[----:B0-----:R-:W-:Y:S02]  /*10510*/  LEA R22, P0, R21, R0, 0x1 ;  /* 0x0000000015167211 */ /* 0x001fe400078008ff */
[-C--:B------:R-:W-:Y:S02]  /*10520*/  LEA.HI.X.SX32 R17, R5, R3.reuse, 0x1, P2 ;  /* 0x0000000305117211 */ /* 0x080fe400010f0eff */
[----:B------:R-:W-:Y:S01]  /*10530*/  LEA.HI.X.SX32 R23, R21, R3, 0x1, P0 ;  /* 0x0000000315177211 */ /* 0x000fe200000f0eff */
[----:B------:R-:W-:Y:S01]  /*10540*/  STL.64 [R1+0xbd0], R24 ;  /* 0x000bd01801007387 */ /* 0x000fe20000100a00 */
[C---:B------:R-:W-:Y:S02]  /*10550*/  LEA R15, R2.reuse, R4, 0x1 ;  /* 0x00000004020f7211 */ /* 0x040fe400078e08ff */
[----:B------:R-:W-:Y:S01]  /*10560*/  LEA R20, P0, R7, R0, 0x1 ;  /* 0x0000000007147211 */ /* 0x000fe200078008ff */
[----:B------:R-:W-:Y:S04]  /*10570*/  STL.64 [R1+0xbc0], R22 ;  /* 0x000bc01601007387 */ /* 0x000fe80000100a00 */
[----:B------:R0:W-:Y:S01]  /*10580*/  STL.64 [R1+0xbb8], R18 ;  /* 0x000bb81201007387 */ /* 0x0001e20000100a00 */
[----:B------:R-:W-:-:S03]  /*10590*/  IMAD R5, R2, 0x2, R15 ;  /* 0x0000000202057824 */ /* 0x000fc600078e020f */
[----:B------:R1:W-:Y:S01]  /*105a0*/  STL.64 [R1+0xbb0], R16 ;  /* 0x000bb01001007387 */ /* 0x0003e20000100a00 */
[-C--:B------:R-:W-:Y:S02]  /*105b0*/  LEA.HI.X.SX32 R21, R7, R3.reuse, 0x1, P0 ;  /* 0x0000000307157211 */ /* 0x080fe400000f0eff */
[CC--:B0-----:R-:W-:Y:S02]  /*105c0*/  LEA R18, P1, R8.reuse, R0.reuse, 0x1 ;  /* 0x0000000008127211 */ /* 0x0c1fe400078208ff */
[C---:B-1----:R-:W-:Y:S02]  /*105d0*/  LEA R16, P2, R9.reuse, R0, 0x1 ;  /* 0x0000000009107211 */ /* 0x042fe400078408ff */
[-C--:B------:R-:W-:Y:S02]  /*105e0*/  LEA.HI.X.SX32 R19, R8, R3.reuse, 0x1, P1 ;  /* 0x0000000308137211 */ /* 0x080fe400008f0eff */
[----:B------:R-:W-:Y:S01]  /*105f0*/  LEA.HI.X.SX32 R17, R9, R3, 0x1, P2 ;  /* 0x0000000309117211 */ /* 0x000fe200010f0eff */
[----:B------:R0:W-:Y:S01]  /*10600*/  STL.64 [R1+0xba8], R20 ;  /* 0x000ba81401007387 */ /* 0x0001e20000100a00 */
[----:B------:R-:W-:-:S03]  /*10610*/  LEA R6, R2, R5, 0x1 ;  /* 0x0000000502067211 */ /* 0x000fc600078e08ff */
[----:B------:R1:W-:Y:S02]  /*10620*/  STL.64 [R1+0xba0], R18 ;  /* 0x000ba01201007387 */ /* 0x0003e40000100a00 */
[----:B------:R-:W-:Y:S02]  /*10630*/  IMAD R7, R2, 0x2, R6 ;  /* 0x0000000202077824 */ /* 0x000fe400078e0206 */
[----:B------:R2:W-:Y:S01]  /*10640*/  STL.64 [R1+0xb98], R16 ;  /* 0x000b981001007387 */ /* 0x0005e20000100a00 */
[CC--:B0-----:R-:W-:Y:S02]  /*10650*/  LEA R20, P0, R10.reuse, R0.reuse, 0x1 ;  /* 0x000000000a147211 */ /* 0x0c1fe400078008ff */
[-C--:B-1----:R-:W-:Y:S02]  /*10660*/  LEA R18, P1, R11, R0.reuse, 0x1 ;  /* 0x000000000b127211 */ /* 0x082fe400078208ff */
[----:B------:R-:W-:Y:S02]  /*10670*/  LEA.HI.X.SX32 R21, R10, R3, 0x1, P0 ;  /* 0x000000030a157211 */ /* 0x000fe400000f0eff */
[----:B--2---:R-:W-:-:S02]  /*10680*/  LEA R16, P2, R12, R0, 0x1 ;  /* 0x000000000c107211 */ /* 0x004fc400078408ff */
        /* <DEDUP_REMOVED lines=13> */
[----:B------:R-:W-:Y:S01]  /*10760*/  STL.64 [R1+0xb78], R20 ;  /* 0x000b781401007387 */ /* 0x000fe20000100a00 */
[----:B------:R-:W-:Y:S02]  /*10770*/  LEA R10, R2, R9, 0x1 ;  /* 0x00000009020a7211 */ /* 0x000fe400078e08ff */
[----:B------:R-:W-:Y:S01]  /*10780*/  LEA R12, P2, R6, R0, 0x1 ;  /* 0x00000000060c7211 */ /* 0x000fe200078408ff */
[----:B------:R0:W-:Y:S02]  /*10790*/  STL.64 [R1+0xb70], R18 ;  /* 0x000b701201007387 */ /* 0x0001e40000100a00 */
[----:B------:R-:W-:Y:S02]  /*107a0*/  IMAD R11, R2, 0x2, R10 ;  /* 0x00000002020b7824 */ /* 0x000fe400078e020a */
[----:B------:R1:W-:Y:S01]  /*107b0*/  STL.64 [R1+0xb68], R16 ;  /* 0x000b681001007387 */ /* 0x0003e20000100a00 */
[----:B------:R-:W-:-:S02]  /*107c0*/  LEA.HI.X.SX32 R13, R6, R3, 0x1, P2 ;  /* 0x00000003060d7211 */ /* 0x000fc400010f0eff */
[-C--:B0-----:R-:W-:Y:S02]  /*107d0*/  LEA R18, P0, R15, R0.reuse, 0x1 ;  /* 0x000000000f127211 */ /* 0x081fe400078008ff */
[----:B-1----:R-:W-:Y:S02]  /*107e0*/  LEA R16, P1, R5, R0, 0x1 ;  /* 0x0000000005107211 */ /* 0x002fe400078208ff */
[-C--:B------:R-:W-:Y:S02]  /*107f0*/  LEA.HI.X.SX32 R19, R15, R3.reuse, 0x1, P0 ;  /* 0x000000030f137211 */ /* 0x080fe400000f0eff */
[----:B------:R-:W-:Y:S01]  /*10800*/  LEA.HI.X.SX32 R17, R5, R3, 0x1, P1 ;  /* 0x0000000305117211 */ /* 0x000fe200008f0eff */
[----:B------:R0:W-:Y:S01]  /*10810*/  STL.64 [R1+0xb50], R12 ;  /* 0x000b500c01007387 */ /* 0x0001e20000100a00 */
[----:B------:R-:W-:-:S03]  /*10820*/  LEA R4, R2, R11, 0x1 ;  /* 0x0000000b02047211 */ /* 0x000fc600078e08ff */
[----:B------:R1:W-:Y:S01]  /*10830*/  STL.64 [R1+0xb60], R18 ;  /* 0x000b601201007387 */ /* 0x0003e20000100a00 */
[----:B------:R-:W-:-:S03]  /*10840*/  LEA R14, P2, R9, R0, 0x1 ;  /* 0x00000000090e7211 */ /* 0x000fc600078408ff */
[----:B------:R2:W-:Y:S01]  /*10850*/  STL.64 [R1+0xb58], R16 ;  /* 0x000b581001007387 */ /* 0x0005e20000100a00 */
[----:B0-----:R-:W-:Y:S01]  /*10860*/  IMAD R12, R2, 0x2, R4 ;  /* 0x00000002020c7824 */ /* 0x001fe200078e0204 */
[CC--:B-1----:R-:W-:Y:S02]  /*10870*/  LEA R18, P0, R7.reuse, R0.reuse, 0x1 ;  /* 0x0000000007127211 */ /* 0x0c2fe400078008ff */
[C---:B--2---:R-:W-:Y:S02]  /*10880*/  LEA R16, P1, R8.reuse, R0, 0x1 ;  /* 0x0000000008107211 */ /* 0x044fe400078208ff */
[-C--:B------:R-:W-:Y:S02]  /*10890*/  LEA.HI.X.SX32 R19, R7, R3.reuse, 0x1, P0 ;  /* 0x0000000307137211 */ /* 0x080fe400000f0eff */
[-C--:B------:R-:W-:Y:S02]  /*108a0*/  LEA.HI.X.SX32 R17, R8, R3.reuse, 0x1, P1 ;  /* 0x0000000308117211 */ /* 0x080fe400008f0eff */
[----:B------:R-:W-:-:S02]  /*108b0*/  LEA.HI.X.SX32 R15, R9, R3, 0x1, P2 ;  /* 0x00000003090f7211 */ /* 0x000fc400010f0eff */
[C---:B------:R-:W-:Y:S01]  /*108c0*/  LEA R6, R2.reuse, R12, 0x1 ;  /* 0x0000000c02067211 */ /* 0x040fe200078e08ff */
[----:B------:R0:W-:Y:S04]  /*108d0*/  STL.64 [R1+0xb48], R18 ;  /* 0x000b481201007387 */ /* 0x0001e80000100a00 */
[----:B------:R1:W-:Y:S01]  /*108e0*/  STL.64 [R1+0xb40], R16 ;  /* 0x000b401001007387 */ /* 0x0003e20000100a00 */
[----:B------:R-:W-:-:S03]  /*108f0*/  IMAD R8, R2, 0x2, R6 ;  /* 0x0000000202087824 */ /* 0x000fc600078e0206 */
[----:B------:R2:W-:Y:S01]  /*10900*/  STL.64 [R1+0xb38], R14 ;  /* 0x000b380e01007387 */ /* 0x0005e20000100a00 */
[CC--:B0-----:R-:W-:Y:S02]  /*10910*/  LEA R18, P0, R10.reuse, R0.reuse, 0x1 ;  /* 0x000000000a127211 */ /* 0x0c1fe400078008ff */
[CC--:B-1----:R-:W-:Y:S02]  /*10920*/  LEA R16, P1, R11.reuse, R0.reuse, 0x1 ;  /* 0x000000000b107211 */ /* 0x0c2fe400078208ff */
[-C--:B------:R-:W-:Y:S02]  /*10930*/  LEA.HI.X.SX32 R19, R10, R3.reuse, 0x1, P0 ;  /* 0x000000030a137211 */ /* 0x080fe400000f0eff */
[C---:B--2---:R-:W-:Y:S02]  /*10940*/  LEA R14, P2, R4.reuse, R0, 0x1 ;  /* 0x00000000040e7211 */ /* 0x044fe400078408ff */
[-C--:B------:R-:W-:Y:S02]  /*10950*/  LEA.HI.X.SX32 R17, R11, R3.reuse, 0x1, P1 ;  /* 0x000000030b117211 */ /* 0x080fe400008f0eff */
[----:B------:R-:W-:-:S02]  /*10960*/  LEA.HI.X.SX32 R15, R4, R3, 0x1, P2 ;  /* 0x00000003040f7211 */ /* 0x000fc400010f0eff */
[C---:B------:R-:W-:Y:S01]  /*10970*/  LEA R5, R2.reuse, R8, 0x1 ;  /* 0x0000000802057211 */ /* 0x040fe200078e08ff */
[----:B------:R-:W-:Y:S04]  /*10980*/  STL.64 [R1+0xb30], R18 ;  /* 0x000b301201007387 */ /* 0x000fe80000100a00 */
[----:B------:R0:W-:Y:S01]  /*10990*/  STL.64 [R1+0xb28], R16 ;  /* 0x000b281001007387 */ /* 0x0001e20000100a00 */
[----:B------:R-:W-:-:S03]  /*109a0*/  IMAD R4, R2, 0x2, R5 ;  /* 0x0000000202047824 */ /* 0x000fc600078e0205 */
[----:B------:R1:W-:Y:S01]  /*109b0*/  STL.64 [R1+0xb20], R14 ;  /* 0x000b200e01007387 */ /* 0x0003e20000100a00 */
[-C--:B------:R-:W-:Y:S02]  /*109c0*/  LEA R10, P2, R8, R0.reuse, 0x1 ;  /* 0x00000000080a7211 */ /* 0x080fe400078408ff */
[-C--:B0-----:R-:W-:Y:S02]  /*109d0*/  LEA R16, P0, R12, R0.reuse, 0x1 ;  /* 0x000000000c107211 */ /* 0x081fe400078008ff */
[----:B-1----:R-:W-:Y:S02]  /*109e0*/  LEA R14, P1, R6, R0, 0x1 ;  /* 0x00000000060e7211 */ /* 0x002fe400078208ff */
[-C--:B------:R-:W-:Y:S02]  /*109f0*/  LEA.HI.X.SX32 R17, R12, R3.reuse, 0x1, P0 ;  /* 0x000000030c117211 */ /* 0x080fe400000f0eff */
[-C--:B------:R-:W-:Y:S02]  /*10a00*/  LEA.HI.X.SX32 R15, R6, R3.reuse, 0x1, P1 ;  /* 0x00000003060f7211 */ /* 0x080fe400008f0eff */
[----:B------:R-:W-:Y:S01]  /*10a10*/  LEA R7, R2, R4, 0x1 ;  /* 0x0000000402077211 */ /* 0x000fe200078e08ff */
[----:B------:R0:W-:Y:S01]  /*10a20*/  STL.64 [R1+0xb18], R16 ;  /* 0x000b181001007387 */ /* 0x0001e20000100a00 */
[----:B------:R-:W-:-:S03]  /*10a30*/  LEA.HI.X.SX32 R11, R8, R3, 0x1, P2 ;  /* 0x00000003080b7211 */ /* 0x000fc600010f0eff */
[----:B------:R1:W-:Y:S01]  /*10a40*/  STL.64 [R1+0xb10], R14 ;  /* 0x000b100e01007387 */ /* 0x0003e20000100a00 */
[----:B------:R-:W-:Y:S01]  /*10a50*/  IMAD R2, R2, 0x2, R7 ;  /* 0x0000000202027824 */ /* 0x000fe200078e0207 */
[-C--:B------:R-:W-:Y:S02]  /*10a60*/  LEA R12, P2, R7, R0.reuse, 0x1 ;  /* 0x00000000070c7211 */ /* 0x080fe400078408ff */
[CC--:B0-----:R-:W-:Y:S02]  /*10a70*/  LEA R16, P0, R5.reuse, R0.reuse, 0x1 ;  /* 0x0000000005107211 */ /* 0x0c1fe400078008ff */
[C---:B-1----:R-:W-:Y:S01]  /*10a80*/  LEA R14, P1, R4.reuse, R0, 0x1 ;  /* 0x00000000040e7211 */ /* 0x042fe200078208ff */
[----:B------:R0:W-:Y:S01]  /*10a90*/  STL.64 [R1+0xb08], R10 ;  /* 0x000b080a01007387 */ /* 0x0001e20000100a00 */
[-C--:B------:R-:W-:Y:S02]  /*10aa0*/  LEA.HI.X.SX32 R17, R5, R3.reuse, 0x1, P0 ;  /* 0x0000000305117211 */ /* 0x080fe400000f0eff */
[----:B------:R-:W-:-:S02]  /*10ab0*/  LEA.HI.X.SX32 R15, R4, R3, 0x1, P1 ;  /* 0x00000003040f7211 */ /* 0x000fc400008f0eff */
[----:B------:R-:W-:Y:S01]  /*10ac0*/  LEA.HI.X.SX32 R13, R7, R3, 0x1, P2 ;  /* 0x00000003070d7211 */ /* 0x000fe200010f0eff */
[----:B------:R-:W-:Y:S01]  /*10ad0*/  STL.64 [R1+0xb00], R16 ;  /* 0x000b001001007387 */ /* 0x000fe20000100a00 */
[----:B0-----:R-:W-:-:S03]  /*10ae0*/  LEA R10, P3, R2, R0, 0x1 ;  /* 0x00000000020a7211 */ /* 0x001fc600078608ff */
[----:B------:R0:W-:Y:S01]  /*10af0*/  STL.64 [R1+0xaf8], R14 ;  /* 0x000af80e01007387 */ /* 0x0001e20000100a00 */
[----:B------:R-:W-:-:S03]  /*10b00*/  LEA.HI.X.SX32 R11, R2, R3, 0x1, P3 ;  /* 0x00000003020b7211 */ /* 0x000fc600018f0eff */
[----:B------:R1:W-:Y:S01]  /*10b10*/  STL.64 [R1+0xaf0], R12 ;  /* 0x000af00c01007387 */ /* 0x0003e20000100a00 */
[----:B------:R-:W-:-:S03]  /*10b20*/  CS2R R28, SRZ ;  /* 0x00000000001c7805 */ /* 0x000fc6000001ff00 */
[----:B------:R-:W-:Y:S01]  /*10b30*/  STL.64 [R1+0xae8], R10 ;  /* 0x000ae80a01007387 */ /* 0x000fe20000100a00 */
[----:B0-----:R-:W-:Y:S01]  /*10b40*/  MOV R14, 0x3f800000 ;  /* 0x3f800000000e7802 */ /* 0x001fe20000000f00 */
[----:B-1----:R-:W-:-:S04]  /*10b50*/  IMAD.MOV.U32 R13, RZ, RZ, -0x800000 ;  /* 0xff800000ff0d7424 */ /* 0x002fc800078e00ff */
[----:B------:R0:W-:Y:S01]  /*10b60*/  STL [R1+0xaa0], R14 ;  /* 0x000aa00e01007387 */ /* 0x0001e20000100800 */
[----:B------:R-:W-:-:S03]  /*10b70*/  IMAD.MOV.U32 R15, RZ, RZ, -0x800000 ;  /* 0xff800000ff0f7424 */ /* 0x000fc600078e00ff */
[----:B------:R-:W-:Y:S01]  /*10b80*/  STL [R1+0x3c8], R13 ;  /* 0x0003c80d01007387 */ /* 0x000fe20000100800 */
[----:B0-----:R-:W-:-:S03]  /*10b90*/  MOV R14, 0xff800000 ;  /* 0xff800000000e7802 */ /* 0x001fc60000000f00 */
[----:B------:R-:W-:Y:S04]  /*10ba0*/  STL.64 [R1+0x1b50], R28 ;  /* 0x001b501c01007387 */ /* 0x000fe80000100a00 */
[----:B------:R-:W-:Y:S04]  /*10bb0*/  STL [R1+0x3cc], R14 ;  /* 0x0003cc0e01007387 */ /* 0x000fe80000100800 */
[----:B------:R-:W-:Y:S04]  /*10bc0*/  STL [R1+0x448], R13 ;  /* 0x0004480d01007387 */ /* 0x000fe80000100800 */
[----:B------:R-:W-:Y:S04]  /*10bd0*/  STL [R1+0x44c], R15 ;  /* 0x00044c0f01007387 */ /* 0x000fe80000100800 */
[----:B------:R-:W-:Y:S04]  /*10be0*/  STL [R1+0x524], R14 ;  /* 0x0005240e01007387 */ /* 0x000fe80000100800 */
[----:B------:R0:W-:Y:S04]  /*10bf0*/  STL [R1+0x52c], R13 ;  /* 0x00052c0d01007387 */ /* 0x0001e80000100800 */
[----:B------:R1:W-:Y:S04]  /*10c00*/  STL [R1+0x6a0], R15 ;  /* 0x0006a00f01007387 */ /* 0x0003e80000100800 */
[----:B------:R2:W-:Y:S01]  /*10c10*/  STL [R1+0x6e8], R14 ;  /* 0x0006e80e01007387 */ /* 0x0005e20000100800 */
[----:B0-----:R-:W-:Y:S01]  /*10c20*/  MOV R13, 0x3f800000 ;  /* 0x3f800000000d7802 */ /* 0x001fe20000000f00 */
[----:B-1----:R-:W-:-:S04]  /*10c30*/  IMAD.MOV.U32 R15, RZ, RZ, 0x3f800000 ;  /* 0x3f800000ff0f7424 */ /* 0x002fc800078e00ff */
        /* <DEDUP_REMOVED lines=8> */
[----:B------:R0:W-:Y:S04]  /*10cc0*/  STL [R1+0xac0], R13 ;  /* 0x000ac00d01007387 */ /* 0x0001e80000100800 */
        /* <DEDUP_REMOVED lines=190> */
[----:B------:R-:W1:Y:S04]  /*118b0*/  S2R R23, SR_TID.X ;  /* 0x0000000000177919 */ /* 0x000e680000002100 */
        /* <DEDUP_REMOVED lines=20> */
[----:B------:R-:W-:Y:S01]  /*11a00*/  STL [R1+0x7ec], RZ ;  /* 0x0007ecff01007387 */ /* 0x000fe20000100800 */
[----:B-1----:R-:W-:-:S03]  /*11a10*/  LOP3.LUT R25, R23, 0x3, RZ, 0xc0, !PT ;  /* 0x0000000317197812 */ /* 0x002fc600078ec0ff */
[----:B------:R-:W1:Y:S01]  /*11a20*/  S2R R22, SR_TID.X ;  /* 0x0000000000167919 */ /* 0x000e620000002100 */
[----:B------:R-:W-:-:S03]  /*11a30*/  LOP3.LUT R24, R23, 0x7f, RZ, 0xc0, !PT ;  /* 0x0000007f17187812 */ /* 0x000fc600078ec0ff */
[----:B------:R-:W-:Y:S04]  /*11a40*/  STL [R1+0x7d0], RZ ;  /* 0x0007d0ff01007387 */ /* 0x000fe80000100800 */
[----:B------:R-:W-:Y:S04]  /*11a50*/  STL [R1+0x7d4], RZ ;  /* 0x0007d4ff01007387 */ /* 0x000fe80000100800 */
[----:B------:R-:W-:Y:S04]  /*11a60*/  STL [R1+0x7d8], RZ ;  /* 0x0007d8ff01007387 */ /* 0x000fe80000100800 */
[----:B------:R-:W-:Y:S04]  /*11a70*/  STL [R1+0x7dc], RZ ;  /* 0x0007dcff01007387 */ /* 0x000fe80000100800 */
[----:B------:R-:W2:Y:S04]  /*11a80*/  S2R R23, SR_CTAID.X ;  /* 0x0000000000177919 */ /* 0x000ea80000002500 */
        /* <DEDUP_REMOVED lines=18> */
[----:B------:R-:W-:Y:S04]  /*11bb0*/  STL [R1+0x784], RZ ;  /* 0x000784ff01007387 */ /* 0x000fe80000100800 */
[----:B------:R-:W-:Y:S04]  /*11bc0*/  STL [R1+0x788], RZ ;  /* 0x000788ff01007387 */ /* 0x000fe80000100800 */
[----:B------:R-:W-:Y:S04]  /*11bd0*/  STL [R1+0x78c], RZ ;  /* 0x00078cff01007387 */ /* 0x000fe80000100800 */
[----:B------:R-:W-:Y:S01]  /*11be0*/  STL [R1+0x770], RZ ;  /* 0x000770ff01007387 */ /* 0x000fe20000100800 */
[----:B--2---:R-:W-:-:S03]  /*11bf0*/  SHF.L.U32 R23, R23, 0x6, RZ ;  /* 0x0000000617177819 */ /* 0x004fc600000006ff */
[----:B------:R-:W-:Y:S01]  /*11c00*/  STL [R1+0x774], RZ ;  /* 0x000774ff01007387 */ /* 0x000fe20000100800 */
[----:B------:R-:W-:-:S03]  /*11c10*/  LEA.HI R7, R10, 0x28, RZ, 0x1e ;  /* 0x000000280a077811 */ /* 0x000fc600078ff0ff */
[----:B------:R-:W-:Y:S01]  /*11c20*/  STL [R1+0x778], RZ ;  /* 0x000778ff01007387 */ /* 0x000fe20000100800 */
[----:B------:R-:W-:-:S03]  /*11c30*/  LEA.HI R5, R10, 0x18, RZ, 0x1e ;  /* 0x000000180a057811 */ /* 0x000fc600078ff0ff */
[----:B------:R-:W-:Y:S01]  /*11c40*/  STL [R1+0x77c], RZ ;  /* 0x00077cff01007387 */ /* 0x000fe20000100800 */
[----:B------:R-:W-:-:S03]  /*11c50*/  IMAD.SHL.U32 R3, R25, 0x2, RZ ;  /* 0x0000000219037824 */ /* 0x000fc600078e00ff */
[----:B------:R-:W-:Y:S01]  /*11c60*/  STL [R1+0x760], RZ ;  /* 0x000760ff01007387 */ /* 0x000fe20000100800 */
[----:B------:R-:W-:-:S03]  /*11c70*/  LOP3.LUT R22, R22, 0x60, RZ, 0xc0, !PT ;  /* 0x0000006016167812 */ /* 0x000fc600078ec0ff */
[----:B------:R-:W-:Y:S01]  /*11c80*/  STL [R1+0x764], RZ ;  /* 0x000764ff01007387 */ /* 0x000fe20000100800 */
[----:B------:R-:W-:-:S03]  /*11c90*/  SHF.R.U32.HI R0, RZ, 0x3, R24 ;  /* 0x00000003ff007819 */ /* 0x000fc60000011618 */
[----:B------:R-:W-:Y:S01]  /*11ca0*/  STL [R1+0x768], RZ ;  /* 0x000768ff01007387 */ /* 0x000fe20000100800 */
[C---:B------:R-:W-:Y:S01]  /*11cb0*/  LEA.HI R12, R10.reuse, 0x8, RZ, 0x1e ;  /* 0x000000080a0c7811 */ /* 0x040fe200078ff0ff */
[C---:B0-----:R-:W-:Y:S01]  /*11cc0*/  IMAD.IADD R13, R23.reuse, 0x1, R7 ;  /* 0x00000001170d7824 */ /* 0x041fe200078e0207 */
[C---:B------:R-:W-:Y:S01]  /*11cd0*/  LEA.HI R8, R10.reuse, 0x30, RZ, 0x1e ;  /* 0x000000300a087811 */ /* 0x040fe200078ff0ff */
[----:B------:R-:W-:Y:S01]  /*11ce0*/  STL [R1+0x76c], RZ ;  /* 0x00076cff01007387 */ /* 0x000fe20000100800 */
[----:B------:R-:W-:Y:S01]  /*11cf0*/  LEA.HI R4, R10, 0x10, RZ, 0x1e ;  /* 0x000000100a047811 */ /* 0x000fe200078ff0ff */
[----:B------:R-:W-:Y:S02]  /*11d00*/  IMAD.IADD R13, R23, 0x1, R5 ;  /* 0x00000001170d7824 */ /* 0x000fe400078e0205 */
[----:B------:R-:W-:Y:S01]  /*11d10*/  STL [R1+0x870], RZ ;  /* 0x000870ff01007387 */ /* 0x000fe20000100800 */
[----:B------:R-:W-:-:S03]  /*11d20*/  LEA.HI R13, R22, R3, RZ, 0x1e ;  /* 0x00000003160d7211 */ /* 0x000fc600078ff0ff */
[----:B------:R-:W-:Y:S01]  /*11d30*/  STL [R1+0x874], RZ ;  /* 0x000874ff01007387 */ /* 0x000fe20000100800 */
[----:B------:R-:W-:-:S03]  /*11d40*/  LOP3.LUT R0, R0, 0xc, RZ, 0xc0, !PT ;  /* 0x0000000c00007812 */ /* 0x000fc600078ec0ff */
[----:B------:R-:W-:Y:S01]  /*11d50*/  STL [R1+0x878], RZ ;  /* 0x000878ff01007387 */ /* 0x000fe20000100800 */
[C---:B------:R-:W-:Y:S02]  /*11d60*/  IADD3 R15, R23.reuse, R8, RZ ;  /* 0x00000008170f7210 */ /* 0x040fe40007ffe0ff */
[----:B------:R-:W-:Y:S01]  /*11d70*/  SHF.L.U32 R3, R12, 0x4, RZ ;  /* 0x000000040c037819 */ /* 0x000fe200000006ff */
[----:B------:R-:W-:Y:S01]  /*11d80*/  STL [R1+0x87c], RZ ;  /* 0x00087cff01007387 */ /* 0x000fe20000100800 */
[----:B------:R-:W-:Y:S01]  /*11d90*/  IADD3 R15, R23, R4, RZ ;  /* 0x00000004170f7210 */ /* 0x000fe20007ffe0ff */
[----:B------:R-:W-:Y:S02]  /*11da0*/  IMAD.SHL.U32 R4, R4, 0x10, RZ ;  /* 0x0000001004047824 */ /* 0x000fe400078e00ff */
[----:B------:R-:W-:Y:S01]  /*11db0*/  STL [R1+0x860], RZ ;  /* 0x000860ff01007387 */ /* 0x000fe20000100800 */
[----:B------:R-:W-:-:S03]  /*11dc0*/  SHF.L.U32 R5, R5, 0x4, RZ ;  /* 0x0000000405057819 */ /* 0x000fc600000006ff */
[----:B------:R-:W-:Y:S01]  /*11dd0*/  STL [R1+0x864], RZ ;  /* 0x000864ff01007387 */ /* 0x000fe20000100800 */
[----:B------:R-:W-:-:S03]  /*11de0*/  IADD3 R3, R0, R3, RZ ;  /* 0x0000000300037210 */ /* 0x000fc60007ffe0ff */
[----:B------:R-:W-:Y:S01]  /*11df0*/  STL [R1+0x868], RZ ;  /* 0x000868ff01007387 */ /* 0x000fe20000100800 */
[----:B------:R-:W-:-:S03]  /*11e00*/  IMAD.IADD R4, R0, 0x1, R4 ;  /* 0x0000000100047824 */ /* 0x000fc600078e0204 */
[----:B------:R-:W-:Y:S01]  /*11e10*/  STL [R1+0x86c], RZ ;  /* 0x00086cff01007387 */ /* 0x000fe20000100800 */
[----:B------:R-:W-:-:S03]  /*11e20*/  LEA.HI R9, R10, 0x38, RZ, 0x1e ;  /* 0x000000380a097811 */ /* 0x000fc600078ff0ff */
[----:B------:R-:W-:Y:S01]  /*11e30*/  STL [R1+0x850], RZ ;  /* 0x000850ff01007387 */ /* 0x000fe20000100800 */
[----:B------:R-:W-:-:S03]  /*11e40*/  IADD3 R5, R0, R5, RZ ;  /* 0x0000000500057210 */ /* 0x000fc60007ffe0ff */
[----:B------:R-:W-:Y:S04]  /*11e50*/  STL [R1+0x854], RZ ;  /* 0x000854ff01007387 */ /* 0x000fe80000100800 */
[----:B------:R-:W-:Y:S04]  /*11e60*/  STL [R1+0x858], RZ ;  /* 0x000858ff01007387 */ /* 0x000fe80000100800 */
[----:B------:R-:W-:Y:S04]  /*11e70*/  STL [R1+0x85c], RZ ;  /* 0x00085cff01007387 */ /* 0x000fe80000100800 */
[----:B------:R-:W2:Y:S01]  /*11e80*/  LDL.64 R28, [R1+0x6c0] ;  /* 0x0006c000011c7983 */ /* 0x000ea20000100a00 */
[----:B------:R-:W-:-:S03]  /*11e90*/  IMAD.IADD R14, R23, 0x1, R9 ;  /* 0x00000001170e7824 */ /* 0x000fc600078e0209 */
[----:B------:R0:W-:Y:S01]  /*11ea0*/  STL [R1+0xae0], R3 ;  /* 0x000ae00301007387 */ /* 0x0001e20000100800 */
[----:B------:R-:W-:Y:S01]  /*11eb0*/  SHF.L.U32 R7, R7, 0x4, RZ ;  /* 0x0000000407077819 */ /* 0x000fe200000006ff */
[----:B------:R-:W-:Y:S01]  /*11ec0*/  IMAD.SHL.U32 R8, R8, 0x10, RZ ;  /* 0x0000001008087824 */ /* 0x000fe200078e00ff */
[----:B------:R-:W-:Y:S01]  /*11ed0*/  SHF.L.U32 R9, R9, 0x4, RZ ;  /* 0x0000000409097819 */ /* 0x000fe200000006ff */
[----:B0-----:R-:W3:Y:S04]  /*11ee0*/  LDL R3, [R1+0x444] ;  /* 0x0004440001037983 */ /* 0x001ee80000100800 */
[----:B------:R0:W-:Y:S01]  /*11ef0*/  STL [R1+0xadc], R4 ;  /* 0x000adc0401007387 */ /* 0x0001e20000100800 */
[C---:B------:R-:W-:Y:S02]  /*11f00*/  IADD3 R7, R0.reuse, R7, RZ ;  /* 0x0000000700077210 */ /* 0x040fe40007ffe0ff */
[C---:B------:R-:W-:Y:S01]  /*11f10*/  IADD3 R7, R0.reuse, R8, RZ ;  /* 0x0000000800077210 */ /* 0x040fe20007ffe0ff */
[----:B------:R-:W-:Y:S01]  /*11f20*/  IMAD.IADD R8, R0, 0x1, R9 ;  /* 0x0000000100087824 */ /* 0x000fe200078e0209 */
[----:B0-----:R-:W4:Y:S04]  /*11f30*/  LDL R4, [R1+0x6c8] ;  /* 0x0006c80001047983 */ /* 0x001f280000100800 */
[----:B------:R0:W-:Y:S01]  /*11f40*/  STL [R1+0xad8], R5 ;  /* 0x000ad80501007387 */ /* 0x0001e20000100800 */
[----:B------:R-:W-:-:S03]  /*11f50*/  LEA.HI R6, R10, 0x20, RZ, 0x1e ;  /* 0x000000200a067811 */ /* 0x000fc600078ff0ff */
[----:B------:R-:W1:Y:S04]  /*11f60*/  S2R R9, SR_TID.X ;  /* 0x0000000000097919 */ /* 0x000e680000002100 */
[----:B0-----:R-:W0:Y:S01]  /*11f70*/  S2R R5, SR_TID.X ;  /* 0x0000000000057919 */ /* 0x001e220000002100 */
[----:B------:R-:W-:Y:S01]  /*11f80*/  IADD3 R14, R23, R6, RZ ;  /* 0x00000006170e7210 */ /* 0x000fe20007ffe0ff */
[----:B------:R-:W-:-:S04]  /*11f90*/  IMAD.SHL.U32 R6, R6, 0x10, RZ ;  /* 0x0000001006067824 */ /* 0x000fc800078e00ff */
[----:B------:R-:W-:-:S06]  /*11fa0*/  IMAD.IADD R6, R0, 0x1, R6 ;  /* 0x0000000100067824 */ /* 0x000fcc00078e0206 */
[----:B------:R-:W2:Y:S01]  /*11fb0*/  LDL R6, [R1+0x6cc] ;  /* 0x0006cc0001067983 */ /* 0x000ea20000100800 */
[----:B-1----:R-:W-:Y:S01]  /*11fc0*/  LOP3.LUT R8, R9, 0x60, RZ, 0xc0, !PT ;  /* 0x0000006009087812 */ /* 0x002fe200078ec0ff */
[----:B0-----:R-:W-:-:S03]  /*11fd0*/  IMAD.SHL.U32 R5, R5, 0x4, RZ ;  /* 0x0000000405057824 */ /* 0x001fc600078e00ff */
[----:B------:R-:W-:Y:S02]  /*11fe0*/  SHF.R.U32.HI R8, RZ, 0x1, R8 ;  /* 0x00000001ff087819 */ /* 0x000fe40000011608 */
[----:B------:R-:W-:Y:S02]  /*11ff0*/  LOP3.LUT R7, R5, 0x7c, RZ, 0xc0, !PT ;  /* 0x0000007c05077812 */ /* 0x000fe400078ec0ff */
[C---:B------:R-:W-:Y:S01]  /*12000*/  LOP3.LUT R5, R9.reuse, 0x7, RZ, 0xc0, !PT ;  /* 0x0000000709057812 */ /* 0x040fe200078ec0ff */
[----:B------:R-:W-:Y:S01]  /*12010*/  IMAD.SHL.U32 R9, R9, 0x80, RZ ;  /* 0x0000008009097824 */ /* 0x000fe200078e00ff */
[----:B------:R-:W-:Y:S02]  /*12020*/  LEA R7, R10, R7, 0x5 ;  /* 0x000000070a077211 */ /* 0x000fe400078e28ff */
[----:B------:R-:W-:Y:S02]  /*12030*/  SHF.L.U32 R5, R5, 0x4, RZ ;  /* 0x0000000405057819 */ /* 0x000fe400000006ff */
[----:B------:R-:W-:-:S02]  /*12040*/  LOP3.LUT R7, R7, R8, RZ, 0x3c, !PT ;  /* 0x0000000807077212 */ /* 0x000fc400078e3cff */
[----:B------:R-:W-:Y:S02]  /*12050*/  LOP3.LUT R5, R5, 0x780, R9, 0xf8, !PT ;  /* 0x0000078005057812 */ /* 0x000fe400078ef809 */
[----:B------:R-:W3:Y:S01]  /*12060*/  LDL.64 R8, [R1+0x6b8] ;  /* 0x0006b80001087983 */ /* 0x000ee20000100a00 */
[C---:B------:R-:W-:Y:S01]  /*12070*/  LEA.HI R11, R10.reuse, R23, RZ, 0x1e ;  /* 0x000000170a0b7211 */ /* 0x040fe200078ff0ff */
[----:B------:R-:W-:-:S05]  /*12080*/  IMAD.SHL.U32 R10, R10, 0x4, RZ ;  /* 0x000000040a0a7824 */ /* 0x000fca00078e00ff */
[----:B------:R-:W-:-:S06]  /*12090*/  IADD3 R0, R10, R0, RZ ;  /* 0x000000000a007210 */ /* 0x000fcc0007ffe0ff */
[----:B------:R-:W0:Y:S01]  /*120a0*/  S2R R0, SR_TID.X ;  /* 0x0000000000007919 */ /* 0x000e220000002100 */
[----:B------:R-:W-:Y:S01]  /*120b0*/  MOV R2, c[0x0][0x1a4] ;  /* 0x0000690000027a02 */ /* 0x000fe20000000f00 */
[----:B------:R-:W-:Y:S02]  /*120c0*/  IMAD.SHL.U32 R11, R24, 0x2, RZ ;  /* 0x00000002180b7824 */ /* 0x000fe400078e00ff */
[----:B------:R-:W-:Y:S01]  /*120d0*/  IMAD.IADD R14, R23, 0x1, R12 ;  /* 0x00000001170e7824 */ /* 0x000fe200078e020c */
[----:B0-----:R-:W-:Y:S02]  /*120e0*/  LOP3.LUT R5, R5, 0x10, R0, 0x78, !PT ;  /* 0x0000001005057812 */ /* 0x001fe400078e7800 */
[----:B------:R-:W-:Y:S02]  /*120f0*/  LOP3.LUT R0, R7, 0x40, RZ, 0x3c, !PT ;  /* 0x0000004007007812 */ /* 0x000fe400078e3cff */
[----:B------:R-:W-:Y:S01]  /*12100*/  LOP3.LUT R0, R5, 0x20, RZ, 0x3c, !PT ;  /* 0x0000002005007812 */ /* 0x000fe200078e3cff */
[----:B------:R-:W-:Y:S01]  /*12110*/  IMAD.SHL.U32 R10, R2, 0x2, RZ ;  /* 0x00000002020a7824 */ /* 0x000fe200078e00ff */
[----:B------:R-:W-:-:S02]  /*12120*/  LOP3.LUT R12, R11, 0x10, RZ, 0x3c, !PT ;  /* 0x000000100b0c7812 */ /* 0x000fc400078e3cff */
[C---:B------:R-:W-:Y:S02]  /*12130*/  LOP3.LUT R12, R11.reuse, 0x20, RZ, 0x3c, !PT ;  /* 0x000000200b0c7812 */ /* 0x040fe400078e3cff */
[C---:B------:R-:W-:Y:S02]  /*12140*/  LOP3.LUT R12, R11.reuse, 0x30, RZ, 0x3c, !PT ;  /* 0x000000300b0c7812 */ /* 0x040fe400078e3cff */
[C---:B------:R-:W-:Y:S02]  /*12150*/  LOP3.LUT R12, R11.reuse, 0x40, RZ, 0x3c, !PT ;  /* 0x000000400b0c7812 */ /* 0x040fe400078e3cff */
[C---:B------:R-:W-:Y:S02]  /*12160*/  LOP3.LUT R12, R11.reuse, 0x50, RZ, 0x3c, !PT ;  /* 0x000000500b0c7812 */ /* 0x040fe400078e3cff */
[C---:B------:R-:W-:Y:S02]  /*12170*/  LOP3.LUT R12, R11.reuse, 0x60, RZ, 0x3c, !PT ;  /* 0x000000600b0c7812 */ /* 0x040fe400078e3cff */
[----:B------:R-:W-:Y:S01]  /*12180*/  LOP3.LUT R11, R11, 0x70, RZ, 0x3c, !PT ;  /* 0x000000700b0b7812 */ /* 0x000fe200078e3cff */
[----:B------:R-:W-:-:S02]  /*12190*/  IMAD R11, R2, 0x3, RZ ;  /* 0x00000003020b7824 */ /* 0x000fc400078e02ff */
[C---:B------:R-:W-:Y:S02]  /*121a0*/  IMAD.SHL.U32 R12, R2.reuse, 0x4, RZ ;  /* 0x00000004020c7824 */ /* 0x040fe400078e00ff */
[C---:B------:R-:W-:Y:S02]  /*121b0*/  IMAD R13, R2.reuse, 0x5, RZ ;  /* 0x00000005020d7824 */ /* 0x040fe400078e02ff */
[C---:B------:R-:W-:Y:S02]  /*121c0*/  IMAD R14, R2.reuse, 0x6, RZ ;  /* 0x00000006020e7824 */ /* 0x040fe400078e02ff */
[C---:B------:R-:W-:Y:S02]  /*121d0*/  IMAD R15, R2.reuse, 0x7, RZ ;  /* 0x00000007020f7824 */ /* 0x040fe400078e02ff */
[C---:B------:R-:W-:Y:S02]  /*121e0*/  IMAD.SHL.U32 R16, R2.reuse, 0x8, RZ ;  /* 0x0000000802107824 */ /* 0x040fe400078e00ff */
[----:B------:R-:W-:-:S02]  /*121f0*/  IMAD R17, R2, 0x9, RZ ;  /* 0x0000000902117824 */ /* 0x000fc400078e02ff */
[C---:B------:R-:W-:Y:S02]  /*12200*/  IMAD R18, R2.reuse, 0xa, RZ ;  /* 0x0000000a02127824 */ /* 0x040fe400078e02ff */
[C---:B------:R-:W-:Y:S02]  /*12210*/  IMAD R19, R2.reuse, 0xb, RZ ;  /* 0x0000000b02137824 */ /* 0x040fe400078e02ff */
[C---:B------:R-:W-:Y:S02]  /*12220*/  IMAD R20, R2.reuse, 0xc, RZ ;  /* 0x0000000c02147824 */ /* 0x040fe400078e02ff */
[C---:B------:R-:W-:Y:S02]  /*12230*/  IMAD R21, R2.reuse, 0xd, RZ ;  /* 0x0000000d02157824 */ /* 0x040fe400078e02ff */
[C---:B------:R-:W-:Y:S02]  /*12240*/  IMAD R22, R2.reuse, 0xe, RZ ;  /* 0x0000000e02167824 */ /* 0x040fe400078e02ff */
[C---:B------:R-:W-:Y:S01]  /*12250*/  IMAD R23, R2.reuse, 0xf, RZ ;  /* 0x0000000f02177824 */ /* 0x040fe200078e02ff */
[----:B------:R-:W-:-:S02]  /*12260*/  SHF.L.U32 R24, R2, 0x4, RZ ;  /* 0x0000000402187819 */ /* 0x000fc400000006ff */
[----:B------:R-:W-:Y:S01]  /*12270*/  ISETP.NE.U32.AND P6, PT, R25, RZ, PT ;  /* 0x000000ff1900720c */ /* 0x000fe20003fc5070 */
[C---:B------:R-:W-:Y:S02]  /*12280*/  IMAD R25, R2.reuse, 0x11, RZ ;  /* 0x0000001102197824 */ /* 0x040fe400078e02ff */
[C---:B------:R-:W-:Y:S02]  /*12290*/  IMAD R26, R2.reuse, 0x12, RZ ;  /* 0x00000012021a7824 */ /* 0x040fe400078e02ff */
[----:B------:R-:W-:Y:S01]  /*122a0*/  IMAD R27, R2, 0x13, RZ ;  /* 0x00000013021b7824 */ /* 0x000fe200078e02ff */
[----:B--2---:R-:W-:-:S05]  /*122b0*/  LOP3.LUT R6, R6, 0x40, RZ, 0x3c, !PT ;  /* 0x0000004006067812 */ /* 0x004fca00078e3cff */
[----:B------:R0:W-:Y:S04]  /*122c0*/  STL [R1+0x1334], R6 ;  /* 0x0013340601007387 */ /* 0x0001e80000100800 */
[----:B------:R4:W-:Y:S01]  /*122d0*/  STL [R1+0x1b48], R0 ;  /* 0x001b480001007387 */ /* 0x0009e20000100800 */
[C---:B0-----:R-:W-:Y:S02]  /*122e0*/  LOP3.LUT R6, R5.reuse, 0x40, RZ, 0x3c, !PT ;  /* 0x0000004005067812 */ /* 0x041fe400078e3cff */
[----:B------:R-:W-:Y:S02]  /*122f0*/  LOP3.LUT R5, R5, 0x60, RZ, 0x3c, !PT ;  /* 0x0000006005057812 */ /* 0x000fe400078e3cff */
[----:B----4-:R-:W-:Y:S02]  /*12300*/  LOP3.LUT R0, R4, 0x40, RZ, 0x3c, !PT ;  /* 0x0000004004007812 */ /* 0x010fe400078e3cff */
[C---:B---3--:R-:W-:Y:S01]  /*12310*/  LOP3.LUT R4, R3.reuse, 0x20, RZ, 0x3c, !PT ;  /* 0x0000002003047812 */ /* 0x048fe200078e3cff */
[----:B------:R0:W-:Y:S04]  /*12320*/  STL [R1+0x1b44], R6 ;  /* 0x001b440601007387 */ /* 0x0001e80000100800 */
[----:B------:R-:W-:Y:S04]  /*12330*/  STL [R1+0x1b40], R5 ;  /* 0x001b400501007387 */ /* 0x000fe80000100800 */
[----:B------:R1:W-:Y:S01]  /*12340*/  STL [R1+0x1330], R0 ;  /* 0x0013300001007387 */ /* 0x0003e20000100800 */
[----:B0-----:R-:W-:-:S03]  /*12350*/  LOP3.LUT R6, R3, 0x40, RZ, 0x3c, !PT ;  /* 0x0000004003067812 */ /* 0x001fc600078e3cff */
[----:B------:R0:W-:Y:S01]  /*12360*/  STL [R1+0x12ec], R4 ;  /* 0x0012ec0401007387 */ /* 0x0001e20000100800 */
[----:B-1----:R-:W-:-:S03]  /*12370*/  LOP3.LUT R0, R3, 0x60, RZ, 0x3c, !PT ;  /* 0x0000006003007812 */ /* 0x002fc600078e3cff */
[----:B------:R1:W-:Y:S01]  /*12380*/  STL [R1+0x12e8], R6 ;  /* 0x0012e80601007387 */ /* 0x0003e20000100800 */
[----:B0-----:R-:W-:-:S03]  /*12390*/  IMAD.WIDE R4, R2, 0x2, R28 ;  /* 0x0000000202047825 */ /* 0x001fc600078e021c */
[----:B------:R-:W-:Y:S04]  /*123a0*/  STL [R1+0xae4], R0 ;  /* 0x000ae40001007387 */ /* 0x000fe80000100800 */
[----:B------:R0:W-:Y:S01]  /*123b0*/  STL.64 [R1+0x1b38], R4 ;  /* 0x001b380401007387 */ /* 0x0001e20000100a00 */
[----:B-1----:R-:W-:-:S05]  /*123c0*/  IMAD.WIDE R6, R2, 0x2, R8 ;  /* 0x0000000202067825 */ /* 0x002fca00078e0208 */
[----:B------:R1:W-:Y:S01]  /*123d0*/  STL.64 [R1+0x1b30], R6 ;  /* 0x001b300601007387 */ /* 0x0003e20000100a00 */
[----:B0-----:R-:W-:-:S05]  /*123e0*/  IMAD.WIDE R4, R10, 0x2, R28 ;  /* 0x000000020a047825 */ /* 0x001fca00078e021c */
[----:B------:R0:W-:Y:S01]  /*123f0*/  STL.64 [R1+0x1b18], R4 ;  /* 0x001b180401007387 */ /* 0x0001e20000100a00 */
[----:B-1----:R-:W-:-:S05]  /*12400*/  IMAD.WIDE R6, R10, 0x2, R8 ;  /* 0x000000020a067825 */ /* 0x002fca00078e0208 */
[----:B------:R1:W-:Y:S01]  /*12410*/  STL.64 [R1+0x1b10], R6 ;  /* 0x001b100601007387 */ /* 0x0003e20000100a00 */
[----:B0-----:R-:W-:-:S03]  /*12420*/  IMAD.WIDE R4, R11, 0x2, R28 ;  /* 0x000000020b047825 */ /* 0x001fc600078e021c */
[----:B------:R0:W-:Y:S04]  /*12430*/  STL.64 [R1+0x1b70], R10 ;  /* 0x001b700a01007387 */ /* 0x0001e80000100a00 */
[----:B------:R2:W-:Y:S01]  /*12440*/  STL.64 [R1+0x1b00], R4 ;  /* 0x001b000401007387 */ /* 0x0005e20000100a00 */
[----:B-1----:R-:W-:-:S05]  /*12450*/  IMAD.WIDE R6, R11, 0x2, R8 ;  /* 0x000000020b067825 */ /* 0x002fca00078e0208 */
[----:B------:R1:W-:Y:S01]  /*12460*/  STL.64 [R1+0x1af8], R6 ;  /* 0x001af80601007387 */ /* 0x0003e20000100a00 */
[----:B0-----:R-:W-:-:S04]  /*12470*/  IMAD.WIDE R10, R12, 0x2, R8 ;  /* 0x000000020c0a7825 */ /* 0x001fc800078e0208 */
[----:B--2---:R-:W-:-:S05]  /*12480*/  IMAD.WIDE R4, R12, 0x2, R28 ;  /* 0x000000020c047825 */ /* 0x004fca00078e021c */
[----:B------:R0:W-:Y:S01]  /*12490*/  STL.64 [R1+0x1ae8], R4 ;  /* 0x001ae80401007387 */ /* 0x0001e20000100a00 */
[----:B-1----:R-:W-:-:S03]  /*124a0*/  IMAD.WIDE R6, R13, 0x2, R28 ;  /* 0x000000020d067825 */ /* 0x002fc600078e021c */
[----:B------:R1:W-:Y:S04]  /*124b0*/  STL.64 [R1+0x1ae0], R10 ;  /* 0x001ae00a01007387 */ /* 0x0003e80000100a00 */
[----:B------:R-:W-:Y:S01]  /*124c0*/  STL.64 [R1+0x1b78], R12 ;  /* 0x001b780c01007387 */ /* 0x000fe20000100a00 */
[----:B0-----:R-:W-:-:S03]  /*124d0*/  IMAD.WIDE R4, R13, 0x2, R8 ;  /* 0x000000020d047825 */ /* 0x001fc600078e0208 */
[----:B------:R0:W-:Y:S04]  /*124e0*/  STL.64 [R1+0x1ad0], R6 ;  /* 0x001ad00601007387 */ /* 0x0001e80000100a00 */
[----:B------:R2:W-:Y:S01]  /*124f0*/  STL.64 [R1+0x1ac8], R4 ;  /* 0x001ac80401007387 */ /* 0x0005e20000100a00 */
[----:B-1----:R-:W-:-:S04]  /*12500*/  IMAD.WIDE R10, R15, 0x2, R28 ;  /* 0x000000020f0a7825 */ /* 0x002fc800078e021c */
[----:B0-----:R-:W-:-:S04]  /*12510*/  IMAD.WIDE R6, R14, 0x2, R28 ;  /* 0x000000020e067825 */ /* 0x001fc800078e021c */
[--C-:B--2---:R-:W-:Y:S01]  /*12520*/  IMAD.WIDE R4, R14, 0x2, R8.reuse ;  /* 0x000000020e047825 */ /* 0x104fe200078e0208 */
[----:B------:R0:W-:Y:S04]  /*12530*/  STL.64 [R1+0x1ab8], R6 ;  /* 0x001ab80601007387 */ /* 0x0001e80000100a00 */
[----:B------:R1:W-:Y:S04]  /*12540*/  STL.64 [R1+0x1ab0], R4 ;  /* 0x001ab00401007387 */ /* 0x0003e80000100a00 */
[----:B------:R2:W-:Y:S01]  /*12550*/  STL.64 [R1+0x1aa0], R10 ;  /* 0x001aa00a01007387 */ /* 0x0005e20000100a00 */
[----:B0-----:R-:W-:-:S04]  /*12560*/  IMAD.WIDE R6, R15, 0x2, R8 ;  /* 0x000000020f067825 */ /* 0x001fc800078e0208 */
[C---:B-1----:R-:W-:Y:S01]  /*12570*/  IMAD.WIDE R4, R16.reuse, 0x2, R28 ;  /* 0x0000000210047825 */ /* 0x042fe200078e021c */
[----:B------:R0:W-:Y:S03]  /*12580*/  STL.64 [R1+0x1a98], R6 ;  /* 0x001a980601007387 */ /* 0x0001e60000100a00 */
[----:B--2---:R-:W-:Y:S01]  /*12590*/  IMAD.WIDE R10, R16, 0x2, R8 ;  /* 0x00000002100a7825 */ /* 0x004fe200078e0208 */
[----:B------:R1:W-:Y:S04]  /*125a0*/  STL.64 [R1+0x1a88], R4 ;  /* 0x001a880401007387 */ /* 0x0003e80000100a00 */
[----:B------:R2:W-:Y:S01]  /*125b0*/  STL.64 [R1+0x1a80], R10 ;  /* 0x001a800a01007387 */ /* 0x0005e20000100a00 */
[----:B0-----:R-:W-:-:S04]  /*125c0*/  IMAD.WIDE R6, R17, 0x2, R28 ;  /* 0x0000000211067825 */ /* 0x001fc800078e021c */
[----:B-1----:R-:W-:Y:S01]  /*125d0*/  IMAD.WIDE R4, R17, 0x2, R8 ;  /* 0x0000000211047825 */ /* 0x002fe200078e0208 */
[----:B------:R0:W-:Y:S03]  /*125e0*/  STL.64 [R1+0x1a70], R6 ;  /* 0x001a700601007387 */ /* 0x0001e60000100a00 */
[C---:B--2---:R-:W-:Y:S01]  /*125f0*/  IMAD.WIDE R10, R18.reuse, 0x2, R28 ;  /* 0x00000002120a7825 */ /* 0x044fe200078e021c */
        /* <DEDUP_REMOVED lines=36> */
[----:B------:R1:W-:Y:S03]  /*12840*/  STL.64 [R1+0x1990], R4 ;  /* 0x0019900401007387 */ /* 0x0003e60000100a00 */
[----:B------:R-:W-:Y:S01]  /*12850*/  IMAD R3, R2, 0x14, RZ ;  /* 0x0000001402037824 */ /* 0x000fe200078e02ff */
[----:B------:R2:W-:Y:S01]  /*12860*/  STL.64 [R1+0x1980], R10 ;  /* 0x0019800a01007387 */ /* 0x0005e20000100a00 */
[----:B0-----:R-:W-:-:S04]  /*12870*/  IMAD.WIDE R6, R27, 0x2, R8 ;  /* 0x000000021b067825 */ /* 0x001fc800078e0208 */
[----:B-1----:R-:W-:Y:S01]  /*12880*/  IMAD R5, R2, 0x15, RZ ;  /* 0x0000001502057824 */ /* 0x002fe200078e02ff */
[----:B------:R0:W-:Y:S01]  /*12890*/  STL.64 [R1+0x1978], R6 ;  /* 0x0019780601007387 */ /* 0x0001e20000100a00 */
[----:B--2---:R-:W-:-:S04]  /*128a0*/  IMAD.WIDE R10, R3, 0x2, R28 ;  /* 0x00000002030a7825 */ /* 0x004fc800078e021c */
[----:B------:R-:W-:Y:S01]  /*128b0*/  IMAD.WIDE R12, R5, 0x2, R28 ;  /* 0x00000002050c7825 */ /* 0x000fe200078e021c */
[----:B------:R1:W-:Y:S03]  /*128c0*/  STL.64 [R1+0x1968], R10 ;  /* 0x0019680a01007387 */ /* 0x0003e60000100a00 */
[----:B0-----:R-:W-:-:S04]  /*128d0*/  IMAD.WIDE R6, R3, 0x2, R8 ;  /* 0x0000000203067825 */ /* 0x001fc800078e0208 */
[----:B------:R-:W-:Y:S01]  /*128e0*/  IMAD R4, R2, 0x16, RZ ;  /* 0x0000001602047824 */ /* 0x000fe200078e02ff */
[----:B------:R0:W-:Y:S01]  /*128f0*/  STL.64 [R1+0x1960], R6 ;  /* 0x0019600601007387 */ /* 0x0001e20000100a00 */
[----:B-1----:R-:W-:-:S03]  /*12900*/  IMAD.WIDE R10, R5, 0x2, R8 ;  /* 0x00000002050a7825 */ /* 0x002fc600078e0208 */
[----:B------:R1:W-:Y:S04]  /*12910*/  STL.64 [R1+0x1950], R12 ;  /* 0x0019500c01007387 */ /* 0x0003e80000100a00 */
[----:B------:R2:W-:Y:S01]  /*12920*/  STL.64 [R1+0x1948], R10 ;  /* 0x0019480a01007387 */ /* 0x0005e20000100a00 */
[----:B0-----:R-:W-:Y:S02]  /*12930*/  IMAD R6, R2, 0x17, RZ ;  /* 0x0000001702067824 */ /* 0x001fe400078e02ff */
[----:B-1----:R-:W-:-:S04]  /*12940*/  IMAD.WIDE R12, R4, 0x2, R28 ;  /* 0x00000002040c7825 */ /* 0x002fc800078e021c */
[----:B--2---:R-:W-:Y:S01]  /*12950*/  IMAD.WIDE R10, R4, 0x2, R8 ;  /* 0x00000002040a7825 */ /* 0x004fe200078e0208 */
[----:B------:R0:W-:Y:S03]  /*12960*/  STL.64 [R1+0x1938], R12 ;  /* 0x0019380c01007387 */ /* 0x0001e60000100a00 */
[----:B------:R-:W-:Y:S01]  /*12970*/  IMAD R3, R2, 0x18, RZ ;  /* 0x0000001802037824 */ /* 0x000fe200078e02ff */
[----:B------:R1:W-:Y:S01]  /*12980*/  STL.64 [R1+0x1930], R10 ;  /* 0x0019300a01007387 */ /* 0x0003e20000100a00 */
[----:B0-----:R-:W-:-:S04]  /*12990*/  IMAD.WIDE R12, R6, 0x2, R28 ;  /* 0x00000002060c7825 */ /* 0x001fc800078e021c */
[----:B-1----:R-:W-:Y:S01]  /*129a0*/  IMAD.WIDE R10, R6, 0x2, R8 ;  /* 0x00000002060a7825 */ /* 0x002fe200078e0208 */
        /* <DEDUP_REMOVED lines=35> */
[----:B------:R0:W-:Y:S01]  /*12be0*/  STL.64 [R1+0x1878], R12 ;  /* 0x0018780c01007387 */ /* 0x0001e20000100a00 */
[----:B------:R-:W-:-:S03]  /*12bf0*/  SHF.L.U32 R3, R2, 0x5, RZ ;  /* 0x0000000502037819 */ /* 0x000fc600000006ff */
        /* <DEDUP_REMOVED lines=28> */
[----:B------:R0:W-:Y:S04]  /*12dc0*/  STL.64 [R1+0x17e8], R12 ;  /* 0x0017e80c01007387 */ /* 0x0001e80000100a00 */
[----:B------:R1:W-:Y:S01]  /*12dd0*/  STL.64 [R1+0x17e0], R10 ;  /* 0x0017e00a01007387 */ /* 0x0003e20000100a00 */
[----:B------:R-:W-:Y:S02]  /*12de0*/  IMAD R3, R2, 0x26, RZ ;  /* 0x0000002602037824 */ /* 0x000fe400078e02ff */
[----:B0-----:R-:W-:-:S04]  /*12df0*/  IMAD.WIDE R12, R6, 0x2, R28 ;  /* 0x00000002060c7825 */ /* 0x001fc800078e021c */
[----:B-1----:R-:W-:Y:S01]  /*12e00*/  IMAD.WIDE R10, R6, 0x2, R8 ;  /* 0x00000002060a7825 */ /* 0x002fe200078e0208 */
[----:B------:R0:W-:Y:S04]  /*12e10*/  STL.64 [R1+0x17d0], R12 ;  /* 0x0017d00c01007387 */ /* 0x0001e80000100a00 */
[----:B------:R-:W2:Y:S01]  /*12e20*/  LDL.64 R6, [R1+0x6b0] ;  /* 0x0006b00001067983 */ /* 0x000ea20000100a00 */
[----:B------:R-:W-:-:S03]  /*12e30*/  IMAD R0, R2, 0x27, RZ ;  /* 0x0000002702007824 */ /* 0x000fc600078e02ff */
[----:B------:R1:W-:Y:S01]  /*12e40*/  STL.64 [R1+0x17c8], R10 ;  /* 0x0017c80a01007387 */ /* 0x0003e20000100a00 */
[----:B0-----:R-:W-:-:S04]  /*12e50*/  IMAD.WIDE R12, R3, 0x2, R8 ;  /* 0x00000002030c7825 */ /* 0x001fc800078e0208 */
[----:B-1----:R-:W-:-:S05]  /*12e60*/  IMAD.WIDE R10, R3, 0x2, R28 ;  /* 0x00000002030a7825 */ /* 0x002fca00078e021c */
[----:B------:R0:W-:Y:S01]  /*12e70*/  STL.64 [R1+0x17b8], R10 ;  /* 0x0017b80a01007387 */ /* 0x0001e20000100a00 */
[----:B------:R-:W-:-:S03]  /*12e80*/  IMAD R3, R2, 0x28, RZ ;  /* 0x0000002802037824 */ /* 0x000fc600078e02ff */
        /* <DEDUP_REMOVED lines=33> */
[----:B------:R-:W-:Y:S04]  /*130a0*/  STL.64 [R1+0x1710], R10 ;  /* 0x0017100a01007387 */ /* 0x000fe80000100a00 */
[----:B------:R0:W-:Y:S02]  /*130b0*/  STL.64 [R1+0x1708], R12 ;  /* 0x0017080c01007387 */ /* 0x0001e40000100a00 */
[----:B0-----:R-:W-:-:S05]  /*130c0*/  IMAD.WIDE R12, R3, 0x2, R28 ;  /* 0x00000002030c7825 */ /* 0x001fca00078e021c */
[----:B------:R0:W-:Y:S01]  /*130d0*/  STL.64 [R1+0x16f8], R12 ;  /* 0x0016f80c01007387 */ /* 0x0001e20000100a00 */
[----:B------:R-:W-:Y:S02]  /*130e0*/  IMAD R11, R2, 0x2f, RZ ;  /* 0x0000002f020b7824 */ /* 0x000fe400078e02ff */
[----:B0-----:R-:W-:-:S05]  /*130f0*/  IMAD.WIDE R12, R3, 0x2, R8 ;  /* 0x00000002030c7825 */ /* 0x001fca00078e0208 */
[----:B------:R0:W-:Y:S01]  /*13100*/  STL.64 [R1+0x16f0], R12 ;  /* 0x0016f00c01007387 */ /* 0x0001e20000100a00 */
[----:B------:R-:W-:Y:S02]  /*13110*/  IMAD R0, R2, 0x30, RZ ;  /* 0x0000003002007824 */ /* 0x000fe400078e02ff */
[----:B0-----:R-:W-:-:S05]  /*13120*/  IMAD.WIDE R12, R11, 0x2, R28 ;  /* 0x000000020b0c7825 */ /* 0x001fca00078e021c */
[----:B------:R0:W-:Y:S01]  /*13130*/  STL.64 [R1+0x16e0], R12 ;  /* 0x0016e00c01007387 */ /* 0x0001e20000100a00 */
[----:B------:R-:W-:Y:S02]  /*13140*/  IMAD R3, R2, 0x31, RZ ;  /* 0x0000003102037824 */ /* 0x000fe400078e02ff */
[----:B0-----:R-:W-:-:S04]  /*13150*/  IMAD.WIDE R12, R11, 0x2, R8 ;  /* 0x000000020b0c7825 */ /* 0x001fc800078e0208 */
[C---:B------:R-:W-:Y:S01]  /*13160*/  IMAD.WIDE R10, R0.reuse, 0x2, R28 ;  /* 0x00000002000a7825 */ /* 0x040fe200078e021c */
[----:B------:R0:W-:Y:S04]  /*13170*/  STL.64 [R1+0x16d8], R12 ;  /* 0x0016d80c01007387 */ /* 0x0001e80000100a00 */
[----:B------:R1:W-:Y:S01]  /*13180*/  STL.64 [R1+0x16c8], R10 ;  /* 0x0016c80a01007387 */ /* 0x0003e20000100a00 */
[----:B0-----:R-:W-:-:S05]  /*13190*/  IMAD.WIDE R12, R0, 0x2, R8 ;  /* 0x00000002000c7825 */ /* 0x001fca00078e0208 */
[----:B------:R0:W-:Y:S01]  /*131a0*/  STL.64 [R1+0x16c0], R12 ;  /* 0x0016c00c01007387 */ /* 0x0001e20000100a00 */
[----:B-1----:R-:W-:Y:S02]  /*131b0*/  IMAD R10, R2, 0x32, RZ ;  /* 0x00000032020a7824 */ /* 0x002fe400078e02ff */
[----:B0-----:R-:W-:-:S05]  /*131c0*/  IMAD.WIDE R12, R3, 0x2, R28 ;  /* 0x00000002030c7825 */ /* 0x001fca00078e021c */
        /* <DEDUP_REMOVED lines=8> */
[----:B------:R0:W-:Y:S02]  /*13250*/  STL.64 [R1+0x1690], R12 ;  /* 0x0016900c01007387 */ /* 0x0001e40000100a00 */
[----:B0-----:R-:W-:-:S04]  /*13260*/  IMAD.WIDE R12, R11, 0x2, R28 ;  /* 0x000000020b0c7825 */ /* 0x001fc800078e021c */
[----:B------:R-:W-:Y:S01]  /*13270*/  IMAD.WIDE R10, R11, 0x2, R8 ;  /* 0x000000020b0a7825 */ /* 0x000fe200078e0208 */
[----:B------:R0:W-:Y:S04]  /*13280*/  STL.64 [R1+0x1680], R12 ;  /* 0x0016800c01007387 */ /* 0x0001e80000100a00 */
[----:B0-----:R-:W3:Y:S04]  /*13290*/  LDL.LU.64 R12, [R1+0x1b78] ;  /* 0x001b7800010c7983 */ /* 0x001ee80000300a00 */
[----:B------:R0:W-:Y:S02]  /*132a0*/  STL.64 [R1+0x1678], R10 ;  /* 0x0016780a01007387 */ /* 0x0001e40000100a00 */
[----:B0-----:R-:W-:-:S05]  /*132b0*/  IMAD.WIDE R10, R0, 0x2, R28 ;  /* 0x00000002000a7825 */ /* 0x001fca00078e021c */
[----:B------:R0:W-:Y:S04]  /*132c0*/  STL.64 [R1+0x1668], R10 ;  /* 0x0016680a01007387 */ /* 0x0001e80000100a00 */
[----:B0-----:R-:W4:Y:S04]  /*132d0*/  LDL.LU.64 R10, [R1+0x1b70] ;  /* 0x001b7000010a7983 */ /* 0x001f280000300a00 */
[----:B------:R0:W-:Y:S04]  /*132e0*/  STL.64 [R1+0x1b58], R28 ;  /* 0x001b581c01007387 */ /* 0x0001e80000100a00 */
[----:B------:R-:W-:Y:S01]  /*132f0*/  STL.64 [R1+0x1b60], R8 ;  /* 0x001b600801007387 */ /* 0x000fe20000100a00 */
[----:B0-----:R-:W-:-:S05]  /*13300*/  IMAD.WIDE R28, R0, 0x2, R8 ;  /* 0x00000002001c7825 */ /* 0x001fca00078e0208 */
[----:B------:R2:W-:Y:S02]  /*13310*/  STL.64 [R1+0x1660], R28 ;  /* 0x0016601c01007387 */ /* 0x0005e40000100a00 */
[----:B--2---:R-:W-:-:S05]  /*13320*/  IMAD.WIDE R28, R2, 0x2, R6 ;  /* 0x00000002021c7825 */ /* 0x004fca00078e0206 */
[----:B------:R0:W-:Y:S01]  /*13330*/  STL.64 [R1+0x1b28], R28 ;  /* 0x001b281c01007387 */ /* 0x0001e20000100a00 */
[----:B----4-:R-:W-:-:S03]  /*13340*/  IMAD.WIDE R8, R10, 0x2, R6 ;  /* 0x000000020a087825 */ /* 0x010fc600078e0206 */
[----:B------:R1:W-:Y:S01]  /*13350*/  STL.64 [R1+0x1b68], R10 ;  /* 0x001b680a01007387 */ /* 0x0003e20000100a00 */
[----:B0-----:R-:W-:-:S03]  /*13360*/  IMAD.WIDE R28, R11, 0x2, R6 ;  /* 0x000000020b1c7825 */ /* 0x001fc600078e0206 */
[----:B------:R3:W-:Y:S04]  /*13370*/  STL.64 [R1+0x1b08], R8 ;  /* 0x001b080801007387 */ /* 0x0007e80000100a00 */
[----:B------:R0:W-:Y:S01]  /*13380*/  STL.64 [R1+0x1af0], R28 ;  /* 0x001af01c01007387 */ /* 0x0001e20000100a00 */
[----:B-1----:R-:W-:-:S04]  /*13390*/  IMAD.WIDE R10, R14, 0x2, R6 ;  /* 0x000000020e0a7825 */ /* 0x002fc800078e0206 */
[----:B---3--:R-:W-:-:S04]  /*133a0*/  IMAD.WIDE R8, R12, 0x2, R6 ;  /* 0x000000020c087825 */ /* 0x008fc800078e0206 */
[--C-:B0-----:R-:W-:Y:S01]  /*133b0*/  IMAD.WIDE R28, R13, 0x2, R6.reuse ;  /* 0x000000020d1c7825 */ /* 0x101fe200078e0206 */
[----:B------:R0:W-:Y:S04]  /*133c0*/  STL.64 [R1+0x1ad8], R8 ;  /* 0x001ad80801007387 */ /* 0x0001e80000100a00 */
[----:B------:R1:W-:Y:S04]  /*133d0*/  STL.64 [R1+0x1ac0], R28 ;  /* 0x001ac01c01007387 */ /* 0x0003e80000100a00 */
[----:B------:R2:W-:Y:S01]  /*133e0*/  STL.64 [R1+0x1aa8], R10 ;  /* 0x001aa80a01007387 */ /* 0x0005e20000100a00 */
[----:B0-----:R-:W-:-:S04]  /*133f0*/  IMAD.WIDE R8, R15, 0x2, R6 ;  /* 0x000000020f087825 */ /* 0x001fc800078e0206 */
[--C-:B-1----:R-:W-:Y:S01]  /*13400*/  IMAD.WIDE R28, R16, 0x2, R6.reuse ;  /* 0x00000002101c7825 */ /* 0x102fe200078e0206 */
[----:B------:R0:W-:Y:S03]  /*13410*/  STL.64 [R1+0x1a90], R8 ;  /* 0x001a900801007387 */ /* 0x0001e60000100a00 */
[--C-:B--2---:R-:W-:Y:S01]  /*13420*/  IMAD.WIDE R10, R17, 0x2, R6.reuse ;  /* 0x00000002110a7825 */ /* 0x104fe200078e0206 */
        /* <DEDUP_REMOVED lines=12> */
[----:B------:R-:W-:Y:S04]  /*134f0*/  STL.64 [R1+0x19e8], R28 ;  /* 0x0019e81c01007387 */ /* 0x000fe80000100a00 */
[----:B------:R1:W-:Y:S01]  /*13500*/  STL.64 [R1+0x19d0], R10 ;  /* 0x0019d00a01007387 */ /* 0x0003e20000100a00 */
[----:B0-----:R-:W-:-:S04]  /*13510*/  IMAD.WIDE R8, R24, 0x2, R6 ;  /* 0x0000000218087825 */ /* 0x001fc800078e0206 */
[--C-:B-1----:R-:W-:Y:S01]  /*13520*/  IMAD.WIDE R10, R25, 0x2, R6.reuse ;  /* 0x00000002190a7825 */ /* 0x102fe200078e0206 */
[----:B------:R0:W-:Y:S04]  /*13530*/  STL.64 [R1+0x19b8], R8 ;  /* 0x0019b80801007387 */ /* 0x0001e80000100a00 */
[----:B------:R1:W-:Y:S01]  /*13540*/  STL.64 [R1+0x19a0], R10 ;  /* 0x0019a00a01007387 */ /* 0x0003e20000100a00 */
[----:B------:R-:W-:Y:S02]  /*13550*/  IMAD R29, R2, 0x14, RZ ;  /* 0x00000014021d7824 */ /* 0x000fe400078e02ff */
[----:B0-----:R-:W-:-:S04]  /*13560*/  IMAD.WIDE R8, R26, 0x2, R6 ;  /* 0x000000021a087825 */ /* 0x001fc800078e0206 */
[--C-:B-1----:R-:W-:Y:S01]  /*13570*/  IMAD.WIDE R10, R27, 0x2, R6.reuse ;  /* 0x000000021b0a7825 */ /* 0x102fe200078e0206 */
[----:B------:R0:W-:Y:S04]  /*13580*/  STL.64 [R1+0x1988], R8 ;  /* 0x0019880801007387 */ /* 0x0001e80000100a00 */
[----:B------:R1:W-:Y:S01]  /*13590*/  STL.64 [R1+0x1970], R10 ;  /* 0x0019700a01007387 */ /* 0x0003e20000100a00 */
[----:B0-----:R-:W-:-:S04]  /*135a0*/  IMAD.WIDE R8, R29, 0x2, R6 ;  /* 0x000000021d087825 */ /* 0x001fc800078e0206 */
[--C-:B-1----:R-:W-:Y:S01]  /*135b0*/  IMAD.WIDE R10, R5, 0x2, R6.reuse ;  /* 0x00000002050a7825 */ /* 0x102fe200078e0206 */
[----:B------:R0:W-:Y:S03]  /*135c0*/  STL.64 [R1+0x1958], R8 ;  /* 0x0019580801007387 */ /* 0x0001e60000100a00 */
[C---:B------:R-:W-:Y:S01]  /*135d0*/  IMAD R29, R2.reuse, 0x17, RZ ;  /* 0x00000017021d7824 */ /* 0x040fe200078e02ff */
[----:B------:R1:W-:Y:S01]  /*135e0*/  STL.64 [R1+0x1940], R10 ;  /* 0x0019400a01007387 */ /* 0x0003e20000100a00 */
[----:B------:R-:W-:Y:S02]  /*135f0*/  IMAD R28, R2, 0x18, RZ ;  /* 0x00000018021c7824 */ /* 0x000fe400078e02ff */
[--C-:B0-----:R-:W-:Y:S02]  /*13600*/  IMAD.WIDE R8, R4, 0x2, R6.reuse ;  /* 0x0000000204087825 */ /* 0x101fe400078e0206 */
[----:B------:R-:W2:Y:S02]  /*13610*/  LDL.64 R4, [R1+0x6a8] ;  /* 0x0006a80001047983 */ /* 0x000ea40000100a00 */
[----:B-1----:R-:W-:-:S02]  /*13620*/  IMAD.WIDE R10, R29, 0x2, R6 ;  /* 0x000000021d0a7825 */ /* 0x002fc400078e0206 */
[----:B------:R0:W-:Y:S04]  /*13630*/  STL.64 [R1+0x1928], R8 ;  /* 0x0019280801007387 */ /* 0x0001e80000100a00 */
[----:B------:R1:W-:Y:S01]  /*13640*/  STL.64 [R1+0x1910], R10 ;  /* 0x0019100a01007387 */ /* 0x0003e20000100a00 */
[C---:B------:R-:W-:Y:S02]  /*13650*/  IMAD R29, R2.reuse, 0x1a, RZ ;  /* 0x0000001a021d7824 */ /* 0x040fe400078e02ff */
[----:B0-----:R-:W-:Y:S02]  /*13660*/  IMAD R9, R2, 0x19, RZ ;  /* 0x0000001902097824 */ /* 0x001fe400078e02ff */
[----:B-1----:R-:W-:-:S05]  /*13670*/  IMAD.WIDE R10, R28, 0x2, R6 ;  /* 0x000000021c0a7825 */ /* 0x002fca00078e0206 */
[----:B------:R0:W-:Y:S01]  /*13680*/  STL.64 [R1+0x18f8], R10 ;  /* 0x0018f80a01007387 */ /* 0x0001e20000100a00 */
[----:B------:R-:W-:Y:S02]  /*13690*/  IMAD R28, R2, 0x1b, RZ ;  /* 0x0000001b021c7824 */ /* 0x000fe400078e02ff */
[----:B0-----:R-:W-:-:S04]  /*136a0*/  IMAD.WIDE R10, R9, 0x2, R6 ;  /* 0x00000002090a7825 */ /* 0x001fc800078e0206 */
[--C-:B------:R-:W-:Y:S01]  /*136b0*/  IMAD.WIDE R8, R29, 0x2, R6.reuse ;  /* 0x000000021d087825 */ /* 0x100fe200078e0206 */
[----:B------:R0:W-:Y:S03]  /*136c0*/  STL.64 [R1+0x18e0], R10 ;  /* 0x0018e00a01007387 */ /* 0x0001e60000100a00 */
[----:B------:R-:W-:Y:S01]  /*136d0*/  IMAD R29, R2, 0x1c, RZ ;  /* 0x0000001c021d7824 */ /* 0x000fe200078e02ff */
[----:B------:R1:W-:Y:S01]  /*136e0*/  STL.64 [R1+0x18c8], R8 ;  /* 0x0018c80801007387 */ /* 0x0003e20000100a00 */
[----:B0-----:R-:W-:-:S05]  /*136f0*/  IMAD.WIDE R10, R28, 0x2, R6 ;  /* 0x000000021c0a7825 */ /* 0x001fca00078e0206 */
[----:B------:R0:W-:Y:S01]  /*13700*/  STL.64 [R1+0x18b0], R10 ;  /* 0x0018b00a01007387 */ /* 0x0001e20000100a00 */
[C---:B-1----:R-:W-:Y:S02]  /*13710*/  IMAD R9, R2.reuse, 0x1d, RZ ;  /* 0x0000001d02097824 */ /* 0x042fe400078e02ff */
[----:B------:R-:W-:Y:S02]  /*13720*/  IMAD R28, R2, 0x1e, RZ ;  /* 0x0000001e021c7824 */ /* 0x000fe400078e02ff */
[----:B0-----:R-:W-:-:S05]  /*13730*/  IMAD.WIDE R10, R29, 0x2, R6 ;  /* 0x000000021d0a7825 */ /* 0x001fca00078e0206 */
[----:B------:R0:W-:Y:S01]  /*13740*/  STL.64 [R1+0x1898], R10 ;  /* 0x0018980a01007387 */ /* 0x0001e20000100a00 */
[----:B------:R-:W-:Y:S02]  /*13750*/  IMAD R29, R2, 0x1f, RZ ;  /* 0x0000001f021d7824 */ /* 0x000fe400078e02ff */
[----:B0-----:R-:W-:-:S04]  /*13760*/  IMAD.WIDE R10, R9, 0x2, R6 ;  /* 0x00000002090a7825 */ /* 0x001fc800078e0206 */
[--C-:B------:R-:W-:Y:S01]  /*13770*/  IMAD.WIDE R8, R28, 0x2, R6.reuse ;  /* 0x000000021c087825 */ /* 0x100fe200078e0206 */
[----:B------:R0:W-:Y:S03]  /*13780*/  STL.64 [R1+0x1880], R10 ;  /* 0x0018800a01007387 */ /* 0x0001e60000100a00 */
[----:B------:R-:W-:Y:S01]  /*13790*/  IMAD.SHL.U32 R28, R2, 0x20, RZ ;  /* 0x00000020021c7824 */ /* 0x000fe200078e00ff */
        /* <DEDUP_REMOVED lines=36> */
[----:B------:R-:W-:Y:S01]  /*139e0*/  STL.64 [R1+0x1748], R8 ;  /* 0x0017480801007387 */ /* 0x000fe20000100a00 */
[----:B0-----:R-:W-:-:S05]  /*139f0*/  IMAD.WIDE R10, R28, 0x2, R6 ;  /* 0x000000021c0a7825 */ /* 0x001fca00078e0206 */
[----:B------:R0:W-:Y:S02]  /*13a00*/  STL.64 [R1+0x1730], R10 ;  /* 0x0017300a01007387 */ /* 0x0001e40000100a00 */
[----:B0-----:R-:W-:-:S05]  /*13a10*/  IMAD.WIDE R10, R29, 0x2, R6 ;  /* 0x000000021d0a7825 */ /* 0x001fca00078e0206 */
[----:B------:R0:W-:Y:S04]  /*13a20*/  STL.64 [R1+0x1718], R10 ;  /* 0x0017180a01007387 */ /* 0x0001e80000100a00 */
[----:B0-----:R-:W3:Y:S01]  /*13a30*/  LDL.LU.64 R10, [R1+0x1b68] ;  /* 0x001b6800010a7983 */ /* 0x001ee20000300a00 */
[C---:B------:R-:W-:Y:S02]  /*13a40*/  IMAD R9, R2.reuse, 0x2d, RZ ;  /* 0x0000002d02097824 */ /* 0x040fe400078e02ff */
[----:B------:R-:W-:Y:S02]  /*13a50*/  IMAD R28, R2, 0x2e, RZ ;  /* 0x0000002e021c7824 */ /* 0x000fe400078e02ff */
[----:B------:R-:W-:-:S05]  /*13a60*/  IMAD.WIDE R8, R9, 0x2, R6 ;  /* 0x0000000209087825 */ /* 0x000fca00078e0206 */
[----:B------:R0:W-:Y:S01]  /*13a70*/  STL.64 [R1+0x1700], R8 ;  /* 0x0017000801007387 */ /* 0x0001e20000100a00 */
[----:B------:R-:W-:Y:S02]  /*13a80*/  IMAD R29, R2, 0x2f, RZ ;  /* 0x0000002f021d7824 */ /* 0x000fe400078e02ff */
[----:B0-----:R-:W-:-:S05]  /*13a90*/  IMAD.WIDE R8, R28, 0x2, R6 ;  /* 0x000000021c087825 */ /* 0x001fca00078e0206 */
[----:B------:R0:W-:Y:S01]  /*13aa0*/  STL.64 [R1+0x16e8], R8 ;  /* 0x0016e80801007387 */ /* 0x0001e20000100a00 */
[----:B------:R-:W-:-:S04]  /*13ab0*/  IMAD.WIDE R28, R29, 0x2, R6 ;  /* 0x000000021d1c7825 */ /* 0x000fc800078e0206 */
[----:B0-----:R-:W-:-:S04]  /*13ac0*/  IMAD R9, R2, 0x30, RZ ;  /* 0x0000003002097824 */ /* 0x001fc800078e02ff */
[--C-:B------:R-:W-:Y:S01]  /*13ad0*/  IMAD.WIDE R8, R9, 0x2, R6.reuse ;  /* 0x0000000209087825 */ /* 0x100fe200078e0206 */
[----:B------:R0:W-:Y:S04]  /*13ae0*/  STL.64 [R1+0x16d0], R28 ;  /* 0x0016d01c01007387 */ /* 0x0001e80000100a00 */
[----:B------:R1:W-:Y:S01]  /*13af0*/  STL.64 [R1+0x16b8], R8 ;  /* 0x0016b80801007387 */ /* 0x0003e20000100a00 */
[----:B0-----:R-:W-:Y:S02]  /*13b00*/  IMAD R28, R2, 0x32, RZ ;  /* 0x00000032021c7824 */ /* 0x001fe400078e02ff */
[----:B-1----:R-:W-:-:S04]  /*13b10*/  IMAD.WIDE R8, R3, 0x2, R6 ;  /* 0x0000000203087825 */ /* 0x002fc800078e0206 */
[----:B------:R-:W-:Y:S01]  /*13b20*/  IMAD R29, R2, 0x33, RZ ;  /* 0x00000033021d7824 */ /* 0x000fe200078e02ff */
[----:B------:R0:W-:Y:S02]  /*13b30*/  STL.64 [R1+0x16a0], R8 ;  /* 0x0016a00801007387 */ /* 0x0001e40000100a00 */
[----:B0-----:R-:W-:-:S04]  /*13b40*/  IMAD.WIDE R8, R28, 0x2, R6 ;  /* 0x000000021c087825 */ /* 0x001fc800078e0206 */
[--C-:B------:R-:W-:Y:S01]  /*13b50*/  IMAD.WIDE R28, R29, 0x2, R6.reuse ;  /* 0x000000021d1c7825 */ /* 0x100fe200078e0206 */
[----:B------:R0:W-:Y:S04]  /*13b60*/  STL.64 [R1+0x1688], R8 ;  /* 0x0016880801007387 */ /* 0x0001e80000100a00 */
[----:B0-----:R-:W4:Y:S04]  /*13b70*/  LDL.LU.64 R8, [R1+0x1b60] ;  /* 0x001b600001087983 */ /* 0x001f280000300a00 */
[----:B------:R0:W-:Y:S02]  /*13b80*/  STL.64 [R1+0x1670], R28 ;  /* 0x0016701c01007387 */ /* 0x0001e40000100a00 */
[----:B0-----:R-:W-:-:S05]  /*13b90*/  IMAD.WIDE R28, R0, 0x2, R6 ;  /* 0x00000002001c7825 */ /* 0x001fca00078e0206 */
[----:B------:R2:W-:Y:S02]  /*13ba0*/  STL.64 [R1+0x1658], R28 ;  /* 0x0016581c01007387 */ /* 0x0005e40000100a00 */
[----:B--2---:R-:W-:-:S05]  /*13bb0*/  IMAD.WIDE R28, R2, 0x2, R4 ;  /* 0x00000002021c7825 */ /* 0x004fca00078e0204 */
[----:B------:R3:W-:Y:S01]  /*13bc0*/  STL.64 [R1+0x1b20], R28 ;  /* 0x001b201c01007387 */ /* 0x0007e20000100a00 */
[----:B------:R-:W-:Y:S02]  /*13bd0*/  IMAD R2, R2, 0x14, RZ ;  /* 0x0000001402027824 */ /* 0x000fe400078e02ff */
[----:B---3--:R-:W-:-:S05]  /*13be0*/  IMAD.WIDE R28, R10, 0x2, R4 ;  /* 0x000000020a1c7825 */ /* 0x008fca00078e0204 */
[----:B------:R0:W-:Y:S04]  /*13bf0*/  STL.64 [R1+0x1650], R28 ;  /* 0x0016501c01007387 */ /* 0x0001e80000100a00 */
[----:B0-----:R-:W2:Y:S01]  /*13c00*/  LDL.LU.64 R28, [R1+0x1b58] ;  /* 0x001b5800011c7983 */ /* 0x001ea20000300a00 */
[----:B------:R-:W-:-:S05]  /*13c10*/  IMAD.WIDE R10, R11, 0x2, R4 ;  /* 0x000000020b0a7825 */ /* 0x000fca00078e0204 */
[----:B------:R0:W-:Y:S02]  /*13c20*/  STL.64 [R1+0x1648], R10 ;  /* 0x0016480a01007387 */ /* 0x0001e40000100a00 */
[----:B0-----:R-:W-:-:S05]  /*13c30*/  IMAD.WIDE R10, R12, 0x2, R4 ;  /* 0x000000020c0a7825 */ /* 0x001fca00078e0204 */
[----:B------:R0:W-:Y:S02]  /*13c40*/  STL.64 [R1+0x1640], R10 ;  /* 0x0016400a01007387 */ /* 0x0001e40000100a00 */
[----:B0-----:R-:W-:-:S04]  /*13c50*/  IMAD.WIDE R10, R13, 0x2, R4 ;  /* 0x000000020d0a7825 */ /* 0x001fc800078e0204 */
[--C-:B------:R-:W-:Y:S01]  /*13c60*/  IMAD.WIDE R12, R14, 0x2, R4.reuse ;  /* 0x000000020e0c7825 */ /* 0x100fe200078e0204 */
[----:B------:R0:W-:Y:S04]  /*13c70*/  STL.64 [R1+0x1638], R10 ;  /* 0x0016380a01007387 */ /* 0x0001e80000100a00 */
[----:B------:R1:W-:Y:S01]  /*13c80*/  STL.64 [R1+0x1630], R12 ;  /* 0x0016300c01007387 */ /* 0x0003e20000100a00 */
[----:B0-----:R-:W-:-:S04]  /*13c90*/  IMAD.WIDE R10, R15, 0x2, R4 ;  /* 0x000000020f0a7825 */ /* 0x001fc800078e0204 */
[--C-:B------:R-:W-:Y:S01]  /*13ca0*/  IMAD.WIDE R14, R16, 0x2, R4.reuse ;  /* 0x00000002100e7825 */ /* 0x100fe200078e0204 */
[----:B------:R0:W-:Y:S03]  /*13cb0*/  STL.64 [R1+0x1628], R10 ;  /* 0x0016280a01007387 */ /* 0x0001e60000100a00 */
[--C-:B-1----:R-:W-:Y:S01]  /*13cc0*/  IMAD.WIDE R12, R17, 0x2, R4.reuse ;  /* 0x00000002110c7825 */ /* 0x102fe200078e0204 */
[----:B------:R1:W-:Y:S04]  /*13cd0*/  STL.64 [R1+0x1620], R14 ;  /* 0x0016200e01007387 */ /* 0x0003e80000100a00 */
[----:B------:R3:W-:Y:S01]  /*13ce0*/  STL.64 [R1+0x1618], R12 ;  /* 0x0016180c01007387 */ /* 0x0007e20000100a00 */
[----:B0-----:R-:W-:-:S04]  /*13cf0*/  IMAD.WIDE R10, R18, 0x2, R4 ;  /* 0x00000002120a7825 */ /* 0x001fc800078e0204 */
[--C-:B-1----:R-:W-:Y:S01]  /*13d00*/  IMAD.WIDE R14, R19, 0x2, R4.reuse ;  /* 0x00000002130e7825 */ /* 0x102fe200078e0204 */
[----:B------:R0:W-:Y:S03]  /*13d10*/  STL.64 [R1+0x1610], R10 ;  /* 0x0016100a01007387 */ /* 0x0001e60000100a00 */
[--C-:B---3--:R-:W-:Y:S01]  /*13d20*/  IMAD.WIDE R12, R20, 0x2, R4.reuse ;  /* 0x00000002140c7825 */ /* 0x108fe200078e0204 */
        /* <DEDUP_REMOVED lines=9> */
[----:B-1----:R-:W-:-:S04]  /*13dc0*/  IMAD.WIDE R14, R26, 0x2, R4 ;  /* 0x000000021a0e7825 */ /* 0x002fc800078e0204 */
[--C-:B---3--:R-:W-:Y:S01]  /*13dd0*/  IMAD.WIDE R12, R25, 0x2, R4.reuse ;  /* 0x00000002190c7825 */ /* 0x108fe200078e0204 */
[----:B------:R0:W-:Y:S04]  /*13de0*/  STL.64 [R1+0x15e0], R10 ;  /* 0x0015e00a01007387 */ /* 0x0001e80000100a00 */
[----:B------:R1:W-:Y:S04]  /*13df0*/  STL.64 [R1+0x15d8], R12 ;  /* 0x0015d80c01007387 */ /* 0x0003e80000100a00 */
[----:B------:R-:W-:Y:S01]  /*13e00*/  STL.64 [R1+0x15d0], R14 ;  /* 0x0015d00e01007387 */ /* 0x000fe20000100a00 */
[----:B0-----:R-:W-:-:S04]  /*13e10*/  IMAD.WIDE R10, R27, 0x2, R4 ;  /* 0x000000021b0a7825 */ /* 0x001fc800078e0204 */
[----:B-1----:R-:W-:Y:S01]  /*13e20*/  IMAD.WIDE R12, R2, 0x2, R4 ;  /* 0x00000002020c7825 */ /* 0x002fe200078e0204 */
[----:B------:R0:W-:Y:S04]  /*13e30*/  STL.64 [R1+0x15c8], R10 ;  /* 0x0015c80a01007387 */ /* 0x0001e80000100a00 */
[----:B------:R1:W-:Y:S01]  /*13e40*/  STL.64 [R1+0x15c0], R12 ;  /* 0x0015c00c01007387 */ /* 0x0003e20000100a00 */
[----:B------:R-:W-:Y:S02]  /*13e50*/  MOV R2, c[0x0][0x1a4] ;  /* 0x0000690000027a02 */ /* 0x000fe40000000f00 */
[----:B0-----:R-:W-:Y:S01]  /*13e60*/  MOV R11, c[0x0][0x1a4] ;  /* 0x00006900000b7a02 */ /* 0x001fe20000000f00 */
[----:B-1----:R-:W-:Y:S02]  /*13e70*/  IMAD.MOV.U32 R12, RZ, RZ, c[0x0][0x1a4] ;  /* 0x00006900ff0c7624 */ /* 0x002fe400078e00ff */
[----:B------:R-:W-:-:S02]  /*13e80*/  IMAD.MOV.U32 R10, RZ, RZ, c[0x0][0x1a4] ;  /* 0x00006900ff0a7624 */ /* 0x000fc400078e00ff */
[----:B------:R-:W-:Y:S02]  /*13e90*/  IMAD R12, R12, 0x15, RZ ;  /* 0x000000150c0c7824 */ /* 0x000fe400078e02ff */
[----:B------:R-:W-:Y:S02]  /*13ea0*/  IMAD R11, R11, 0x16, RZ ;  /* 0x000000160b0b7824 */ /* 0x000fe400078e02ff */
[----:B------:R-:W-:-:S04]  /*13eb0*/  IMAD.WIDE R12, R12, 0x2, R4 ;  /* 0x000000020c0c7825 */ /* 0x000fc800078e0204 */
[----:B------:R-:W-:Y:S02]  /*13ec0*/  IMAD R10, R10, 0x17, RZ ;  /* 0x000000170a0a7824 */ /* 0x000fe400078e02ff */
[----:B------:R-:W-:Y:S01]  /*13ed0*/  IMAD R2, R2, 0x18, RZ ;  /* 0x0000001802027824 */ /* 0x000fe200078e02ff */
[----:B------:R0:W-:Y:S01]  /*13ee0*/  STL.64 [R1+0x15b8], R12 ;  /* 0x0015b80c01007387 */ /* 0x0001e20000100a00 */
[----:B------:R-:W-:-:S04]  /*13ef0*/  IMAD.WIDE R14, R11, 0x2, R4 ;  /* 0x000000020b0e7825 */ /* 0x000fc800078e0204 */
[--C-:B------:R-:W-:Y:S01]  /*13f00*/  IMAD.WIDE R10, R10, 0x2, R4.reuse ;  /* 0x000000020a0a7825 */ /* 0x100fe200078e0204 */
[----:B------:R-:W-:Y:S03]  /*13f10*/  STL.64 [R1+0x15b0], R14 ;  /* 0x0015b00e01007387 */ /* 0x000fe60000100a00 */
[----:B0-----:R-:W-:Y:S01]  /*13f20*/  IMAD.WIDE R12, R2, 0x2, R4 ;  /* 0x00000002020c7825 */ /* 0x001fe200078e0204 */
[----:B------:R0:W-:Y:S04]  /*13f30*/  STL.64 [R1+0x15a8], R10 ;  /* 0x0015a80a01007387 */ /* 0x0001e80000100a00 */
[----:B------:R1:W-:Y:S01]  /*13f40*/  STL.64 [R1+0x15a0], R12 ;  /* 0x0015a00c01007387 */ /* 0x0003e20000100a00 */
[----:B------:R-:W-:-:S02]  /*13f50*/  MOV R2, c[0x0][0x1a4] ;  /* 0x0000690000027a02 */ /* 0x000fc40000000f00 */
[----:B0-----:R-:W-:Y:S01]  /*13f60*/  MOV R11, c[0x0][0x1a4] ;  /* 0x00006900000b7a02 */ /* 0x001fe20000000f00 */
[----:B-1----:R-:W-:Y:S02]  /*13f70*/  IMAD.MOV.U32 R12, RZ, RZ, c[0x0][0x1a4] ;  /* 0x00006900ff0c7624 */ /* 0x002fe400078e00ff */
[----:B------:R-:W-:Y:S02]  /*13f80*/  IMAD.MOV.U32 R10, RZ, RZ, c[0x0][0x1a4] ;  /* 0x00006900ff0a7624 */ /* 0x000fe400078e00ff */
        /* <DEDUP_REMOVED lines=16> */
[----:B------:R-:W-:Y:S01]  /*14090*/  IMAD R12, R12, 0x1d, RZ ;  /* 0x0000001d0c0c7824 */ /* 0x000fe200078e02ff */
[----:B------:R-:W-:Y:S01]  /*140a0*/  SHF.L.U32 R2, R2, 0x5, RZ ;  /* 0x0000000502027819 */ /* 0x000fe200000006ff */
[----:B------:R-:W-:Y:S02]  /*140b0*/  IMAD R11, R11, 0x1e, RZ ;  /* 0x0000001e0b0b7824 */ /* 0x000fe400078e02ff */
[----:B------:R-:W-:-:S04]  /*140c0*/  IMAD.WIDE R12, R12, 0x2, R4 ;  /* 0x000000020c0c7825 */ /* 0x000fc800078e0204 */
[----:B------:R-:W-:Y:S01]  /*140d0*/  IMAD R10, R10, 0x1f, RZ ;  /* 0x0000001f0a0a7824 */ /* 0x000fe200078e02ff */
[----:B------:R0:W-:Y:S01]  /*140e0*/  STL.64 [R1+0x1578], R12 ;  /* 0x0015780c01007387 */ /* 0x0001e20000100a00 */
[----:B------:R-:W-:-:S04]  /*140f0*/  IMAD.WIDE R14, R11, 0x2, R4 ;  /* 0x000000020b0e7825 */ /* 0x000fc800078e0204 */
[--C-:B------:R-:W-:Y:S01]  /*14100*/  IMAD.WIDE R10, R10, 0x2, R4.reuse ;  /* 0x000000020a0a7825 */ /* 0x100fe200078e0204 */
[----:B------:R-:W-:Y:S03]  /*14110*/  STL.64 [R1+0x1570], R14 ;  /* 0x0015700e01007387 */ /* 0x000fe60000100a00 */
[----:B0-----:R-:W-:Y:S01]  /*14120*/  IMAD.WIDE R12, R2, 0x2, R4 ;  /* 0x00000002020c7825 */ /* 0x001fe200078e0204 */
[----:B------:R-:W-:Y:S04]  /*14130*/  STL.64 [R1+0x1568], R10 ;  /* 0x0015680a01007387 */ /* 0x000fe80000100a00 */
[----:B------:R0:W-:Y:S01]  /*14140*/  STL.64 [R1+0x1560], R12 ;  /* 0x0015600c01007387 */ /* 0x0001e20000100a00 */
[----:B------:R-:W-:Y:S01]  /*14150*/  IMAD.MOV.U32 R2, RZ, RZ, c[0x0][0x1a4] ;  /* 0x00006900ff027624 */ /* 0x000fe200078e00ff */
[----:B0-----:R-:W-:Y:S01]  /*14160*/  MOV R12, c[0x0][0x1a4] ;  /* 0x00006900000c7a02 */ /* 0x001fe20000000f00 */
[----:B------:R-:W-:Y:S01]  /*14170*/  IMAD.MOV.U32 R11, RZ, RZ, c[0x0][0x1a4] ;  /* 0x00006900ff0b7624 */ /* 0x000fe200078e00ff */
[----:B------:R-:W-:-:S03]  /*14180*/  MOV R10, c[0x0][0x1a4] ;  /* 0x00006900000a7a02 */ /* 0x000fc60000000f00 */
        /* <DEDUP_REMOVED lines=44> */
[----:B------:R-:W-:Y:S01]  /*14450*/  IMAD.MOV.U32 R2, RZ, RZ, c[0x0][0x1a4] ;  /* 0x00006900ff027624 */ /* 0x000fe200078e00ff */
[----:B0-----:R-:W-:Y:S01]  /*14460*/  MOV R10, c[0x0][0x1a4] ;  /* 0x00006900000a7a02 */ /* 0x001fe20000000f00 */
[----:B------:R-:W-:Y:S01]  /*14470*/  IMAD.MOV.U32 R11, RZ, RZ, c[0x0][0x1a4] ;  /* 0x00006900ff0b7624 */ /* 0x000fe200078e00ff */
[----:B-1----:R-:W-:-:S03]  /*14480*/  MOV R12, c[0x0][0x1a4] ;  /* 0x00006900000c7a02 */ /* 0x002fc60000000f00 */
[----:B------:R-:W-:Y:S02]  /*14490*/  IMAD R11, R11, 0x2e, RZ ;  /* 0x0000002e0b0b7824 */ /* 0x000fe400078e02ff */
[----:B------:R-:W-:Y:S02]  /*144a0*/  IMAD R10, R10, 0x2f, RZ ;  /* 0x0000002f0a0a7824 */ /* 0x000fe400078e02ff */
[----:B------:R-:W-:Y:S02]  /*144b0*/  IMAD R12, R12, 0x2d, RZ ;  /* 0x0000002d0c0c7824 */ /* 0x000fe400078e02ff */
[----:B------:R-:W-:Y:S02]  /*144c0*/  IMAD R2, R2, 0x30, RZ ;  /* 0x0000003002027824 */ /* 0x000fe400078e02ff */
[----:B------:R-:W-:-:S04]  /*144d0*/  IMAD.WIDE R16, R12, 0x2, R4 ;  /* 0x000000020c107825 */ /* 0x000fc800078e0204 */
[--C-:B------:R-:W-:Y:S01]  /*144e0*/  IMAD.WIDE R12, R11, 0x2, R4.reuse ;  /* 0x000000020b0c7825 */ /* 0x100fe200078e0204 */
[----:B------:R-:W-:Y:S03]  /*144f0*/  STL.64 [R1+0x14f8], R16 ;  /* 0x0014f81001007387 */ /* 0x000fe60000100a00 */
[--C-:B------:R-:W-:Y:S01]  /*14500*/  IMAD.WIDE R14, R10, 0x2, R4.reuse ;  /* 0x000000020a0e7825 */ /* 0x100fe200078e0204 */
[----:B------:R0:W-:Y:S03]  /*14510*/  STL.64 [R1+0x14f0], R12 ;  /* 0x0014f00c01007387 */ /* 0x0001e60000100a00 */
[----:B------:R-:W-:Y:S01]  /*14520*/  IMAD.WIDE R10, R2, 0x2, R4 ;  /* 0x00000002020a7825 */ /* 0x000fe200078e0204 */
[----:B------:R-:W-:Y:S04]  /*14530*/  STL.64 [R1+0x14e8], R14 ;  /* 0x0014e80e01007387 */ /* 0x000fe80000100a00 */
[----:B------:R1:W-:Y:S01]  /*14540*/  STL.64 [R1+0x14e0], R10 ;  /* 0x0014e00a01007387 */ /* 0x0003e20000100a00 */
[----:B------:R-:W-:-:S02]  /*14550*/  IMAD.MOV.U32 R2, RZ, RZ, c[0x0][0x1a4] ;  /* 0x00006900ff027624 */ /* 0x000fc400078e00ff */
[----:B0-----:R-:W-:Y:S01]  /*14560*/  IMAD.WIDE R12, R3, 0x2, R4 ;  /* 0x00000002030c7825 */ /* 0x001fe200078e0204 */
[----:B-1----:R-:W-:-:S03]  /*14570*/  MOV R10, c[0x0][0x1a4] ;  /* 0x00006900000a7a02 */ /* 0x002fc60000000f00 */
[----:B------:R-:W-:Y:S02]  /*14580*/  IMAD.MOV.U32 R3, RZ, RZ, c[0x0][0x1a4] ;  /* 0x00006900ff037624 */ /* 0x000fe400078e00ff */
[----:B------:R-:W-:Y:S02]  /*14590*/  IMAD R10, R10, 0x32, RZ ;  /* 0x000000320a0a7824 */ /* 0x000fe400078e02ff */
[----:B------:R-:W-:Y:S02]  /*145a0*/  IMAD R2, R2, 0x33, RZ ;  /* 0x0000003302027824 */ /* 0x000fe400078e02ff */
[--C-:B------:R-:W-:Y:S01]  /*145b0*/  IMAD.WIDE R10, R10, 0x2, R4.reuse ;  /* 0x000000020a0a7825 */ /* 0x100fe200078e0204 */
[----:B------:R0:W-:Y:S03]  /*145c0*/  STL.64 [R1+0x14d8], R12 ;  /* 0x0014d80c01007387 */ /* 0x0001e60000100a00 */
[----:B------:R-:W-:Y:S01]  /*145d0*/  IMAD R3, R3, 0x35, RZ ;  /* 0x0000003503037824 */ /* 0x000fe200078e02ff */
[----:B------:R2:W-:Y:S01]  /*145e0*/  STL.64 [R1+0x14d0], R10 ;  /* 0x0014d00a01007387 */ /* 0x0005e20000100a00 */
[----:B------:R-:W-:-:S04]  /*145f0*/  IMAD.WIDE R14, R2, 0x2, R4 ;  /* 0x00000002020e7825 */ /* 0x000fc800078e0204 */
[----:B0-----:R-:W-:Y:S01]  /*14600*/  IMAD.WIDE R12, R0, 0x2, R4 ;  /* 0x00000002000c7825 */ /* 0x001fe200078e0204 */
[----:B------:R0:W-:Y:S03]  /*14610*/  STL.64 [R1+0x14c8], R14 ;  /* 0x0014c80e01007387 */ /* 0x0001e60000100a00 */
[----:B--2---:R-:W-:Y:S01]  /*14620*/  IMAD.WIDE R10, R3, 0x2, R28 ;  /* 0x00000002030a7825 */ /* 0x004fe200078e021c */
[----:B------:R-:W-:Y:S01]  /*14630*/  MOV R0, c[0x0][0x1a4] ;  /* 0x0000690000007a02 */ /* 0x000fe20000000f00 */
[----:B------:R-:W-:Y:S04]  /*14640*/  STL.64 [R1+0x14c0], R12 ;  /* 0x0014c00c01007387 */ /* 0x000fe80000100a00 */
[----:B------:R4:W-:Y:S01]  /*14650*/  STL.64 [R1+0x14b8], R10 ;  /* 0x0014b80a01007387 */ /* 0x0009e20000100a00 */
[----:B------:R-:W-:-:S02]  /*14660*/  IMAD R0, R0, 0x36, RZ ;  /* 0x0000003600007824 */ /* 0x000fc400078e02ff */
[----:B0-----:R-:W-:-:S04]  /*14670*/  IMAD.WIDE R14, R3, 0x2, R6 ;  /* 0x00000002030e7825 */ /* 0x001fc800078e0206 */
[----:B----4-:R-:W-:-:S04]  /*14680*/  IMAD.WIDE R10, R3, 0x2, R8 ;  /* 0x00000002030a7825 */ /* 0x010fc800078e0208 */
[----:B------:R-:W-:Y:S01]  /*14690*/  IMAD.WIDE R12, R3, 0x2, R4 ;  /* 0x00000002030c7825 */ /* 0x000fe200078e0204 */
[----:B------:R0:W-:Y:S03]  /*146a0*/  STL.64 [R1+0x14b0], R10 ;  /* 0x0014b00a01007387 */ /* 0x0001e60000100a00 */
[----:B------:R-:W-:Y:S01]  /*146b0*/  IMAD.MOV.U32 R3, RZ, RZ, c[0x0][0x1a4] ;  /* 0x00006900ff037624 */ /* 0x000fe200078e00ff */
[----:B------:R1:W-:Y:S04]  /*146c0*/  STL.64 [R1+0x14a8], R14 ;  /* 0x0014a80e01007387 */ /* 0x0003e80000100a00 */
[----:B------:R2:W-:Y:S01]  /*146d0*/  STL.64 [R1+0x14a0], R12 ;  /* 0x0014a00c01007387 */ /* 0x0005e20000100a00 */
[----:B0-----:R-:W-:-:S05]  /*146e0*/  IMAD.WIDE R10, R0, 0x2, R28 ;  /* 0x00000002000a7825 */ /* 0x001fca00078e021c */
[----:B------:R0:W-:Y:S01]  /*146f0*/  STL.64 [R1+0x1498], R10 ;  /* 0x0014980a01007387 */ /* 0x0001e20000100a00 */
[----:B------:R-:W-:Y:S02]  /*14700*/  IMAD R3, R3, 0x37, RZ ;  /* 0x0000003703037824 */ /* 0x000fe400078e02ff */
[----:B-1----:R-:W-:-:S04]  /*14710*/  IMAD.WIDE R14, R0, 0x2, R6 ;  /* 0x00000002000e7825 */ /* 0x002fc800078e0206 */
[----:B--2---:R-:W-:-:S04]  /*14720*/  IMAD.WIDE R12, R0, 0x2, R4 ;  /* 0x00000002000c7825 */ /* 0x004fc800078e0204 */
[----:B0-----:R-:W-:Y:S01]  /*14730*/  IMAD.WIDE R10, R0, 0x2, R8 ;  /* 0x00000002000a7825 */ /* 0x001fe200078e0208 */
[----:B------:R-:W-:-:S04]  /*14740*/  MOV R0, c[0x0][0x1a4] ;  /* 0x0000690000007a02 */ /* 0x000fc80000000f00 */
[----:B------:R0:W-:Y:S04]  /*14750*/  STL.64 [R1+0x1490], R10 ;  /* 0x0014900a01007387 */ /* 0x0001e80000100a00 */
[----:B------:R1:W-:Y:S04]  /*14760*/  STL.64 [R1+0x1488], R14 ;  /* 0x0014880e01007387 */ /* 0x0003e80000100a00 */
[----:B------:R2:W-:Y:S01]  /*14770*/  STL.64 [R1+0x1480], R12 ;  /* 0x0014800c01007387 */ /* 0x0005e20000100a00 */
[----:B0-----:R-:W-:-:S05]  /*14780*/  IMAD.WIDE R10, R3, 0x2, R28 ;  /* 0x00000002030a7825 */ /* 0x001fca00078e021c */
[----:B------:R0:W-:Y:S01]  /*14790*/  STL.64 [R1+0x1478], R10 ;  /* 0x0014780a01007387 */ /* 0x0001e20000100a00 */
[----:B------:R-:W-:Y:S02]  /*147a0*/  IMAD R0, R0, 0x38, RZ ;  /* 0x0000003800007824 */ /* 0x000fe400078e02ff */
[----:B-1----:R-:W-:-:S04]  /*147b0*/  IMAD.WIDE R14, R3, 0x2, R6 ;  /* 0x00000002030e7825 */ /* 0x002fc800078e0206 */
[----:B--2---:R-:W-:-:S04]  /*147c0*/  IMAD.WIDE R12, R3, 0x2, R4 ;  /* 0x00000002030c7825 */ /* 0x004fc800078e0204 */
[----:B0-----:R-:W-:-:S05]  /*147d0*/  IMAD.WIDE R10, R3, 0x2, R8 ;  /* 0x00000002030a7825 */ /* 0x001fca00078e0208 */
[----:B------:R0:W-:Y:S01]  /*147e0*/  STL.64 [R1+0x1470], R10 ;  /* 0x0014700a01007387 */ /* 0x0001e20000100a00 */
[----:B------:R-:W-:-:S03]  /*147f0*/  IMAD.MOV.U32 R3, RZ, RZ, c[0x0][0x1a4] ;  /* 0x00006900ff037624 */ /* 0x000fc600078e00ff */
        /* <DEDUP_REMOVED lines=69> */
[----:B------:R-:W-:-:S03]  /*14c50*/  IMAD.WIDE R8, R3, 0x2, R8 ;  /* 0x0000000203087825 */ /* 0x000fc600078e0208 */
[----:B------:R1:W-:Y:S01]  /*14c60*/  STL.64 [R1+0x1388], R14 ;  /* 0x0013880e01007387 */ /* 0x0003e20000100a00 */
[----:B------:R-:W-:-:S04]  /*14c70*/  IMAD.WIDE R6, R3, 0x2, R6 ;  /* 0x0000000203067825 */ /* 0x000fc800078e0206 */
[C---:B0-----:R-:W-:Y:S02]  /*14c80*/  IMAD.WIDE R10, R3.reuse, 0x2, R28 ;  /* 0x00000002030a7825 */ /* 0x041fe400078e021c */
[----:B------:R1:W5:Y:S02]  /*14c90*/  LDL.LU.64 R28, [R1+0x1b50] ;  /* 0x001b5000011c7983 */ /* 0x0003640000300a00 */
[----:B------:R-:W-:Y:S02]  /*14ca0*/  IMAD.WIDE R2, R3, 0x2, R4 ;  /* 0x0000000203027825 */ /* 0x000fe400078e0204 */
[----:B------:R1:W-:Y:S04]  /*14cb0*/  STL.64 [R1+0x1380], R12 ;  /* 0x0013800c01007387 */ /* 0x0003e80000100a00 */
[----:B------:R1:W-:Y:S04]  /*14cc0*/  STL.64 [R1+0x1378], R10 ;  /* 0x0013780a01007387 */ /* 0x0003e80000100a00 */
[----:B------:R1:W-:Y:S04]  /*14cd0*/  STL.64 [R1+0x1370], R8 ;  /* 0x0013700801007387 */ /* 0x0003e80000100a00 */
[----:B------:R1:W-:Y:S04]  /*14ce0*/  STL.64 [R1+0x1368], R6 ;  /* 0x0013680601007387 */ /* 0x0003e80000100a00 */
[----:B------:R1:W-:Y:S01]  /*14cf0*/  STL.64 [R1+0x1360], R2 ;  /* 0x0013600201007387 */ /* 0x0003e20000100a00 */
[----:B------:R-:W-:-:S02]  /*14d00*/  UMOV UR4, URZ ;  /* 0x0000003f00047c82 */ /* 0x000fc40008000000 */
[----:B------:R-:W-:Y:S02]  /*14d10*/  UMOV UR5, URZ ;  /* 0x0000003f00057c82 */ /* 0x000fe40008000000 */
.L_x_19:
[----:B------:R-:W2:Y:S04]  /*14d20*/  LDL.64 R4, [R1+0x6c0] ;  /* 0x0006c00001047983 */ /* 0x000ea80000100a00 */
[----:B01----:R-:W3:Y:S04]  /*14d30*/  LDL.64 R2, [R1+0x6b0] ;  /* 0x0006b00001027983 */ /* 0x003ee80000100a00 */
[----:B------:R-:W4:Y:S04]  /*14d40*/  LDL.64 R6, [R1+0x6b8] ;  /* 0x0006b80001067983 */ /* 0x000f280000100a00 */
[----:B------:R-:W4:Y:S04]  /*14d50*/  LDL.64 R18, [R1+0x6a8] ;  /* 0x0006a80001127983 */ /* 0x000f280000100a00 */
[----:B------:R-:W4:Y:S04]  /*14d60*/  LDL.64 R16, [R1+0x1b38] ;  /* 0x001b380001107983 */ /* 0x000f280000100a00 */
[----:B------:R-:W4:Y:S04]  /*14d70*/  LDL.64 R8, [R1+0x1b30] ;  /* 0x001b300001087983 */ /* 0x000f280000100a00 */
[----:B------:R-:W4:Y:S04]  /*14d80*/  LDL.64 R10, [R1+0x1b28] ;  /* 0x001b2800010a7983 */ /* 0x000f280000100a00 */
[----:B-----5:R0:W-:Y:S04]  /*14d90*/  STL [R1+0x1b50], R29 ;  /* 0x001b501d01007387 */ /* 0x0201e80000100800 */
[----:B------:R-:W4:Y:S04]  /*14da0*/  LDL.64 R14, [R1+0x1b20] ;  /* 0x001b2000010e7983 */ /* 0x000f280000100a00 */
[----:B------:R-:W4:Y:S04]  /*14db0*/  LDL.64 R24, [R1+0x1b18] ;  /* 0x001b180001187983 */ /* 0x000f280000100a00 */
[----:B------:R-:W4:Y:S04]  /*14dc0*/  LDL.64 R22, [R1+0x1b08] ;  /* 0x001b080001167983 */ /* 0x000f280000100a00 */
[----:B------:R-:W4:Y:S01]  /*14dd0*/  LDL.64 R12, [R1+0x1b10] ;  /* 0x001b1000010c7983 */ /* 0x000f220000100a00 */
[----:B--2---:R-:W-:-:S04]  /*14de0*/  IMAD.WIDE R4, R28, 0x2, R4 ;  /* 0x000000021c047825 */ /* 0x004fc800078e0204 */
[C---:B---3--:R-:W-:Y:S01]  /*14df0*/  IMAD.WIDE R2, R28.reuse, 0x2, R2 ;  /* 0x000000021c027825 */ /* 0x048fe200078e0202 */
[----:B------:R1:W2:Y:S03]  /*14e00*/  LDG.E.U16 R27, [R4.64] ;  /* 0x00000006041b7981 */ /* 0x0002a6000c1e1500 */
[C---:B----4-:R-:W-:Y:S01]  /*14e10*/  IMAD.WIDE R6, R28.reuse, 0x2, R6 ;  /* 0x000000021c067825 */ /* 0x050fe200078e0206 */
[----:B------:R3:W4:Y:S04]  /*14e20*/  LDG.E.U16 R21, [R2.64] ;  /* 0x0000000602157981 */ /* 0x000728000c1e1500 */
[----:B------:R0:W4:Y:S01]  /*14e30*/  LDG.E.U16 R20, [R6.64] ;  /* 0x0000000606147981 */ /* 0x000122000c1e1500 */
[----:B-1----:R-:W-:-:S03]  /*14e40*/  IMAD.WIDE R4, R28, 0x2, R18 ;  /* 0x000000021c047825 */ /* 0x002fc600078e0212 */
[----:B------:R-:W4:Y:S04]  /*14e50*/  LDL.64 R18, [R1+0x1650] ;  /* 0x0016500001127983 */ /* 0x000f280000100a00 */
[----:B------:R1:W4:Y:S01]  /*14e60*/  LDG.E.U16 R0, [R4.64] ;  /* 0x0000000604007981 */ /* 0x000322000c1e1500 */
[----:B0-----:R-:W-:-:S03]  /*14e70*/  IMAD.WIDE R6, R28, 0x2, R16 ;  /* 0x000000021c067825 */ /* 0x001fc600078e0210 */
[----:B------:R-:W4:Y:S04]  /*14e80*/  LDL.64 R16, [R1+0x1b00] ;  /* 0x001b000001107983 */ /* 0x000f280000100a00 */
[----:B------:R0:W4:Y:S01]  /*14e90*/  LDG.E.U16 R29, [R6.64] ;  /* 0x00000006061d7981 */ /* 0x000122000c1e1500 */
[----:B------:R-:W-:-:S04]  /*14ea0*/  IMAD.WIDE R8, R28, 0x2, R8 ;  /* 0x000000021c087825 */ /* 0x000fc800078e0208 */
[C---:B------:R-:W-:Y:S01]  /*14eb0*/  IMAD.WIDE R10, R28.reuse, 0x2, R10 ;  /* 0x000000021c0a7825 */ /* 0x040fe200078e020a */
[----:B------:R0:W4:Y:S03]  /*14ec0*/  LDG.E.U16 R26, [R8.64] ;  /* 0x00000006081a7981 */ /* 0x000126000c1e1500 */
[----:B---3--:R-:W-:-:S04]  /*14ed0*/  IMAD.WIDE R2, R28, 0x2, R14 ;  /* 0x000000021c027825 */ /* 0x008fc800078e020e */
[----:B-1----:R-:W-:-:S04]  /*14ee0*/  IMAD.WIDE R4, R28, 0x2, R24 ;  /* 0x000000021c047825 */ /* 0x002fc800078e0218 */
[C---:B0-----:R-:W-:Y:S02]  /*14ef0*/  IMAD.WIDE R8, R28.reuse, 0x2, R22 ;  /* 0x000000021c087825 */ /* 0x041fe400078e0216 */
[----:B------:R0:W3:Y:S02]  /*14f00*/  LDG.E.U16 R23, [R2.64] ;  /* 0x0000000602177981 */ /* 0x0000e4000c1e1500 */
[C---:B------:R-:W-:Y:S02]  /*14f10*/  IMAD.WIDE R6, R28.reuse, 0x2, R12 ;  /* 0x000000021c067825 */ /* 0x040fe400078e020c */
[----:B--2---:R1:W-:Y:S04]  /*14f20*/  STL [R1+0x3c4], R27 ;  /* 0x0003c41b01007387 */ /* 0x0043e80000100800 */
[----:B----4-:R-:W-:Y:S04]  /*14f30*/  STL [R1+0x3bc], R21 ;  /* 0x0003bc1501007387 */ /* 0x010fe80000100800 */
[----:B------:R2:W-:Y:S04]  /*14f40*/  STL [R1+0x3c0], R20 ;  /* 0x0003c01401007387 */ /* 0x0005e80000100800 */
[----:B-1----:R1:W4:Y:S04]  /*14f50*/  LDG.E.U16 R27, [R10.64] ;  /* 0x000000060a1b7981 */ /* 0x002328000c1e1500 */
[----:B------:R-:W3:Y:S04]  /*14f60*/  LDL.64 R24, [R1+0x1648] ;  /* 0x0016480001187983 */ /* 0x000ee80000100a00 */
[----:B--2---:R-:W3:Y:S04]  /*14f70*/  LDL.64 R20, [R1+0x1af8] ;  /* 0x001af80001147983 */ /* 0x004ee80000100a00 */
[----:B------:R-:W3:Y:S04]  /*14f80*/  LDL.64 R14, [R1+0x1af0] ;  /* 0x001af000010e7983 */ /* 0x000ee80000100a00 */
[----:B------:R-:W3:Y:S04]  /*14f90*/  LDL.64 R12, [R1+0x1ae8] ;  /* 0x001ae800010c7983 */ /* 0x000ee80000100a00 */
[----:B------:R0:W-:Y:S04]  /*14fa0*/  STL [R1+0x3b8], R0 ;  /* 0x0003b80001007387 */ /* 0x0001e80000100800 */
[----:B------:R1:W-:Y:S04]  /*14fb0*/  STL [R1+0x3b4], R29 ;  /* 0x0003b41d01007387 */ /* 0x0003e80000100800 */
[----:B0-----:R3:W3:Y:S04]  /*14fc0*/  LDG.E.U16 R0, [R4.64] ;  /* 0x0000000604007981 */ /* 0x0016e8000c1e1500 */
[----:B-1----:R0:W3:Y:S01]  /*14fd0*/  LDG.E.U16 R29, [R6.64] ;  /* 0x00000006061d7981 */ /* 0x0020e2000c1e1500 */
[----:B------:R-:W-:-:S03]  /*14fe0*/  IMAD.WIDE R10, R28, 0x2, R18 ;  /* 0x000000021c0a7825 */ /* 0x000fc600078e0212 */
[----:B------:R1:W-:Y:S01]  /*14ff0*/  STL [R1+0x3b0], R26 ;  /* 0x0003b01a01007387 */ /* 0x0003e20000100800 */
[----:B------:R-:W-:-:S03]  /*15000*/  IMAD.WIDE R2, R28, 0x2, R16 ;  /* 0x000000021c027825 */ /* 0x000fc600078e0210 */
[----:B------:R-:W3:Y:S04]  /*15010*/  LDL.64 R18, [R1+0x1ae0] ;  /* 0x001ae00001127983 */ /* 0x000ee80000100a00 */
[----:B-1----:R1:W3:Y:S04]  /*15020*/  LDG.E.U16 R26, [R8.64] ;  /* 0x00000006081a7981 */ /* 0x0022e8000c1e1500 */
[----:B----4-:R4:W-:Y:S04]  /*15030*/  STL [R1+0x3ac], R27 ;  /* 0x0003ac1b01007387 */ /* 0x0109e80000100800 */
[----:B---3--:R3:W-:Y:S01]  /*15040*/  STL [R1+0x3a8], R23 ;  /* 0x0003a81701007387 */ /* 0x0087e20000100800 */
[----:B-1----:R-:W-:-:S03]  /*15050*/  IMAD.WIDE R8, R28, 0x2, R24 ;  /* 0x000000021c087825 */ /* 0x002fc600078e0218 */
[----:B------:R1:W2:Y:S01]  /*15060*/  LDG.E.U16 R25, [R2.64] ;  /* 0x0000000602197981 */ /* 0x0002a2000c1e1500 */
[----:B---3--:R-:W-:-:S03]  /*15070*/  IMAD.WIDE R4, R28, 0x2, R20 ;  /* 0x000000021c047825 */ /* 0x008fc600078e0214 */
[----:B----4-:R3:W4:Y:S04]  /*15080*/  LDG.E.U16 R27, [R10.64] ;  /* 0x000000060a1b7981 */ /* 0x010728000c1e1500 */
[----:B------:R-:W2:Y:S04]  /*15090*/  LDL.64 R22, [R1+0x1ad8] ;  /* 0x001ad80001167983 */ /* 0x000ea80000100a00 */
[----:B------:R-:W2:Y:S01]  /*150a0*/  LDL.64 R20, [R1+0x1ad0] ;  /* 0x001ad00001147983 */ /* 0x000ea20000100a00 */
[----:B0-----:R-:W-:-:S03]  /*150b0*/  IMAD.WIDE R6, R28, 0x2, R14 ;  /* 0x000000021c067825 */ /* 0x001fc600078e020e */
[----:B------:R-:W2:Y:S04]  /*150c0*/  LDL.64 R16, [R1+0x1640] ;  /* 0x0016400001107983 */ /* 0x000ea80000100a00 */
[----:B------:R-:W2:Y:S04]  /*150d0*/  LDL.64 R14, [R1+0x1ac8] ;  /* 0x001ac800010e7983 */ /* 0x000ea80000100a00 */
[----:B------:R0:W-:Y:S04]  /*150e0*/  STL [R1+0x3a4], R0 ;  /* 0x0003a40001007387 */ /* 0x0001e80000100800 */
[----:B------:R1:W-:Y:S04]  /*150f0*/  STL [R1+0x3a0], R29 ;  /* 0x0003a01d01007387 */ /* 0x0003e80000100800 */
[----:B0-----:R0:W2:Y:S04]  /*15100*/  LDG.E.U16 R0, [R4.64] ;  /* 0x0000000604007981 */ /* 0x0010a8000c1e1500 */
[----:B-1----:R1:W2:Y:S01]  /*15110*/  LDG.E.U16 R29, [R6.64] ;  /* 0x00000006061d7981 */ /* 0x0022a2000c1e1500 */
[----:B---3--:R-:W-:-:S03]  /*15120*/  IMAD.WIDE R10, R28, 0x2, R12 ;  /* 0x000000021c0a7825 */ /* 0x008fc600078e020c */
[----:B------:R3:W-:Y:S01]  /*15130*/  STL [R1+0x39c], R26 ;  /* 0x00039c1a01007387 */ /* 0x0007e20000100800 */
[----:B------:R-:W-:-:S03]  /*15140*/  IMAD.WIDE R2, R28, 0x2, R18 ;  /* 0x000000021c027825 */ /* 0x000fc600078e0212 */
[----:B------:R-:W2:Y:S04]  /*15150*/  LDL.64 R12, [R1+0x1ac0] ;  /* 0x001ac000010c7983 */ /* 0x000ea80000100a00 */
[----:B---3--:R3:W2:Y:S04]  /*15160*/  LDG.E.U16 R26, [R8.64] ;  /* 0x00000006081a7981 */ /* 0x0086a8000c1e1500 */
[----:B----4-:R4:W-:Y:S04]  /*15170*/  STL [R1+0x398], R27 ;  /* 0x0003981b01007387 */ /* 0x0109e80000100800 */
[----:B--2---:R4:W-:Y:S01]  /*15180*/  STL [R1+0x394], R25 ;  /* 0x0003941901007387 */ /* 0x0049e20000100800 */
[----:B0-----:R-:W-:-:S03]  /*15190*/  IMAD.WIDE R4, R28, 0x2, R22 ;  /* 0x000000021c047825 */ /* 0x001fc600078e0216 */
[----:B------:R-:W2:Y:S01]  /*151a0*/  LDL.64 R22, [R1+0x1ab0] ;  /* 0x001ab00001167983 */ /* 0x000ea20000100a00 */
[----:B---3--:R-:W-:-:S03]  /*151b0*/  IMAD.WIDE R8, R28, 0x2, R20 ;  /* 0x000000021c087825 */ /* 0x008fc600078e0214 */
[----:B----4-:R0:W3:Y:S04]  /*151c0*/  LDG.E.U16 R27, [R10.64] ;  /* 0x000000060a1b7981 */ /* 0x0100e8000c1e1500 */
[----:B------:R-:W4:Y:S04]  /*151d0*/  LDL.64 R24, [R1+0x1638] ;  /* 0x0016380001187983 */ /* 0x000f280000100a00 */
[----:B------:R0:W4:Y:S01]  /*151e0*/  LDG.E.U16 R21, [R2.64] ;  /* 0x0000000602157981 */ /* 0x000122000c1e1500 */
[----:B-1----:R-:W-:-:S03]  /*151f0*/  IMAD.WIDE R6, R28, 0x2, R16 ;  /* 0x000000021c067825 */ /* 0x002fc600078e0210 */
[----:B------:R-:W4:Y:S04]  /*15200*/  LDL.64 R18, [R1+0x1ab8] ;  /* 0x001ab80001127983 */ /* 0x000f280000100a00 */
[----:B------:R-:W4:Y:S04]  /*15210*/  LDL.64 R16, [R1+0x1aa8] ;  /* 0x001aa80001107983 */ /* 0x000f280000100a00 */
[----:B------:R1:W-:Y:S04]  /*15220*/  STL [R1+0x390], R0 ;  /* 0x0003900001007387 */ /* 0x0003e80000100800 */
[----:B------:R0:W-:Y:S04]  /*15230*/  STL [R1+0x38c], R29 ;  /* 0x00038c1d01007387 */ /* 0x0001e80000100800 */
[----:B-1----:R4:W4:Y:S04]  /*15240*/  LDG.E.U16 R0, [R4.64] ;  /* 0x0000000604007981 */ /* 0x002928000c1e1500 */
[----:B0-----:R0:W4:Y:S01]  /*15250*/  LDG.E.U16 R29, [R6.64] ;  /* 0x00000006061d7981 */ /* 0x001122000c1e1500 */
[----:B------:R-:W-:-:S03]  /*15260*/  IMAD.WIDE R10, R28, 0x2, R14 ;  /* 0x000000021c0a7825 */ /* 0x000fc600078e020e */
[----:B------:R1:W-:Y:S01]  /*15270*/  STL [R1+0x388], R26 ;  /* 0x0003881a01007387 */ /* 0x0003e20000100800 */
[----:B------:R-:W-:-:S03]  /*15280*/  IMAD.WIDE R2, R28, 0x2, R12 ;  /* 0x000000021c027825 */ /* 0x000fc600078e020c */
[----:B------:R-:W4:Y:S04]  /*15290*/  LDL.64 R14, [R1+0x1630] ;  /* 0x00163000010e7983 */ /* 0x000f280000100a00 */
[----:B-1----:R2:W4:Y:S02]  /*152a0*/  LDG.E.U16 R26, [R8.64] ;  /* 0x00000006081a7981 */ /* 0x002524000c1e1500 */
[C---:B--2---:R-:W-:Y:S02]  /*152b0*/  IMAD.WIDE R8, R28.reuse, 0x2, R22 ;  /* 0x000000021c087825 */ /* 0x044fe400078e0216 */
[----:B------:R1:W2:Y:S04]  /*152c0*/  LDG.E.U16 R23, [R2.64] ;  /* 0x0000000602177981 */ /* 0x0002a8000c1e1500 */
[----:B---3--:R3:W-:Y:S01]  /*152d0*/  STL [R1+0x384], R27 ;  /* 0x0003841b01007387 */ /* 0x0087e20000100800 */
[----:B----4-:R-:W-:-:S03]  /*152e0*/  IMAD.WIDE R4, R28, 0x2, R24 ;  /* 0x000000021c047825 */ /* 0x010fc600078e0218 */
[----:B------:R4:W-:Y:S04]  /*152f0*/  STL [R1+0x380], R21 ;  /* 0x0003801501007387 */ /* 0x0009e80000100800 */
[----:B---3--:R3:W2:Y:S04]  /*15300*/  LDG.E.U16 R27, [R10.64] ;  /* 0x000000060a1b7981 */ /* 0x0086a8000c1e1500 */
[----:B------:R-:W2:Y:S04]  /*15310*/  LDL.64 R24, [R1+0x1a90] ;  /* 0x001a900001187983 */ /* 0x000ea80000100a00 */
[----:B----4-:R-:W4:Y:S01]  /*15320*/  LDL.64 R20, [R1+0x1aa0] ;  /* 0x001aa00001147983 */ /* 0x010f220000100a00 */
[----:B0-----:R-:W-:-:S03]  /*15330*/  IMAD.WIDE R6, R28, 0x2, R18 ;  /* 0x000000021c067825 */ /* 0x001fc600078e0212 */
[----:B------:R-:W4:Y:S04]  /*15340*/  LDL.64 R12, [R1+0x1a98] ;  /* 0x001a9800010c7983 */ /* 0x000f280000100a00 */
[----:B------:R-:W4:Y:S04]  /*15350*/  LDL.64 R18, [R1+0x1628] ;  /* 0x0016280001127983 */ /* 0x000f280000100a00 */
[----:B------:R0:W-:Y:S04]  /*15360*/  STL [R1+0x37c], R0 ;  /* 0x00037c0001007387 */ /* 0x0001e80000100800 */
[----:B------:R1:W-:Y:S04]  /*15370*/  STL [R1+0x378], R29 ;  /* 0x0003781d01007387 */ /* 0x0003e80000100800 */
[----:B0-----:R4:W4:Y:S04]  /*15380*/  LDG.E.U16 R0, [R4.64] ;  /* 0x0000000604007981 */ /* 0x001928000c1e1500 */
[----:B-1----:R0:W4:Y:S01]  /*15390*/  LDG.E.U16 R29, [R6.64] ;  /* 0x00000006061d7981 */ /* 0x002122000c1e1500 */
[----:B---3--:R-:W-:-:S03]  /*153a0*/  IMAD.WIDE R10, R28, 0x2, R16 ;  /* 0x000000021c0a7825 */ /* 0x008fc600078e0210 */
[----:B------:R1:W-:Y:S01]  /*153b0*/  STL [R1+0x374], R26 ;  /* 0x0003741a01007387 */ /* 0x0003e20000100800 */
[----:B------:R-:W-:-:S03]  /*153c0*/  IMAD.WIDE R2, R28, 0x2, R14 ;  /* 0x000000021c027825 */ /* 0x000fc600078e020e */
[----:B------:R-:W4:Y:S04]  /*153d0*/  LDL.64 R16, [R1+0x1a88] ;  /* 0x001a880001107983 */ /* 0x000f280000100a00 */
[----:B-1----:R1:W4:Y:S04]  /*153e0*/  LDG.E.U16 R26, [R8.64] ;  /* 0x00000006081a7981 */ /* 0x002328000c1e1500 */
[----:B--2---:R2:W-:Y:S04]  /*153f0*/  STL [R1+0x370], R27 ;  /* 0x0003701b01007387 */ /* 0x0045e80000100800 */
[----:B------:R0:W-:Y:S01]  /*15400*/  STL [R1+0x36c], R23 ;  /* 0x00036c1701007387 */ /* 0x0001e20000100800 */
[----:B-1----:R-:W-:-:S03]  /*15410*/  IMAD.WIDE R8, R28, 0x2, R24 ;  /* 0x000000021c087825 */ /* 0x002fc600078e0218 */
[----:B------:R1:W3:Y:S01]  /*15420*/  LDG.E.U16 R25, [R2.64] ;  /* 0x0000000602197981 */ /* 0x0002e2000c1e1500 */
[----:B----4-:R-:W-:-:S03]  /*15430*/  IMAD.WIDE R4, R28, 0x2, R20 ;  /* 0x000000021c047825 */ /* 0x010fc600078e0214 */
[----:B--2---:R2:W4:Y:S04]  /*15440*/  LDG.E.U16 R27, [R10.64] ;  /* 0x000000060a1b7981 */ /* 0x004528000c1e1500 */
[----:B0-----:R-:W3:Y:S04]  /*15450*/  LDL.64 R22, [R1+0x1a80] ;  /* 0x001a800001167983 */ /* 0x001ee80000100a00 */
[----:B------:R-:W3:Y:S01]  /*15460*/  LDL.64 R20, [R1+0x1620] ;  /* 0x0016200001147983 */ /* 0x000ee20000100a00 */
[----:B------:R-:W-:-:S03]  /*15470*/  IMAD.WIDE R6, R28, 0x2, R12 ;  /* 0x000000021c067825 */ /* 0x000fc600078e020c */
[----:B------:R-:W3:Y:S04]  /*15480*/  LDL.64 R14, [R1+0x1a78] ;  /* 0x001a7800010e7983 */ /* 0x000ee80000100a00 */
[----:B------:R-:W3:Y:S04]  /*15490*/  LDL.64 R12, [R1+0x1a70] ;  /* 0x001a7000010c7983 */ /* 0x000ee80000100a00 */
[----:B------:R0:W-:Y:S04]  /*154a0*/  STL [R1+0x368], R0 ;  /* 0x0003680001007387 */ /* 0x0001e80000100800 */
[----:B------:R1:W-:Y:S04]  /*154b0*/  STL [R1+0x364], R29 ;  /* 0x0003641d01007387 */ /* 0x0003e80000100800 */
[----:B0-----:R0:W3:Y:S04]  /*154c0*/  LDG.E.U16 R0, [R4.64] ;  /* 0x0000000604007981 */ /* 0x0010e8000c1e1500 */
[----:B-1----:R1:W3:Y:S01]  /*154d0*/  LDG.E.U16 R29, [R6.64] ;  /* 0x00000006061d7981 */ /* 0x0022e2000c1e1500 */
[----:B--2---:R-:W-:-:S03]  /*154e0*/  IMAD.WIDE R10, R28, 0x2, R18 ;  /* 0x000000021c0a7825 */ /* 0x004fc600078e0212 */
[----:B------:R2:W-:Y:S01]  /*154f0*/  STL [R1+0x360], R26 ;  /* 0x0003601a01007387 */ /* 0x0005e20000100800 */
[----:B------:R-:W-:-:S03]  /*15500*/  IMAD.WIDE R2, R28, 0x2, R16 ;  /* 0x000000021c027825 */ /* 0x000fc600078e0210 */
[----:B------:R-:W3:Y:S04]  /*15510*/  LDL.64 R18, [R1+0x1a68] ;  /* 0x001a680001127983 */ /* 0x000ee80000100a00 */
[----:B--2---:R2:W3:Y:S04]  /*15520*/  LDG.E.U16 R26, [R8.64] ;  /* 0x00000006081a7981 */ /* 0x0044e8000c1e1500 */
[----:B----4-:R4:W-:Y:S04]  /*15530*/  STL [R1+0x35c], R27 ;  /* 0x00035c1b01007387 */ /* 0x0109e80000100800 */
[----:B---3--:R4:W-:Y:S01]  /*15540*/  STL [R1+0x358], R25 ;  /* 0x0003581901007387 */ /* 0x0089e20000100800 */
[----:B0-----:R-:W-:-:S03]  /*15550*/  IMAD.WIDE R4, R28, 0x2, R22 ;  /* 0x000000021c047825 */ /* 0x001fc600078e0216 */
[----:B------:R-:W3:Y:S01]  /*15560*/  LDL.64 R22, [R1+0x1a58] ;  /* 0x001a580001167983 */ /* 0x000ee20000100a00 */
[----:B--2---:R-:W-:-:S03]  /*15570*/  IMAD.WIDE R8, R28, 0x2, R20 ;  /* 0x000000021c087825 */ /* 0x004fc600078e0214 */
[----:B----4-:R0:W2:Y:S04]  /*15580*/  LDG.E.U16 R27, [R10.64] ;  /* 0x000000060a1b7981 */ /* 0x0100a8000c1e1500 */
        /* <DEDUP_REMOVED lines=14> */
[C---:B---3--:R-:W-:Y:S02]  /*15670*/  IMAD.WIDE R8, R28.reuse, 0x2, R22 ;  /* 0x000000021c087825 */ /* 0x048fe400078e0216 */
[----:B------:R1:W3:Y:S04]  /*15680*/  LDG.E.U16 R23, [R2.64] ;  /* 0x0000000602177981 */ /* 0x0002e8000c1e1500 */
[----:B--2---:R2:W-:Y:S01]  /*15690*/  STL [R1+0x348], R27 ;  /* 0x0003481b01007387 */ /* 0x0045e20000100800 */
[----:B----4-:R-:W-:-:S03]  /*156a0*/  IMAD.WIDE R4, R28, 0x2, R24 ;  /* 0x000000021c047825 */ /* 0x010fc600078e0218 */
[----:B------:R4:W-:Y:S04]  /*156b0*/  STL [R1+0x344], R21 ;  /* 0x0003441501007387 */ /* 0x0009e80000100800 */
[----:B--2---:R2:W3:Y:S04]  /*156c0*/  LDG.E.U16 R27, [R10.64] ;  /* 0x000000060a1b7981 */ /* 0x0044e8000c1e1500 */
[----:B------:R-:W3:Y:S04]  /*156d0*/  LDL.64 R24, [R1+0x1a38] ;  /* 0x001a380001187983 */ /* 0x000ee80000100a00 */
        /* <DEDUP_REMOVED lines=8> */
[----:B--2---:R-:W-:-:S03]  /*15760*/  IMAD.WIDE R10, R28, 0x2, R14 ;  /* 0x000000021c0a7825 */ /* 0x004fc600078e020e */
[----:B------:R1:W-:Y:S01]  /*15770*/  STL [R1+0x338], R26 ;  /* 0x0003381a01007387 */ /* 0x0003e20000100800 */
[----:B------:R-:W-:-:S03]  /*15780*/  IMAD.WIDE R2, R28, 0x2, R12 ;  /* 0x000000021c027825 */ /* 0x000fc600078e020c */
[----:B------:R-:W4:Y:S04]  /*15790*/  LDL.64 R14, [R1+0x1608] ;  /* 0x00160800010e7983 */ /* 0x000f280000100a00 */
[----:B-1----:R1:W4:Y:S04]  /*157a0*/  LDG.E.U16 R26, [R8.64] ;  /* 0x00000006081a7981 */ /* 0x002328000c1e1500 */
[----:B---3--:R3:W-:Y:S04]  /*157b0*/  STL [R1+0x334], R27 ;  /* 0x0003341b01007387 */ /* 0x0087e80000100800 */
[----:B------:R0:W-:Y:S01]  /*157c0*/  STL [R1+0x330], R23 ;  /* 0x0003301701007387 */ /* 0x0001e20000100800 */
[----:B-1----:R-:W-:-:S03]  /*157d0*/  IMAD.WIDE R8, R28, 0x2, R24 ;  /* 0x000000021c087825 */ /* 0x002fc600078e0218 */
[----:B------:R1:W2:Y:S01]  /*157e0*/  LDG.E.U16 R25, [R2.64] ;  /* 0x0000000602197981 */ /* 0x0002a2000c1e1500 */
[----:B----4-:R-:W-:-:S03]  /*157f0*/  IMAD.WIDE R4, R28, 0x2, R20 ;  /* 0x000000021c047825 */ /* 0x010fc600078e0214 */
[----:B---3--:R3:W4:Y:S04]  /*15800*/  LDG.E.U16 R27, [R10.64] ;  /* 0x000000060a1b7981 */ /* 0x008728000c1e1500 */
[----:B0-----:R-:W2:Y:S04]  /*15810*/  LDL.64 R22, [R1+0x1a28] ;  /* 0x001a280001167983 */ /* 0x001ea80000100a00 */
[----:B------:R-:W2:Y:S01]  /*15820*/  LDL.64 R20, [R1+0x1a18] ;  /* 0x001a180001147983 */ /* 0x000ea20000100a00 */
[----:B------:R-:W-:-:S03]  /*15830*/  IMAD.WIDE R6, R28, 0x2, R18 ;  /* 0x000000021c067825 */ /* 0x000fc600078e0212 */
        /* <DEDUP_REMOVED lines=218> */
[----:B------:R-:W3:Y:S01]  /*165e0*/  LDL.64 R18, [R1+0x18d8] ;  /* 0x0018d80001127983 */ /* 0x000ee20000100a00 */
[----:B0-----:R-:W-:-:S03]  /*165f0*/  IMAD.WIDE R6, R28, 0x2, R16 ;  /* 0x000000021c067825 */ /* 0x001fc600078e0210 */
[----:B----4-:R-:W4:Y:S04]  /*16600*/  LDL.64 R20, [R1+0x1598] ;  /* 0x0015980001147983 */ /* 0x010f280000100a00 */
        /* <DEDUP_REMOVED lines=13> */
[----:B------:R1:W2:Y:S04]  /*166e0*/  LDG.E.U16 R25, [R2.64] ;  /* 0x0000000602197981 */ /* 0x0002a8000c1e1500 */
[----:B---3--:R3:W2:Y:S01]  /*166f0*/  LDG.E.U16 R27, [R10.64] ;  /* 0x000000060a1b7981 */ /* 0x0086a2000c1e1500 */
[----:B0-----:R-:W-:-:S03]  /*16700*/  IMAD.WIDE R6, R28, 0x2, R18 ;  /* 0x000000021c067825 */ /* 0x001fc600078e0212 */
[----:B------:R-:W2:Y:S04]  /*16710*/  LDL.64 R22, [R1+0x18c0] ;  /* 0x0018c00001167983 */ /* 0x000ea80000100a00 */
[----:B------:R-:W2:Y:S01]  /*16720*/  LDL.64 R18, [R1+0x1588] ;  /* 0x0015880001127983 */ /* 0x000ea20000100a00 */
[----:B----4-:R-:W-:-:S03]  /*16730*/  IMAD.WIDE R4, R28, 0x2, R20 ;  /* 0x000000021c047825 */ /* 0x010fc600078e0214 */
        /* <DEDUP_REMOVED lines=13> */
[----:B0-----:R-:W-:-:S03]  /*16810*/  IMAD.WIDE R4, R28, 0x2, R22 ;  /* 0x000000021c047825 */ /* 0x001fc600078e0216 */
[----:B------:R-:W3:Y:S04]  /*16820*/  LDL.64 R22, [R1+0x1580] ;  /* 0x0015800001167983 */ /* 0x000ee80000100a00 */
[----:B--2---:R0:W2:Y:S04]  /*16830*/  LDG.E.U16 R27, [R10.64] ;  /* 0x000000060a1b7981 */ /* 0x0040a8000c1e1500 */
[----:B------:R-:W2:Y:S01]  /*16840*/  LDL.64 R14, [R1+0x1898] ;  /* 0x00189800010e7983 */ /* 0x000ea20000100a00 */
[----:B----4-:R-:W-:-:S03]  /*16850*/  IMAD.WIDE R6, R28, 0x2, R12 ;  /* 0x000000021c067825 */ /* 0x010fc600078e020c */
[----:B-1----:R-:W4:Y:S01]  /*16860*/  LDL.64 R24, [R1+0x18a0] ;  /* 0x0018a00001187983 */ /* 0x002f220000100a00 */
[----:B0-----:R-:W-:-:S03]  /*16870*/  IMAD.WIDE R10, R28, 0x2, R18 ;  /* 0x000000021c0a7825 */ /* 0x001fc600078e0212 */
[----:B------:R0:W4:Y:S04]  /*16880*/  LDG.E.U16 R19, [R2.64] ;  /* 0x0000000602137981 */ /* 0x000128000c1e1500 */
        /* <DEDUP_REMOVED lines=9> */
[----:B0-----:R3:W4:Y:S02]  /*16920*/  LDG.E.U16 R26, [R8.64] ;  /* 0x00000006081a7981 */ /* 0x001724000c1e1500 */
[C---:B---3--:R-:W-:Y:S02]  /*16930*/  IMAD.WIDE R8, R28.reuse, 0x2, R22 ;  /* 0x000000021c087825 */ /* 0x048fe400078e0216 */
[----:B------:R0:W3:Y:S04]  /*16940*/  LDG.E.U16 R23, [R2.64] ;  /* 0x0000000602177981 */ /* 0x0000e8000c1e1500 */
[----:B--2---:R2:W-:Y:S01]  /*16950*/  STL [R1+0x1ec], R27 ;  /* 0x0001ec1b01007387 */ /* 0x0045e20000100800 */
[----:B------:R-:W-:-:S03]  /*16960*/  IMAD.WIDE R6, R28, 0x2, R14 ;  /* 0x000000021c067825 */ /* 0x000fc600078e020e */
[----:B--2---:R2:W3:Y:S04]  /*16970*/  LDG.E.U16 R27, [R10.64] ;  /* 0x000000060a1b7981 */ /* 0x0044e8000c1e1500 */
[----:B----4-:R4:W-:Y:S01]  /*16980*/  STL [R1+0x1e8], R19 ;  /* 0x0001e81301007387 */ /* 0x0109e20000100800 */
[----:B-1----:R-:W-:-:S03]  /*16990*/  IMAD.WIDE R4, R28, 0x2, R24 ;  /* 0x000000021c047825 */ /* 0x002fc600078e0218 */
[----:B------:R-:W3:Y:S04]  /*169a0*/  LDL.64 R16, [R1+0x1578] ;  /* 0x0015780001107983 */ /* 0x000ee80000100a00 */
[----:B------:R-:W3:Y:S04]  /*169b0*/  LDL.64 R14, [R1+0x1870] ;  /* 0x00187000010e7983 */ /* 0x000ee80000100a00 */
[----:B----4-:R-:W4:Y:S04]  /*169c0*/  LDL.64 R18, [R1+0x1880] ;  /* 0x0018800001127983 */ /* 0x010f280000100a00 */
[----:B------:R-:W4:Y:S04]  /*169d0*/  LDL.64 R24, [R1+0x1878] ;  /* 0x0018780001187983 */ /* 0x000f280000100a00 */
[----:B------:R1:W-:Y:S04]  /*169e0*/  STL [R1+0x1e4], R0 ;  /* 0x0001e40001007387 */ /* 0x0003e80000100800 */
[----:B------:R0:W-:Y:S04]  /*169f0*/  STL [R1+0x1e0], R29 ;  /* 0x0001e01d01007387 */ /* 0x0001e80000100800 */
[----:B-1----:R4:W4:Y:S04]  /*16a00*/  LDG.E.U16 R0, [R4.64] ;  /* 0x0000000604007981 */ /* 0x002928000c1e1500 */
[----:B0-----:R0:W4:Y:S01]  /*16a10*/  LDG.E.U16 R29, [R6.64] ;  /* 0x00000006061d7981 */ /* 0x001122000c1e1500 */
[----:B--2---:R-:W-:-:S03]  /*16a20*/  IMAD.WIDE R10, R28, 0x2, R12 ;  /* 0x000000021c0a7825 */ /* 0x004fc600078e020c */
[----:B------:R-:W4:Y:S01]  /*16a30*/  LDL.64 R12, [R1+0x1868] ;  /* 0x00186800010c7983 */ /* 0x000f220000100a00 */
[----:B------:R-:W-:-:S03]  /*16a40*/  IMAD.WIDE R2, R28, 0x2, R20 ;  /* 0x000000021c027825 */ /* 0x000fc600078e0214 */
[----:B------:R1:W-:Y:S04]  /*16a50*/  STL [R1+0x1dc], R26 ;  /* 0x0001dc1a01007387 */ /* 0x0003e80000100800 */
[----:B-1----:R1:W4:Y:S04]  /*16a60*/  LDG.E.U16 R26, [R8.64] ;  /* 0x00000006081a7981 */ /* 0x002328000c1e1500 */
[----:B---3--:R3:W-:Y:S04]  /*16a70*/  STL [R1+0x1d8], R27 ;  /* 0x0001d81b01007387 */ /* 0x0087e80000100800 */
[----:B------:R1:W-:Y:S04]  /*16a80*/  STL [R1+0x1d4], R23 ;  /* 0x0001d41701007387 */ /* 0x0003e80000100800 */
[----:B------:R-:W2:Y:S01]  /*16a90*/  LDL.64 R20, [R1+0x1860] ;  /* 0x0018600001147983 */ /* 0x000ea20000100a00 */
[----:B0-----:R-:W-:-:S03]  /*16aa0*/  IMAD.WIDE R6, R28, 0x2, R16 ;  /* 0x000000021c067825 */ /* 0x001fc600078e0210 */
[----:B---3--:R0:W3:Y:S04]  /*16ab0*/  LDG.E.U16 R27, [R10.64] ;  /* 0x000000060a1b7981 */ /* 0x0080e8000c1e1500 */
[----:B-1----:R-:W3:Y:S01]  /*16ac0*/  LDL.64 R22, [R1+0x1570] ;  /* 0x0015700001167983 */ /* 0x002ee20000100a00 */
[----:B----4-:R-:W-:-:S03]  /*16ad0*/  IMAD.WIDE R4, R28, 0x2, R18 ;  /* 0x000000021c047825 */ /* 0x010fc600078e0212 */
[----:B------:R-:W4:Y:S01]  /*16ae0*/  LDL.64 R18, [R1+0x1858] ;  /* 0x0018580001127983 */ /* 0x000f220000100a00 */
[----:B0-----:R-:W-:-:S03]  /*16af0*/  IMAD.WIDE R10, R28, 0x2, R14 ;  /* 0x000000021c0a7825 */ /* 0x001fc600078e020e */
[----:B------:R0:W4:Y:S01]  /*16b00*/  LDG.E.U16 R15, [R2.64] ;  /* 0x00000006020f7981 */ /* 0x000122000c1e1500 */
[----:B------:R-:W-:-:S03]  /*16b10*/  IMAD.WIDE R8, R28, 0x2, R24 ;  /* 0x000000021c087825 */ /* 0x000fc600078e0218 */
[----:B------:R2:W4:Y:S04]  /*16b20*/  LDG.E.U16 R25, [R6.64] ;  /* 0x0000000606197981 */ /* 0x000528000c1e1500 */
[----:B------:R1:W4:Y:S04]  /*16b30*/  LDG.E.U16 R24, [R4.64] ;  /* 0x0000000604187981 */ /* 0x000328000c1e1500 */
[----:B------:R-:W4:Y:S04]  /*16b40*/  LDL.64 R16, [R1+0x1850] ;  /* 0x0018500001107983 */ /* 0x000f280000100a00 */
[----:B------:R0:W-:Y:S04]  /*16b50*/  STL [R1+0x1d0], R0 ;  /* 0x0001d00001007387 */ /* 0x0001e80000100800 */
[----:B------:R1:W-:Y:S04]  /*16b60*/  STL [R1+0x1cc], R29 ;  /* 0x0001cc1d01007387 */ /* 0x0003e80000100800 */
[----:B0-----:R4:W4:Y:S04]  /*16b70*/  LDG.E.U16 R0, [R8.64] ;  /* 0x0000000608007981 */ /* 0x001928000c1e1500 */
[----:B-1----:R0:W4:Y:S01]  /*16b80*/  LDG.E.U16 R29, [R10.64] ;  /* 0x000000060a1d7981 */ /* 0x002122000c1e1500 */
[----:B------:R-:W-:-:S06]  /*16b90*/  IMAD.WIDE R2, R28, 0x2, R12 ;  /* 0x000000021c027825 */ /* 0x000fcc00078e020c */
[----:B------:R-:W4:Y:S01]  /*16ba0*/  LDG.E.U16 R3, [R2.64] ;  /* 0x0000000602037981 */ /* 0x000f22000c1e1500 */
[----:B--2---:R-:W-:-:S03]  /*16bb0*/  IMAD.WIDE R6, R28, 0x2, R20 ;  /* 0x000000021c067825 */ /* 0x004fc600078e0214 */
[----:B---3--:R-:W-:Y:S01]  /*16bc0*/  STL [R1+0x1c4], R27 ;  /* 0x0001c41b01007387 */ /* 0x008fe20000100800 */
[----:B------:R-:W-:-:S03]  /*16bd0*/  IMAD.WIDE R4, R28, 0x2, R22 ;  /* 0x000000021c047825 */ /* 0x000fc600078e0216 */
[----:B------:R1:W-:Y:S04]  /*16be0*/  STL [R1+0x1c8], R26 ;  /* 0x0001c81a01007387 */ /* 0x0003e80000100800 */
[----:B------:R-:W2:Y:S01]  /*16bf0*/  LDG.E.U16 R7, [R6.64] ;  /* 0x0000000606077981 */ /* 0x000ea2000c1e1500 */
[----:B----4-:R-:W-:-:S03]  /*16c00*/  IMAD.WIDE R8, R28, 0x2, R18 ;  /* 0x000000021c087825 */ /* 0x010fc600078e0212 */
[----:B------:R-:W3:Y:S04]  /*16c10*/  LDG.E.U16 R5, [R4.64] ;  /* 0x0000000604057981 */ /* 0x000ee8000c1e1500 */
[----:B-1----:R-:W4:Y:S04]  /*16c20*/  LDL.64 R26, [R1+0x1568] ;  /* 0x00156800011a7983 */ /* 0x002f280000100a00 */
[----:B------:R1:W-:Y:S04]  /*16c30*/  STL [R1+0x1c0], R15 ;  /* 0x0001c00f01007387 */ /* 0x0003e80000100800 */
[----:B------:R-:W2:Y:S01]  /*16c40*/  LDL.64 R12, [R1+0x1840] ;  /* 0x00184000010c7983 */ /* 0x000ea20000100a00 */
[----:B0-----:R-:W-:-:S03]  /*16c50*/  IMAD.WIDE R10, R28, 0x2, R16 ;  /* 0x000000021c0a7825 */ /* 0x001fc600078e0210 */
[----:B-1----:R-:W2:Y:S04]  /*16c60*/  LDL.64 R14, [R1+0x1848] ;  /* 0x00184800010e7983 */ /* 0x002ea80000100a00 */
[----:B------:R-:W-:Y:S04]  /*16c70*/  STL [R1+0x1b8], R25 ;  /* 0x0001b81901007387 */ /* 0x000fe80000100800 */
[----:B------:R0:W-:Y:S04]  /*16c80*/  STL [R1+0x1bc], R24 ;  /* 0x0001bc1801007387 */ /* 0x0001e80000100800 */
[----:B------:R-:W2:Y:S04]  /*16c90*/  LDL.64 R20, [R1+0x1560] ;  /* 0x0015600001147983 */ /* 0x000ea80000100a00 */
[----:B------:R-:W2:Y:S04]  /*16ca0*/  LDL.64 R18, [R1+0x1830] ;  /* 0x0018300001127983 */ /* 0x000ea80000100a00 */
[----:B0-----:R-:W2:Y:S04]  /*16cb0*/  LDL.64 R24, [R1+0x1838] ;  /* 0x0018380001187983 */ /* 0x001ea80000100a00 */
[----:B------:R0:W-:Y:S04]  /*16cc0*/  STL [R1+0x1b4], R0 ;  /* 0x0001b40001007387 */ /* 0x0001e80000100800 */
[----:B------:R1:W-:Y:S04]  /*16cd0*/  STL [R1+0x1b0], R29 ;  /* 0x0001b01d01007387 */ /* 0x0003e80000100800 */
[----:B------:R-:W2:Y:S04]  /*16ce0*/  LDL.64 R22, [R1+0x1828] ;  /* 0x0018280001167983 */ /* 0x000ea80000100a00 */
[----:B0-----:R0:W2:Y:S04]  /*16cf0*/  LDG.E.U16 R0, [R8.64] ;  /* 0x0000000608007981 */ /* 0x0010a8000c1e1500 */
[----:B-1----:R1:W2:Y:S04]  /*16d00*/  LDG.E.U16 R29, [R10.64] ;  /* 0x000000060a1d7981 */ /* 0x0022a8000c1e1500 */
[----:B------:R-:W2:Y:S04]  /*16d10*/  LDL.64 R16, [R1+0x1820] ;  /* 0x0018200001107983 */ /* 0x000ea80000100a00 */
[----:B------:R4:W-:Y:S04]  /*16d20*/  STL [R1+0x1ac], R3 ;  /* 0x0001ac0301007387 */ /* 0x0009e80000100800 */
[----:B---3--:R-:W-:Y:S01]  /*16d30*/  STL [R1+0x1a8], R5 ;  /* 0x0001a80501007387 */ /* 0x008fe20000100800 */
[----:B----4-:R-:W-:-:S03]  /*16d40*/  IMAD.WIDE R2, R28, 0x2, R26 ;  /* 0x000000021c027825 */ /* 0x010fc600078e021a */
[----:B--2---:R2:W-:Y:S02]  /*16d50*/  STL [R1+0x1a4], R7 ;  /* 0x0001a40701007387 */ /* 0x0045e40000100800 */
[C---:B--2---:R-:W-:Y:S02]  /*16d60*/  IMAD.WIDE R6, R28.reuse, 0x2, R12 ;  /* 0x000000021c067825 */ /* 0x044fe400078e020c */
[----:B------:R-:W2:Y:S02]  /*16d70*/  LDL.64 R12, [R1+0x1818] ;  /* 0x00181800010c7983 */ /* 0x000ea40000100a00 */
[C---:B------:R-:W-:Y:S02]  /*16d80*/  IMAD.WIDE R4, R28.reuse, 0x2, R14 ;  /* 0x000000021c047825 */ /* 0x040fe400078e020e */
[----:B------:R-:W3:Y:S02]  /*16d90*/  LDL.64 R14, [R1+0x1558] ;  /* 0x00155800010e7983 */ /* 0x000ee40000100a00 */
[----:B-1----:R-:W-:-:S04]  /*16da0*/  IMAD.WIDE R10, R28, 0x2, R20 ;  /* 0x000000021c0a7825 */ /* 0x002fc800078e0214 */
[C---:B0-----:R-:W-:Y:S02]  /*16db0*/  IMAD.WIDE R8, R28.reuse, 0x2, R24 ;  /* 0x000000021c087825 */ /* 0x041fe400078e0218 */
[----:B------:R0:W4:Y:S04]  /*16dc0*/  LDG.E.U16 R25, [R2.64] ;  /* 0x0000000602197981 */ /* 0x000128000c1e1500 */
[----:B0-----:R0:W2:Y:S04]  /*16dd0*/  LDG.E.U16 R3, [R6.64] ;  /* 0x0000000606037981 */ /* 0x0010a8000c1e1500 */
[----:B------:R3:W2:Y:S04]  /*16de0*/  LDG.E.U16 R2, [R4.64] ;  /* 0x0000000604027981 */ /* 0x0006a8000c1e1500 */
[----:B------:R1:W-:Y:S04]  /*16df0*/  STL [R1+0x1a0], R0 ;  /* 0x0001a00001007387 */ /* 0x0003e80000100800 */
[----:B------:R1:W-:Y:S01]  /*16e00*/  STL [R1+0x19c], R29 ;  /* 0x00019c1d01007387 */ /* 0x0003e20000100800 */
[----:B0-----:R-:W-:-:S03]  /*16e10*/  IMAD.WIDE R6, R28, 0x2, R16 ;  /* 0x000000021c067825 */ /* 0x001fc600078e0210 */
[----:B------:R-:W2:Y:S04]  /*16e20*/  LDL.64 R20, [R1+0x1810] ;  /* 0x0018100001147983 */ /* 0x000ea80000100a00 */
[----:B-1----:R0:W2:Y:S04]  /*16e30*/  LDG.E.U16 R0, [R8.64] ;  /* 0x0000000608007981 */ /* 0x0020a8000c1e1500 */
[----:B------:R1:W2:Y:S04]  /*16e40*/  LDG.E.U16 R29, [R10.64] ;  /* 0x000000060a1d7981 */ /* 0x0002a8000c1e1500 */
[----:B------:R-:W2:Y:S01]  /*16e50*/  LDL.64 R26, [R1+0x1550] ;  /* 0x00155000011a7983 */ /* 0x000ea20000100a00 */
[----:B0-----:R-:W-:-:S03]  /*16e60*/  IMAD.WIDE R8, R28, 0x2, R22 ;  /* 0x000000021c087825 */ /* 0x001fc600078e0216 */
[----:B------:R-:W2:Y:S01]  /*16e70*/  LDG.E.U16 R7, [R6.64] ;  /* 0x0000000606077981 */ /* 0x000ea2000c1e1500 */
[----:B-1----:R-:W-:-:S03]  /*16e80*/  IMAD.WIDE R10, R28, 0x2, R18 ;  /* 0x000000021c0a7825 */ /* 0x002fc600078e0212 */
[----:B------:R-:W2:Y:S04]  /*16e90*/  LDG.E.U16 R9, [R8.64] ;  /* 0x0000000608097981 */ /* 0x000ea8000c1e1500 */
[----:B------:R-:W2:Y:S04]  /*16ea0*/  LDG.E.U16 R11, [R10.64] ;  /* 0x000000060a0b7981 */ /* 0x000ea8000c1e1500 */
[----:B------:R-:W2:Y:S01]  /*16eb0*/  LDL.64 R18, [R1+0x1808] ;  /* 0x0018080001127983 */ /* 0x000ea20000100a00 */
[----:B---3--:R-:W-:-:S03]  /*16ec0*/  IMAD.WIDE R4, R28, 0x2, R14 ;  /* 0x000000021c047825 */ /* 0x008fc600078e020e */
[----:B----4-:R0:W-:Y:S04]  /*16ed0*/  STL [R1+0x198], R25 ;  /* 0x0001981901007387 */ /* 0x0101e80000100800 */
[----:B------:R-:W3:Y:S04]  /*16ee0*/  LDL.64 R16, [R1+0x17f8] ;  /* 0x0017f80001107983 */ /* 0x000ee80000100a00 */
[----:B0-----:R-:W4:Y:S04]  /*16ef0*/  LDL.64 R24, [R1+0x1800] ;  /* 0x0018000001187983 */ /* 0x001f280000100a00 */
[----:B--2---:R-:W-:Y:S04]  /*16f00*/  STL [R1+0x190], R3 ;  /* 0x0001900301007387 */ /* 0x004fe80000100800 */
[----:B------:R0:W-:Y:S04]  /*16f10*/  STL [R1+0x194], R2 ;  /* 0x0001940201007387 */ /* 0x0001e80000100800 */
[----:B------:R1:W-:Y:S01]  /*16f20*/  STL [R1+0x18c], R0 ;  /* 0x00018c0001007387 */ /* 0x0003e20000100800 */
[----:B0-----:R-:W-:-:S03]  /*16f30*/  IMAD.WIDE R2, R28, 0x2, R12 ;  /* 0x000000021c027825 */ /* 0x001fc600078e020c */
[----:B------:R-:W2:Y:S04]  /*16f40*/  LDL.64 R22, [R1+0x17f0] ;  /* 0x0017f00001167983 */ /* 0x000ea80000100a00 */
[----:B------:R-:W2:Y:S04]  /*16f50*/  LDL.64 R14, [R1+0x1548] ;  /* 0x00154800010e7983 */ /* 0x000ea80000100a00 */
[----:B-1----:R4:W2:Y:S04]  /*16f60*/  LDG.E.U16 R0, [R4.64] ;  /* 0x0000000604007981 */ /* 0x0028a8000c1e1500 */
[----:B------:R-:W2:Y:S04]  /*16f70*/  LDL.64 R12, [R1+0x17e8] ;  /* 0x0017e800010c7983 */ /* 0x000ea80000100a00 */
[----:B------:R0:W-:Y:S04]  /*16f80*/  STL [R1+0x188], R29 ;  /* 0x0001881d01007387 */ /* 0x0001e80000100800 */
[----:B------:R-:W-:Y:S04]  /*16f90*/  STL [R1+0x184], R11 ;  /* 0x0001840b01007387 */ /* 0x000fe80000100800 */
[----:B------:R1:W-:Y:S04]  /*16fa0*/  STL [R1+0x180], R9 ;  /* 0x0001800901007387 */ /* 0x0003e80000100800 */
[----:B0-----:R3:W2:Y:S01]  /*16fb0*/  LDG.E.U16 R29, [R2.64] ;  /* 0x00000006021d7981 */ /* 0x0016a2000c1e1500 */
[----:B-1----:R-:W-:-:S03]  /*16fc0*/  IMAD.WIDE R8, R28, 0x2, R18 ;  /* 0x000000021c087825 */ /* 0x002fc600078e0212 */
[----:B------:R-:W2:Y:S01]  /*16fd0*/  LDL.64 R18, [R1+0x17d8] ;  /* 0x0017d80001127983 */ /* 0x000ea20000100a00 */
[----:B------:R-:W-:-:S03]  /*16fe0*/  IMAD.WIDE R10, R28, 0x2, R20 ;  /* 0x000000021c0a7825 */ /* 0x000fc600078e0214 */
[----:B------:R-:W2:Y:S04]  /*16ff0*/  LDL.64 R20, [R1+0x17e0] ;  /* 0x0017e00001147983 */ /* 0x000ea80000100a00 */
[----:B------:R0:W-:Y:S02]  /*17000*/  STL [R1+0x17c], R7 ;  /* 0x00017c0701007387 */ /* 0x0001e40000100800 */
[C---:B0-----:R-:W-:Y:S02]  /*17010*/  IMAD.WIDE R6, R28.reuse, 0x2, R26 ;  /* 0x000000021c067825 */ /* 0x041fe400078e021a */
[----:B------:R0:W2:Y:S04]  /*17020*/  LDG.E.U16 R26, [R8.64] ;  /* 0x00000006081a7981 */ /* 0x0000a8000c1e1500 */
[----:B------:R1:W2:Y:S01]  /*17030*/  LDG.E.U16 R27, [R6.64] ;  /* 0x00000006061b7981 */ /* 0x0002a2000c1e1500 */
[----:B---3--:R-:W-:-:S04]  /*17040*/  IMAD.WIDE R2, R28, 0x2, R16 ;  /* 0x000000021c027825 */ /* 0x008fc800078e0210 */
[C---:B----4-:R-:W-:Y:S02]  /*17050*/  IMAD.WIDE R4, R28.reuse, 0x2, R24 ;  /* 0x000000021c047825 */ /* 0x050fe400078e0218 */
[----:B------:R3:W4:Y:S04]  /*17060*/  LDG.E.U16 R25, [R2.64] ;  /* 0x0000000602197981 */ /* 0x000728000c1e1500 */
[----:B------:R0:W4:Y:S04]  /*17070*/  LDG.E.U16 R24, [R4.64] ;  /* 0x0000000604187981 */ /* 0x000128000c1e1500 */
[----:B--2---:R2:W-:Y:S01]  /*17080*/  STL [R1+0x178], R0 ;  /* 0x0001780001007387 */ /* 0x0045e20000100800 */
[----:B0-----:R-:W-:-:S03]  /*17090*/  IMAD.WIDE R8, R28, 0x2, R14 ;  /* 0x000000021c087825 */ /* 0x001fc600078e020e */
[----:B------:R-:W4:Y:S01]  /*170a0*/  LDL.64 R16, [R1+0x1540] ;  /* 0x0015400001107983 */ /* 0x000f220000100a00 */
[----:B-1----:R-:W-:-:S03]  /*170b0*/  IMAD.WIDE R6, R28, 0x2, R12 ;  /* 0x000000021c067825 */ /* 0x002fc600078e020c */
[----:B------:R-:W4:Y:S04]  /*170c0*/  LDL.64 R14, [R1+0x17c0] ;  /* 0x0017c000010e7983 */ /* 0x000f280000100a00 */
[----:B--2---:R0:W2:Y:S04]  /*170d0*/  LDG.E.U16 R0, [R10.64] ;  /* 0x000000060a007981 */ /* 0x0040a8000c1e1500 */
[----:B------:R-:W2:Y:S04]  /*170e0*/  LDG.E.U16 R7, [R6.64] ;  /* 0x0000000606077981 */ /* 0x000ea8000c1e1500 */
[----:B------:R-:W2:Y:S01]  /*170f0*/  LDL.64 R12, [R1+0x1538] ;  /* 0x00153800010c7983 */ /* 0x000ea20000100a00 */
[----:B---3--:R-:W-:-:S03]  /*17100*/  IMAD.WIDE R2, R28, 0x2, R18 ;  /* 0x000000021c027825 */ /* 0x008fc600078e0212 */
[----:B------:R1:W3:Y:S04]  /*17110*/  LDG.E.U16 R19, [R8.64] ;  /* 0x0000000608137981 */ /* 0x0002e8000c1e1500 */
[----:B-1----:R-:W3:Y:S01]  /*17120*/  LDL.64 R8, [R1+0x17d0] ;  /* 0x0017d00001087983 */ /* 0x002ee20000100a00 */
[----:B0-----:R-:W-:-:S03]  /*17130*/  IMAD.WIDE R10, R28, 0x2, R22 ;  /* 0x000000021c0a7825 */ /* 0x001fc600078e0216 */
[----:B------:R-:W3:Y:S04]  /*17140*/  LDL.64 R22, [R1+0x17c8] ;  /* 0x0017c80001167983 */ /* 0x000ee80000100a00 */
[----:B------:R4:W3:Y:S01]  /*17150*/  LDG.E.U16 R18, [R10.64] ;  /* 0x000000060a127981 */ /* 0x0008e2000c1e1500 */
[----:B------:R-:W-:-:S03]  /*17160*/  IMAD.WIDE R4, R28, 0x2, R20 ;  /* 0x000000021c047825 */ /* 0x000fc600078e0214 */
[----:B------:R0:W-:Y:S04]  /*17170*/  STL [R1+0x174], R29 ;  /* 0x0001741d01007387 */ /* 0x0001e80000100800 */
[----:B0-----:R0:W3:Y:S01]  /*17180*/  LDG.E.U16 R29, [R4.64] ;  /* 0x00000006041d7981 */ /* 0x0010e2000c1e1500 */
[----:B----4-:R-:W-:-:S06]  /*17190*/  IMAD.WIDE R10, R28, 0x2, R16 ;  /* 0x000000021c0a7825 */ /* 0x010fcc00078e0210 */
[----:B------:R-:W4:Y:S04]  /*171a0*/  LDG.E.U16 R11, [R10.64] ;  /* 0x000000060a0b7981 */ /* 0x000f28000c1e1500 */
[----:B--2---:R1:W-:Y:S04]  /*171b0*/  STL [R1+0x170], R0 ;  /* 0x0001700001007387 */ /* 0x0043e80000100800 */
[----:B-1----:R1:W2:Y:S04]  /*171c0*/  LDG.E.U16 R0, [R2.64] ;  /* 0x0000000602007981 */ /* 0x0022a8000c1e1500 */
[----:B------:R-:W-:Y:S04]  /*171d0*/  STL [R1+0x168], R27 ;  /* 0x0001681b01007387 */ /* 0x000fe80000100800 */
[----:B------:R0:W-:Y:S01]  /*171e0*/  STL [R1+0x16c], R26 ;  /* 0x00016c1a01007387 */ /* 0x0001e20000100800 */
[----:B---3--:R-:W-:-:S03]  /*171f0*/  IMAD.WIDE R8, R28, 0x2, R8 ;  /* 0x000000021c087825 */ /* 0x008fc600078e0208 */
[----:B0-----:R-:W3:Y:S04]  /*17200*/  LDL.64 R26, [R1+0x17b8] ;  /* 0x0017b800011a7983 */ /* 0x001ee80000100a00 */
[----:B------:R-:W-:Y:S04]  /*17210*/  STL [R1+0x160], R25 ;  /* 0x0001601901007387 */ /* 0x000fe80000100800 */
[----:B------:R0:W-:Y:S04]  /*17220*/  STL [R1+0x164], R24 ;  /* 0x0001641801007387 */ /* 0x0001e80000100800 */
[----:B------:R-:W3:Y:S04]  /*17230*/  LDG.E.U16 R9, [R8.64] ;  /* 0x0000000608097981 */ /* 0x000ee8000c1e1500 */
[----:B------:R-:W3:Y:S04]  /*17240*/  LDL.64 R20, [R1+0x17a8] ;  /* 0x0017a80001147983 */ /* 0x000ee80000100a00 */
[----:B0-----:R-:W3:Y:S04]  /*17250*/  LDL.64 R24, [R1+0x17b0] ;  /* 0x0017b00001187983 */ /* 0x001ee80000100a00 */
[----:B------:R-:W-:Y:S04]  /*17260*/  STL [R1+0x158], R19 ;  /* 0x0001581301007387 */ /* 0x000fe80000100800 */
[----:B------:R0:W-:Y:S04]  /*17270*/  STL [R1+0x15c], R18 ;  /* 0x00015c1201007387 */ /* 0x0001e80000100800 */
[----:B------:R-:W3:Y:S04]  /*17280*/  LDL.64 R16, [R1+0x17a0] ;  /* 0x0017a00001107983 */ /* 0x000ee80000100a00 */
[----:B0-----:R-:W3:Y:S04]  /*17290*/  LDL.64 R18, [R1+0x1530] ;  /* 0x0015300001127983 */ /* 0x001ee80000100a00 */
[----:B------:R0:W-:Y:S01]  /*172a0*/  STL [R1+0x154], R7 ;  /* 0x0001540701007387 */ /* 0x0001e20000100800 */
[----:B------:R-:W-:-:S04]  /*172b0*/  IMAD.WIDE R4, R28, 0x2, R14 ;  /* 0x000000021c047825 */ /* 0x000fc800078e020e */
[C---:B0-----:R-:W-:Y:S01]  /*172c0*/  IMAD.WIDE R6, R28.reuse, 0x2, R22 ;  /* 0x000000021c067825 */ /* 0x041fe200078e0216 */
[----:B------:R0:W-:Y:S05]  /*172d0*/  STL [R1+0x150], R29 ;  /* 0x0001501d01007387 */ /* 0x0001ea0000100800 */
[----:B------:R-:W3:Y:S01]  /*172e0*/  LDG.E.U16 R7, [R6.64] ;  /* 0x0000000606077981 */ /* 0x000ee2000c1e1500 */
[----:B-1----:R-:W-:-:S03]  /*172f0*/  IMAD.WIDE R2, R28, 0x2, R12 ;  /* 0x000000021c027825 */ /* 0x002fc600078e020c */
[----:B------:R-:W3:Y:S04]  /*17300*/  LDL.64 R12, [R1+0x1798] ;  /* 0x00179800010c7983 */ /* 0x000ee80000100a00 */
[----:B0-----:R0:W3:Y:S04]  /*17310*/  LDG.E.U16 R29, [R4.64] ;  /* 0x00000006041d7981 */ /* 0x0010e8000c1e1500 */
[----:B--2---:R1:W-:Y:S04]  /*17320*/  STL [R1+0x14c], R0 ;  /* 0x00014c0001007387 */ /* 0x0043e80000100800 */
[----:B------:R-:W2:Y:S04]  /*17330*/  LDL.64 R14, [R1+0x1528] ;  /* 0x00152800010e7983 */ /* 0x000ea80000100a00 */
[----:B------:R-:W2:Y:S04]  /*17340*/  LDL.64 R22, [R1+0x1790] ;  /* 0x0017900001167983 */ /* 0x000ea80000100a00 */
[----:B-1----:R1:W2:Y:S04]  /*17350*/  LDG.E.U16 R0, [R2.64] ;  /* 0x0000000602007981 */ /* 0x0022a8000c1e1500 */
[----:B----4-:R3:W-:Y:S02]  /*17360*/  STL [R1+0x148], R11 ;  /* 0x0001480b01007387 */ /* 0x0107e40000100800 */
[----:B---3--:R-:W-:-:S02]  /*17370*/  IMAD.WIDE R10, R28, 0x2, R26 ;  /* 0x000000021c0a7825 */ /* 0x008fc400078e021a */
[----:B------:R3:W-:Y:S02]  /*17380*/  STL [R1+0x144], R9 ;  /* 0x0001440901007387 */ /* 0x0007e40000100800 */
[C---:B---3--:R-:W-:Y:S02]  /*17390*/  IMAD.WIDE R8, R28.reuse, 0x2, R24 ;  /* 0x000000021c087825 */ /* 0x048fe400078e0218 */
[----:B------:R3:W2:Y:S04]  /*173a0*/  LDG.E.U16 R24, [R10.64] ;  /* 0x000000060a187981 */ /* 0x0006a8000c1e1500 */
[----:B------:R-:W2:Y:S01]  /*173b0*/  LDG.E.U16 R9, [R8.64] ;  /* 0x0000000608097981 */ /* 0x000ea2000c1e1500 */
[----:B-1----:R-:W-:-:S04]  /*173c0*/  IMAD.WIDE R2, R28, 0x2, R16 ;  /* 0x000000021c027825 */ /* 0x002fc800078e0210 */
[----:B0-----:R-:W-:-:S05]  /*173d0*/  IMAD.WIDE R4, R28, 0x2, R18 ;  /* 0x000000021c047825 */ /* 0x001fca00078e0212 */
[----:B------:R0:W2:Y:S04]  /*173e0*/  LDG.E.U16 R27, [R4.64] ;  /* 0x00000006041b7981 */ /* 0x0000a8000c1e1500 */
[----:B------:R1:W-:Y:S04]  /*173f0*/  STL [R1+0x140], R7 ;  /* 0x0001400701007387 */ /* 0x0003e80000100800 */
[----:B------:R-:W2:Y:S01]  /*17400*/  LDL.64 R18, [R1+0x1780] ;  /* 0x0017800001127983 */ /* 0x000ea20000100a00 */
[----:B-1----:R-:W-:-:S03]  /*17410*/  IMAD.WIDE R6, R28, 0x2, R20 ;  /* 0x000000021c067825 */ /* 0x002fc600078e0214 */
[----:B------:R-:W2:Y:S04]  /*17420*/  LDL.64 R20, [R1+0x1788] ;  /* 0x0017880001147983 */ /* 0x000ea80000100a00 */
[----:B------:R1:W-:Y:S04]  /*17430*/  STL [R1+0x13c], R29 ;  /* 0x00013c1d01007387 */ /* 0x0003e80000100800 */
[----:B------:R-:W2:Y:S04]  /*17440*/  LDL.64 R16, [R1+0x1778] ;  /* 0x0017780001107983 */ /* 0x000ea80000100a00 */
[----:B-1----:R1:W2:Y:S02]  /*17450*/  LDG.E.U16 R29, [R6.64] ;  /* 0x00000006061d7981 */ /* 0x0022a4000c1e1500 */
[----:B-1----:R-:W-:-:S05]  /*17460*/  IMAD.WIDE R6, R28, 0x2, R12 ;  /* 0x000000021c067825 */ /* 0x002fca00078e020c */
[----:B------:R1:W2:Y:S04]  /*17470*/  LDG.E.U16 R26, [R6.64] ;  /* 0x00000006061a7981 */ /* 0x0002a8000c1e1500 */
[----:B--2---:R2:W-:Y:S04]  /*17480*/  STL [R1+0x138], R0 ;  /* 0x0001380001007387 */ /* 0x0045e80000100800 */
[----:B------:R-:W4:Y:S04]  /*17490*/  LDL.64 R12, [R1+0x1520] ;  /* 0x00152000010c7983 */ /* 0x000f280000100a00 */
[----:B---3--:R-:W3:Y:S04]  /*174a0*/  LDL.64 R10, [R1+0x1768] ;  /* 0x00176800010a7983 */ /* 0x008ee80000100a00 */
[----:B--2---:R2:W3:Y:S02]  /*174b0*/  LDG.E.U16 R0, [R2.64] ;  /* 0x0000000602007981 */ /* 0x0044e4000c1e1500 */
[----:B--2---:R-:W-:-:S02]  /*174c0*/  IMAD.WIDE R2, R28, 0x2, R14 ;  /* 0x000000021c027825 */ /* 0x004fc400078e020e */
[----:B------:R-:W2:Y:S04]  /*174d0*/  LDL.64 R14, [R1+0x1770] ;  /* 0x00177000010e7983 */ /* 0x000ea80000100a00 */
[----:B------:R0:W-:Y:S04]  /*174e0*/  STL [R1+0x134], R24 ;  /* 0x0001341801007387 */ /* 0x0001e80000100800 */
[----:B-1----:R-:W3:Y:S04]  /*174f0*/  LDL.64 R6, [R1+0x1760] ;  /* 0x0017600001067983 */ /* 0x002ee80000100a00 */
[----:B------:R1:W-:Y:S01]  /*17500*/  STL [R1+0x130], R9 ;  /* 0x0001300901007387 */ /* 0x0003e20000100800 */
[----:B0-----:R-:W-:-:S03]  /*17510*/  IMAD.WIDE R4, R28, 0x2, R22 ;  /* 0x000000021c047825 */ /* 0x001fc600078e0216 */
[----:B------:R0:W3:Y:S04]  /*17520*/  LDG.E.U16 R24, [R2.64] ;  /* 0x0000000602187981 */ /* 0x0000e8000c1e1500 */
[----:B------:R0:W3:Y:S04]  /*17530*/  LDG.E.U16 R25, [R4.64] ;  /* 0x0000000604197981 */ /* 0x0000e8000c1e1500 */
[----:B-1----:R-:W3:Y:S01]  /*17540*/  LDL.64 R8, [R1+0x1518] ;  /* 0x0015180001087983 */ /* 0x002ee20000100a00 */
[----:B0-----:R-:W-:-:S05]  /*17550*/  IMAD.WIDE R2, R28, 0x2, R18 ;  /* 0x000000021c027825 */ /* 0x001fca00078e0212 */
[----:B------:R0:W3:Y:S01]  /*17560*/  LDG.E.U16 R19, [R2.64] ;  /* 0x0000000602137981 */ /* 0x0000e2000c1e1500 */
[----:B------:R-:W-:-:S05]  /*17570*/  IMAD.WIDE R4, R28, 0x2, R20 ;  /* 0x000000021c047825 */ /* 0x000fca00078e0214 */
[----:B------:R1:W3:Y:S01]  /*17580*/  LDG.E.U16 R20, [R4.64] ;  /* 0x0000000604147981 */ /* 0x0002e2000c1e1500 */
[----:B0-----:R-:W-:-:S05]  /*17590*/  IMAD.WIDE R2, R28, 0x2, R16 ;  /* 0x000000021c027825 */ /* 0x001fca00078e0210 */
[----:B------:R4:W3:Y:S04]  /*175a0*/  LDG.E.U16 R17, [R2.64] ;  /* 0x0000000602117981 */ /* 0x0008e8000c1e1500 */
[----:B-1----:R-:W3:Y:S01]  /*175b0*/  LDL.64 R4, [R1+0x1758] ;  /* 0x0017580001047983 */ /* 0x002ee20000100a00 */
[----:B----4-:R-:W-:-:S03]  /*175c0*/  IMAD.WIDE R2, R28, 0x2, R12 ;  /* 0x000000021c027825 */ /* 0x010fc600078e020c */
[----:B------:R-:W4:Y:S04]  /*175d0*/  LDL.64 R12, [R1+0x1750] ;  /* 0x00175000010c7983 */ /* 0x000f280000100a00 */
[----:B------:R2:W4:Y:S02]  /*175e0*/  LDG.E.U16 R16, [R2.64] ;  /* 0x0000000602107981 */ /* 0x000524000c1e1500 */
[C---:B--2---:R-:W-:Y:S02]  /*175f0*/  IMAD.WIDE R2, R28.reuse, 0x2, R14 ;  /* 0x000000021c027825 */ /* 0x044fe400078e020e */
[----:B------:R-:W2:Y:S04]  /*17600*/  LDL.64 R14, [R1+0x1748] ;  /* 0x00174800010e7983 */ /* 0x000ea80000100a00 */
[----:B------:R3:W2:Y:S02]  /*17610*/  LDG.E.U16 R18, [R2.64] ;  /* 0x0000000602127981 */ /* 0x0006a4000c1e1500 */
[----:B---3--:R-:W-:-:S02]  /*17620*/  IMAD.WIDE R2, R28, 0x2, R10 ;  /* 0x000000021c027825 */ /* 0x008fc400078e020a */
[----:B------:R-:W3:Y:S04]  /*17630*/  LDL.64 R10, [R1+0x1510] ;  /* 0x00151000010a7983 */ /* 0x000ee80000100a00 */
[----:B------:R0:W3:Y:S04]  /*17640*/  LDG.E.U16 R23, [R2.64] ;  /* 0x0000000602177981 */ /* 0x0000e8000c1e1500 */
[----:B------:R-:W-:Y:S04]  /*17650*/  STL [R1+0x12c], R29 ;  /* 0x00012c1d01007387 */ /* 0x000fe80000100800 */
[----:B------:R-:W-:Y:S01]  /*17660*/  STL [R1+0x128], R27 ;  /* 0x0001281b01007387 */ /* 0x000fe20000100800 */
[----:B0-----:R-:W-:-:S03]  /*17670*/  IMAD.WIDE R2, R28, 0x2, R6 ;  /* 0x000000021c027825 */ /* 0x001fc600078e0206 */
[----:B------:R-:W3:Y:S04]  /*17680*/  LDL.64 R6, [R1+0x1740] ;  /* 0x0017400001067983 */ /* 0x000ee80000100a00 */
[----:B------:R0:W3:Y:S04]  /*17690*/  LDG.E.U16 R22, [R2.64] ;  /* 0x0000000602167981 */ /* 0x0000e8000c1e1500 */
[----:B------:R1:W-:Y:S01]  /*176a0*/  STL [R1+0x124], R0 ;  /* 0x0001240001007387 */ /* 0x0003e20000100800 */
[----:B0-----:R-:W-:-:S03]  /*176b0*/  IMAD.WIDE R2, R28, 0x2, R8 ;  /* 0x000000021c027825 */ /* 0x001fc600078e0208 */
[----:B------:R-:W3:Y:S04]  /*176c0*/  LDL.64 R8, [R1+0x1738] ;  /* 0x0017380001087983 */ /* 0x000ee80000100a00 */
[----:B------:R0:W3:Y:S02]  /*176d0*/  LDG.E.U16 R21, [R2.64] ;  /* 0x0000000602157981 */ /* 0x0000e4000c1e1500 */
[C---:B0-----:R-:W-:Y:S02]  /*176e0*/  IMAD.WIDE R2, R28.reuse, 0x2, R4 ;  /* 0x000000021c027825 */ /* 0x041fe400078e0204 */
[----:B------:R-:W3:Y:S04]  /*176f0*/  LDL.64 R4, [R1+0x1730] ;  /* 0x0017300001047983 */ /* 0x000ee80000100a00 */
[----:B-1----:R4:W3:Y:S04]  /*17700*/  LDG.E.U16 R0, [R2.64] ;  /* 0x0000000602007981 */ /* 0x0028e8000c1e1500 */
[----:B------:R-:W-:Y:S04]  /*17710*/  STL [R1+0x120], R26 ;  /* 0x0001201a01007387 */ /* 0x000fe80000100800 */
[----:B------:R0:W-:Y:S01]  /*17720*/  STL [R1+0x11c], R25 ;  /* 0x00011c1901007387 */ /* 0x0001e20000100800 */
[----:B----4-:R-:W-:-:S03]  /*17730*/  IMAD.WIDE R2, R28, 0x2, R12 ;  /* 0x000000021c027825 */ /* 0x010fc600078e020c */
[----:B------:R-:W4:Y:S04]  /*17740*/  LDL.64 R12, [R1+0x1508] ;  /* 0x00150800010c7983 */ /* 0x000f280000100a00 */
[----:B0-----:R2:W4:Y:S04]  /*17750*/  LDG.E.U16 R25, [R2.64] ;  /* 0x0000000602197981 */ /* 0x001528000c1e1500 */
[----:B------:R0:W-:Y:S01]  /*17760*/  STL [R1+0x118], R24 ;  /* 0x0001181801007387 */ /* 0x0001e20000100800 */
[----:B--2---:R-:W-:-:S03]  /*17770*/  IMAD.WIDE R2, R28, 0x2, R14 ;  /* 0x000000021c027825 */ /* 0x004fc600078e020e */
[----:B------:R-:W2:Y:S04]  /*17780*/  LDL.64 R14, [R1+0x1728] ;  /* 0x00172800010e7983 */ /* 0x000ea80000100a00 */
[----:B0-----:R3:W2:Y:S04]  /*17790*/  LDG.E.U16 R24, [R2.64] ;  /* 0x0000000602187981 */ /* 0x0016a8000c1e1500 */
[----:B------:R0:W-:Y:S01]  /*177a0*/  STL [R1+0x114], R20 ;  /* 0x0001141401007387 */ /* 0x0001e20000100800 */
[----:B---3--:R-:W-:-:S03]  /*177b0*/  IMAD.WIDE R2, R28, 0x2, R10 ;  /* 0x000000021c027825 */ /* 0x008fc600078e020a */
[----:B------:R-:W3:Y:S04]  /*177c0*/  LDL.64 R10, [R1+0x1720] ;  /* 0x00172000010a7983 */ /* 0x000ee80000100a00 */
[----:B0-----:R0:W3:Y:S04]  /*177d0*/  LDG.E.U16 R20, [R2.64] ;  /* 0x0000000602147981 */ /* 0x0010e8000c1e1500 */
[----:B------:R1:W-:Y:S01]  /*177e0*/  STL [R1+0x110], R19 ;  /* 0x0001101301007387 */ /* 0x0003e20000100800 */
[----:B0-----:R-:W-:-:S03]  /*177f0*/  IMAD.WIDE R2, R28, 0x2, R6 ;  /* 0x000000021c027825 */ /* 0x001fc600078e0206 */
[----:B------:R-:W3:Y:S04]  /*17800*/  LDL.64 R6, [R1+0x1718] ;  /* 0x0017180001067983 */ /* 0x000ee80000100a00 */
[----:B-1----:R0:W3:Y:S04]  /*17810*/  LDG.E.U16 R19, [R2.64] ;  /* 0x0000000602137981 */ /* 0x0020e8000c1e1500 */
        /* <DEDUP_REMOVED lines=67> */
[----:B0-----:R0:W2:Y:S04]  /*17c50*/  LDG.E.U16 R21, [R2.64] ;  /* 0x0000000602157981 */ /* 0x0010a8000c1e1500 */
[----:B------:R1:W-:Y:S01]  /*17c60*/  STL [R1+0xc8], R0 ;  /* 0x0000c80001007387 */ /* 0x0003e20000100800 */
[----:B0-----:R-:W-:-:S03]  /*17c70*/  IMAD.WIDE R2, R28, 0x2, R6 ;  /* 0x000000021c027825 */ /* 0x001fc600078e0206 */
[----:B------:R-:W2:Y:S04]  /*17c80*/  LDL.64 R6, [R1+0x16b0] ;  /* 0x0016b00001067983 */ /* 0x000ea80000100a00 */
[----:B-1----:R0:W2:Y:S02]  /*17c90*/  LDG.E.U16 R0, [R2.64] ;  /* 0x0000000602007981 */ /* 0x0020a4000c1e1500 */
[----:B0-----:R-:W-:-:S05]  /*17ca0*/  IMAD.WIDE R2, R28, 0x2, R8 ;  /* 0x000000021c027825 */ /* 0x001fca00078e0208 */
[----:B------:R0:W2:Y:S04]  /*17cb0*/  LDG.E.U16 R29, [R2.64] ;  /* 0x00000006021d7981 */ /* 0x0000a8000c1e1500 */
[----:B------:R-:W-:Y:S04]  /*17cc0*/  STL [R1+0xc4], R25 ;  /* 0x0000c41901007387 */ /* 0x000fe80000100800 */
[----:B------:R-:W3:Y:S04]  /*17cd0*/  LDL.64 R8, [R1+0x16a8] ;  /* 0x0016a80001087983 */ /* 0x000ee80000100a00 */
[----:B------:R-:W-:Y:S01]  /*17ce0*/  STL [R1+0xc0], R24 ;  /* 0x0000c01801007387 */ /* 0x000fe20000100800 */
[----:B0-----:R-:W-:-:S03]  /*17cf0*/  IMAD.WIDE R2, R28, 0x2, R4 ;  /* 0x000000021c027825 */ /* 0x001fc600078e0204 */
[----:B--2---:R-:W-:Y:S04]  /*17d00*/  STL [R1+0x2d78], R29 ;  /* 0x002d781d01007387 */ /* 0x004fe80000100800 */
[----:B------:R-:W2:Y:S04]  /*17d10*/  LDL.64 R4, [R1+0x16a0] ;  /* 0x0016a00001047983 */ /* 0x000ea80000100a00 */
[----:B------:R0:W-:Y:S04]  /*17d20*/  STL [R1+0xbc], R20 ;  /* 0x0000bc1401007387 */ /* 0x0001e80000100800 */
[----:B0-----:R4:W2:Y:S02]  /*17d30*/  LDG.E.U16 R20, [R2.64] ;  /* 0x0000000602147981 */ /* 0x0018a4000c1e1500 */
[----:B----4-:R-:W-:-:S02]  /*17d40*/  IMAD.WIDE R2, R28, 0x2, R12 ;  /* 0x000000021c027825 */ /* 0x010fc400078e020c */
[----:B------:R-:W4:Y:S04]  /*17d50*/  LDL.64 R12, [R1+0x14d8] ;  /* 0x0014d800010c7983 */ /* 0x000f280000100a00 */
[----:B------:R0:W-:Y:S04]  /*17d60*/  STL [R1+0xb8], R19 ;  /* 0x0000b81301007387 */ /* 0x0001e80000100800 */
[----:B0-----:R0:W4:Y:S02]  /*17d70*/  LDG.E.U16 R19, [R2.64] ;  /* 0x0000000602137981 */ /* 0x001124000c1e1500 */
[----:B0-----:R-:W-:-:S02]  /*17d80*/  IMAD.WIDE R2, R28, 0x2, R14 ;  /* 0x000000021c027825 */ /* 0x001fc400078e020e */
[----:B------:R-:W4:Y:S04]  /*17d90*/  LDL.64 R14, [R1+0x1698] ;  /* 0x00169800010e7983 */ /* 0x000f280000100a00 */
[----:B------:R0:W-:Y:S04]  /*17da0*/  STL [R1+0xb4], R17 ;  /* 0x0000b41101007387 */ /* 0x0001e80000100800 */
[----:B0-----:R3:W4:Y:S02]  /*17db0*/  LDG.E.U16 R17, [R2.64] ;  /* 0x0000000602117981 */ /* 0x001724000c1e1500 */
[----:B---3--:R-:W-:-:S02]  /*17dc0*/  IMAD.WIDE R2, R28, 0x2, R10 ;  /* 0x000000021c027825 */ /* 0x008fc400078e020a */
[----:B------:R-:W3:Y:S04]  /*17dd0*/  LDL.64 R10, [R1+0x1690] ;  /* 0x00169000010a7983 */ /* 0x000ee80000100a00 */
[----:B------:R0:W-:Y:S04]  /*17de0*/  STL [R1+0xb0], R16 ;  /* 0x0000b01001007387 */ /* 0x0001e80000100800 */
[----:B0-----:R0:W3:Y:S02]  /*17df0*/  LDG.E.U16 R16, [R2.64] ;  /* 0x0000000602107981 */ /* 0x0010e4000c1e1500 */
[----:B0-----:R-:W-:-:S02]  /*17e00*/  IMAD.WIDE R2, R28, 0x2, R6 ;  /* 0x000000021c027825 */ /* 0x001fc400078e0206 */
[----:B------:R-:W3:Y:S04]  /*17e10*/  LDL.64 R6, [R1+0x1688] ;  /* 0x0016880001067983 */ /* 0x000ee80000100a00 */
[----:B------:R0:W-:Y:S04]  /*17e20*/  STL [R1+0xac], R18 ;  /* 0x0000ac1201007387 */ /* 0x0001e80000100800 */
[----:B0-----:R0:W3:Y:S02]  /*17e30*/  LDG.E.U16 R18, [R2.64] ;  /* 0x0000000602127981 */ /* 0x0010e4000c1e1500 */
[----:B0-----:R-:W-:-:S02]  /*17e40*/  IMAD.WIDE R2, R28, 0x2, R8 ;  /* 0x000000021c027825 */ /* 0x001fc400078e0208 */
[----:B------:R-:W3:Y:S04]  /*17e50*/  LDL.64 R8, [R1+0x14d0] ;  /* 0x0014d00001087983 */ /* 0x000ee80000100a00 */
[----:B------:R0:W-:Y:S04]  /*17e60*/  STL [R1+0xa8], R23 ;  /* 0x0000a81701007387 */ /* 0x0001e80000100800 */
[----:B0-----:R2:W3:Y:S02]  /*17e70*/  LDG.E.U16 R23, [R2.64] ;  /* 0x0000000602177981 */ /* 0x0014e4000c1e1500 */
[----:B--2---:R-:W-:-:S02]  /*17e80*/  IMAD.WIDE R2, R28, 0x2, R4 ;  /* 0x000000021c027825 */ /* 0x004fc400078e0204 */
        /* <DEDUP_REMOVED lines=9> */
[----:B------:R3:W4:Y:S04]  /*17f20*/  LDG.E.U16 R27, [R2.64] ;  /* 0x00000006021b7981 */ /* 0x000728000c1e1500 */
[----:B------:R0:W-:Y:S01]  /*17f30*/  STL [R1+0x9c], R0 ;  /* 0x00009c0001007387 */ /* 0x0001e20000100800 */
[----:B---3--:R-:W-:-:S03]  /*17f40*/  IMAD.WIDE R2, R28, 0x2, R10 ;  /* 0x000000021c027825 */ /* 0x008fc600078e020a */
[----:B------:R-:W3:Y:S04]  /*17f50*/  LDL.64 R10, [R1+0x14c8] ;  /* 0x0014c800010a7983 */ /* 0x000ee80000100a00 */
[----:B------:R1:W3:Y:S02]  /*17f60*/  LDG.E.U16 R26, [R2.64] ;  /* 0x00000006021a7981 */ /* 0x0002e4000c1e1500 */
[C---:B-1----:R-:W-:Y:S02]  /*17f70*/  IMAD.WIDE R2, R28.reuse, 0x2, R6 ;  /* 0x000000021c027825 */ /* 0x042fe400078e0206 */
[----:B------:R-:W3:Y:S04]  /*17f80*/  LDL.64 R6, [R1+0x1668] ;  /* 0x0016680001067983 */ /* 0x000ee80000100a00 */
[----:B0-----:R0:W3:Y:S04]  /*17f90*/  LDG.E.U16 R0, [R2.64] ;  /* 0x0000000602007981 */ /* 0x0010e8000c1e1500 */
[----:B------:R1:W-:Y:S01]  /*17fa0*/  STL [R1+0x94], R20 ;  /* 0x0000941401007387 */ /* 0x0003e20000100800 */
[----:B0-----:R-:W-:-:S03]  /*17fb0*/  IMAD.WIDE R2, R28, 0x2, R8 ;  /* 0x000000021c027825 */ /* 0x001fc600078e0208 */
[----:B------:R-:W3:Y:S04]  /*17fc0*/  LDL.64 R8, [R1+0x1660] ;  /* 0x0016600001087983 */ /* 0x000ee80000100a00 */
[----:B------:R2:W3:Y:S04]  /*17fd0*/  LDG.E.U16 R25, [R2.64] ;  /* 0x0000000602197981 */ /* 0x0004e8000c1e1500 */
[----:B------:R-:W-:Y:S01]  /*17fe0*/  STL [R1+0x90], R19 ;  /* 0x0000901301007387 */ /* 0x000fe20000100800 */
[----:B--2---:R-:W-:-:S03]  /*17ff0*/  IMAD.WIDE R2, R28, 0x2, R4 ;  /* 0x000000021c027825 */ /* 0x004fc600078e0204 */
[----:B------:R-:W2:Y:S04]  /*18000*/  LDL.64 R4, [R1+0x1658] ;  /* 0x0016580001047983 */ /* 0x000ea80000100a00 */
[----:B------:R4:W2:Y:S04]  /*18010*/  LDG.E.U16 R24, [R2.64] ;  /* 0x0000000602187981 */ /* 0x0008a8000c1e1500 */
[----:B------:R-:W-:Y:S01]  /*18020*/  STL [R1+0x8c], R17 ;  /* 0x00008c1101007387 */ /* 0x000fe20000100800 */
[----:B----4-:R-:W-:-:S03]  /*18030*/  IMAD.WIDE R2, R28, 0x2, R12 ;  /* 0x000000021c027825 */ /* 0x010fc600078e020c */
[----:B------:R-:W4:Y:S04]  /*18040*/  LDL.64 R12, [R1+0x14c0] ;  /* 0x0014c000010c7983 */ /* 0x000f280000100a00 */
[----:B-1----:R0:W4:Y:S04]  /*18050*/  LDG.E.U16 R20, [R2.64] ;  /* 0x0000000602147981 */ /* 0x002128000c1e1500 */
[----:B------:R1:W-:Y:S04]  /*18060*/  STL [R1+0x88], R16 ;  /* 0x0000881001007387 */ /* 0x0003e80000100800 */
[----:B-1----:R-:W4:Y:S01]  /*18070*/  LDL.64 R16, [R1+0x14b8] ;  /* 0x0014b80001107983 */ /* 0x002f220000100a00 */
[----:B0-----:R-:W-:-:S03]  /*18080*/  IMAD.WIDE R2, R28, 0x2, R14 ;  /* 0x000000021c027825 */ /* 0x001fc600078e020e */
[----:B------:R0:W-:Y:S04]  /*18090*/  STL [R1+0x84], R18 ;  /* 0x0000841201007387 */ /* 0x0001e80000100800 */
[----:B------:R3:W4:Y:S02]  /*180a0*/  LDG.E.U16 R19, [R2.64] ;  /* 0x0000000602137981 */ /* 0x000724000c1e1500 */
[C---:B---3--:R-:W-:Y:S02]  /*180b0*/  IMAD.WIDE R2, R28.reuse, 0x2, R10 ;  /* 0x000000021c027825 */ /* 0x048fe400078e020a */
        /* <DEDUP_REMOVED lines=11> */
[----:B--2---:R-:W-:-:S03]  /*18170*/  IMAD.WIDE R2, R28, 0x2, R4 ;  /* 0x000000021c027825 */ /* 0x004fc600078e0204 */
[----:B------:R-:W2:Y:S04]  /*18180*/  LDL.64 R4, [R1+0x1448] ;  /* 0x0014480001047983 */ /* 0x000ea80000100a00 */
[----:B0-----:R4:W2:Y:S04]  /*18190*/  LDG.E.U16 R21, [R2.64] ;  /* 0x0000000602157981 */ /* 0x0018a8000c1e1500 */
[----:B------:R0:W-:Y:S04]  /*181a0*/  STL [R1+0x74], R27 ;  /* 0x0000741b01007387 */ /* 0x0001e80000100800 */
[----:B------:R-:W2:Y:S04]  /*181b0*/  LDL.64 R14, [R1+0x1440] ;  /* 0x00144000010e7983 */ /* 0x000ea80000100a00 */
[----:B------:R1:W-:Y:S01]  /*181c0*/  STL [R1+0x70], R26 ;  /* 0x0000701a01007387 */ /* 0x0003e20000100800 */
[----:B----4-:R-:W-:-:S03]  /*181d0*/  IMAD.WIDE R2, R28, 0x2, R12 ;  /* 0x000000021c027825 */ /* 0x010fc600078e020c */
[----:B------:R-:W4:Y:S04]  /*181e0*/  LDL.64 R12, [R1+0x14a8] ;  /* 0x0014a800010c7983 */ /* 0x000f280000100a00 */
[----:B0-----:R0:W4:Y:S04]  /*181f0*/  LDG.E.U16 R27, [R2.64] ;  /* 0x00000006021b7981 */ /* 0x001128000c1e1500 */
[----:B------:R1:W-:Y:S01]  /*18200*/  STL [R1+0x6c], R0 ;  /* 0x00006c0001007387 */ /* 0x0003e20000100800 */
[----:B0-----:R-:W-:-:S05]  /*18210*/  IMAD.WIDE R2, R28, 0x2, R16 ;  /* 0x000000021c027825 */ /* 0x001fca00078e0210 */
[----:B-1----:R3:W4:Y:S02]  /*18220*/  LDG.E.U16 R26, [R2.64] ;  /* 0x00000006021a7981 */ /* 0x002724000c1e1500 */
[C---:B---3--:R-:W-:Y:S02]  /*18230*/  IMAD.WIDE R2, R28.reuse, 0x2, R10 ;  /* 0x000000021c027825 */ /* 0x048fe400078e020a */
[----:B------:R-:W3:Y:S04]  /*18240*/  LDL.64 R10, [R1+0x14a0] ;  /* 0x0014a000010a7983 */ /* 0x000ee80000100a00 */
[----:B------:R0:W3:Y:S04]  /*18250*/  LDG.E.U16 R0, [R2.64] ;  /* 0x0000000602007981 */ /* 0x0000e8000c1e1500 */
[----:B------:R-:W-:Y:S01]  /*18260*/  STL [R1+0x68], R25 ;  /* 0x0000681901007387 */ /* 0x000fe20000100800 */
[----:B0-----:R-:W-:-:S03]  /*18270*/  IMAD.WIDE R2, R28, 0x2, R6 ;  /* 0x000000021c027825 */ /* 0x001fc600078e0206 */
[----:B------:R-:W3:Y:S04]  /*18280*/  LDL.64 R6, [R1+0x1438] ;  /* 0x0014380001067983 */ /* 0x000ee80000100a00 */
[----:B------:R0:W3:Y:S04]  /*18290*/  LDG.E.U16 R29, [R2.64] ;  /* 0x00000006021d7981 */ /* 0x0000e8000c1e1500 */
[----:B------:R1:W-:Y:S01]  /*182a0*/  STL [R1+0x64], R24 ;  /* 0x0000641801007387 */ /* 0x0003e20000100800 */
[----:B0-----:R-:W-:-:S03]  /*182b0*/  IMAD.WIDE R2, R28, 0x2, R8 ;  /* 0x000000021c027825 */ /* 0x001fc600078e0208 */
[----:B------:R-:W3:Y:S04]  /*182c0*/  LDL.64 R8, [R1+0x1430] ;  /* 0x0014300001087983 */ /* 0x000ee80000100a00 */
[----:B-1----:R2:W3:Y:S04]  /*182d0*/  LDG.E.U16 R24, [R2.64] ;  /* 0x0000000602187981 */ /* 0x0024e8000c1e1500 */
[----:B------:R0:W-:Y:S04]  /*182e0*/  STL [R1+0x60], R20 ;  /* 0x0000601401007387 */ /* 0x0001e80000100800 */
[----:B------:R-:W-:Y:S01]  /*182f0*/  STL [R1+0x5c], R19 ;  /* 0x00005c1301007387 */ /* 0x000fe20000100800 */
[----:B--2---:R-:W-:-:S03]  /*18300*/  IMAD.WIDE R2, R28, 0x2, R4 ;  /* 0x000000021c027825 */ /* 0x004fc600078e0204 */
[----:B------:R-:W2:Y:S04]  /*18310*/  LDL.64 R4, [R1+0x1428] ;  /* 0x0014280001047983 */ /* 0x000ea80000100a00 */
[----:B------:R1:W-:Y:S04]  /*18320*/  STL [R1+0x58], R18 ;  /* 0x0000581201007387 */ /* 0x0003e80000100800 */
[----:B0-----:R0:W2:Y:S04]  /*18330*/  LDG.E.U16 R20, [R2.64] ;  /* 0x0000000602147981 */ /* 0x0010a8000c1e1500 */
[----:B-1----:R-:W2:Y:S04]  /*18340*/  LDL.64 R18, [R1+0x1420] ;  /* 0x0014200001127983 */ /* 0x002ea80000100a00 */
[----:B------:R1:W-:Y:S04]  /*18350*/  STL [R1+0x54], R23 ;  /* 0x0000541701007387 */ /* 0x0003e80000100800 */
[----:B------:R-:W2:Y:S01]  /*18360*/  LDL.64 R16, [R1+0x1498] ;  /* 0x0014980001107983 */ /* 0x000ea20000100a00 */
[----:B0-----:R-:W-:-:S03]  /*18370*/  IMAD.WIDE R2, R28, 0x2, R14 ;  /* 0x000000021c027825 */ /* 0x001fc600078e020e */
[----:B------:R-:W2:Y:S04]  /*18380*/  LDL.64 R14, [R1+0x1418] ;  /* 0x00141800010e7983 */ /* 0x000ea80000100a00 */
[----:B------:R4:W2:Y:S02]  /*18390*/  LDG.E.U16 R25, [R2.64] ;  /* 0x0000000602197981 */ /* 0x0008a4000c1e1500 */
[----:B----4-:R-:W-:-:S05]  /*183a0*/  IMAD.WIDE R2, R28, 0x2, R12 ;  /* 0x000000021c027825 */ /* 0x010fca00078e020c */
[----:B-1----:R3:W4:Y:S04]  /*183b0*/  LDG.E.U16 R23, [R2.64] ;  /* 0x0000000602177981 */ /* 0x002728000c1e1500 */
[----:B------:R0:W-:Y:S04]  /*183c0*/  STL [R1+0x50], R22 ;  /* 0x0000501601007387 */ /* 0x0001e80000100800 */
[----:B------:R-:W4:Y:S01]  /*183d0*/  LDL.64 R12, [R1+0x1410] ;  /* 0x00141000010c7983 */ /* 0x000f220000100a00 */
[----:B---3--:R-:W-:-:S05]  /*183e0*/  IMAD.WIDE R2, R28, 0x2, R10 ;  /* 0x000000021c027825 */ /* 0x008fca00078e020a */
[----:B0-----:R0:W3:Y:S02]  /*183f0*/  LDG.E.U16 R22, [R2.64] ;  /* 0x0000000602167981 */ /* 0x0010e4000c1e1500 */
[C---:B0-----:R-:W-:Y:S02]  /*18400*/  IMAD.WIDE R2, R28.reuse, 0x2, R6 ;  /* 0x000000021c027825 */ /* 0x041fe400078e0206 */
[----:B------:R-:W3:Y:S04]  /*18410*/  LDL.64 R6, [R1+0x1408] ;  /* 0x0014080001067983 */ /* 0x000ee80000100a00 */
[----:B------:R0:W-:Y:S04]  /*18420*/  STL [R1+0x4c], R21 ;  /* 0x00004c1501007387 */ /* 0x0001e80000100800 */
[----:B------:R-:W3:Y:S04]  /*18430*/  LDL.64 R10, [R1+0x1400] ;  /* 0x00140000010a7983 */ /* 0x000ee80000100a00 */
[----:B0-----:R0:W3:Y:S04]  /*18440*/  LDG.E.U16 R21, [R2.64] ;  /* 0x0000000602157981 */ /* 0x0010e8000c1e1500 */
        /* <DEDUP_REMOVED lines=8> */
[----:B------:R1:W-:Y:S01]  /*184d0*/  STL [R1+0x40], R0 ;  /* 0x0000400001007387 */ /* 0x0003e20000100800 */
[----:B0-----:R-:W-:-:S05]  /*184e0*/  IMAD.WIDE R2, R28, 0x2, R18 ;  /* 0x000000021c027825 */ /* 0x001fca00078e0212 */
[----:B-1----:R0:W2:Y:S04]  /*184f0*/  LDG.E.U16 R0, [R2.64] ;  /* 0x0000000602007981 */ /* 0x0020a8000c1e1500 */
[----:B------:R1:W-:Y:S01]  /*18500*/  STL [R1+0x30], R29 ;  /* 0x0000301d01007387 */ /* 0x0003e20000100800 */
[----:B0-----:R-:W-:-:S05]  /*18510*/  IMAD.WIDE R2, R28, 0x2, R16 ;  /* 0x000000021c027825 */ /* 0x001fca00078e0210 */
[----:B-1----:R0:W2:Y:S02]  /*18520*/  LDG.E.U16 R29, [R2.64] ;  /* 0x00000006021d7981 */ /* 0x0020a4000c1e1500 */
[C---:B0-----:R-:W-:Y:S02]  /*18530*/  IMAD.WIDE R2, R28.reuse, 0x2, R14 ;  /* 0x000000021c027825 */ /* 0x041fe400078e020e */
[----:B--2---:R-:W-:Y:S04]  /*18540*/  STL [R1+0x2d8c], R29 ;  /* 0x002d8c1d01007387 */ /* 0x004fe80000100800 */
[----:B------:R0:W-:Y:S04]  /*18550*/  STL [R1+0x2c], R24 ;  /* 0x00002c1801007387 */ /* 0x0001e80000100800 */
[----:B------:R1:W-:Y:S04]  /*18560*/  STL [R1+0x28], R20 ;  /* 0x0000281401007387 */ /* 0x0003e80000100800 */
[----:B0-----:R4:W2:Y:S02]  /*18570*/  LDG.E.U16 R24, [R2.64] ;  /* 0x0000000602187981 */ /* 0x0018a4000c1e1500 */
[----:B----4-:R-:W-:-:S05]  /*18580*/  IMAD.WIDE R2, R28, 0x2, R12 ;  /* 0x000000021c027825 */ /* 0x010fca00078e020c */
[----:B-1----:R3:W4:Y:S02]  /*18590*/  LDG.E.U16 R20, [R2.64] ;  /* 0x0000000602147981 */ /* 0x002724000c1e1500 */
[C---:B---3--:R-:W-:Y:S02]  /*185a0*/  IMAD.WIDE R2, R28.reuse, 0x2, R6 ;  /* 0x000000021c027825 */ /* 0x048fe400078e0206 */
[----:B------:R-:W3:Y:S04]  /*185b0*/  LDL.64 R6, [R1+0x13f0] ;  /* 0x0013f00001067983 */ /* 0x000ee80000100a00 */
[----:B------:R0:W-:Y:S04]  /*185c0*/  STL [R1+0x20], R25 ;  /* 0x0000201901007387 */ /* 0x0001e80000100800 */
[----:B0-----:R0:W2:Y:S02]  /*185d0*/  LDG.E.U16 R25, [R2.64] ;  /* 0x0000000602197981 */ /* 0x0010a4000c1e1500 */
[----:B0-----:R-:W-:-:S02]  /*185e0*/  IMAD.WIDE R2, R28, 0x2, R10 ;  /* 0x000000021c027825 */ /* 0x001fc400078e020a */
[----:B--2---:R-:W-:Y:S04]  /*185f0*/  STL [R1+0x2df4], R25 ;  /* 0x002df41901007387 */ /* 0x004fe80000100800 */
[----:B------:R-:W2:Y:S04]  /*18600*/  LDL.64 R14, [R1+0x13e8] ;  /* 0x0013e800010e7983 */ /* 0x000ea80000100a00 */
[----:B------:R0:W-:Y:S04]  /*18610*/  STL [R1+0x3c], R23 ;  /* 0x00003c1701007387 */ /* 0x0001e80000100800 */
[----:B0-----:R0:W2:Y:S02]  /*18620*/  LDG.E.U16 R23, [R2.64] ;  /* 0x0000000602177981 */ /* 0x0010a4000c1e1500 */
[----:B0-----:R-:W-:-:S05]  /*18630*/  IMAD.WIDE R2, R28, 0x2, R8 ;  /* 0x000000021c027825 */ /* 0x001fca00078e0208 */
[----:B------:R0:W3:Y:S02]  /*18640*/  LDG.E.U16 R18, [R2.64] ;  /* 0x0000000602127981 */ /* 0x0000e4000c1e1500 */
[C---:B0-----:R-:W-:Y:S02]  /*18650*/  IMAD.WIDE R2, R28.reuse, 0x2, R4 ;  /* 0x000000021c027825 */ /* 0x041fe400078e0204 */
[----:B--2---:R-:W-:Y:S04]  /*18660*/  STL [R1+0x2df8], R23 ;  /* 0x002df81701007387 */ /* 0x004fe80000100800 */
[----:B------:R0:W-:Y:S04]  /*18670*/  STL [R1+0x38], R22 ;  /* 0x0000381601007387 */ /* 0x0001e80000100800 */
[----:B------:R-:W2:Y:S04]  /*18680*/  LDL.64 R16, [R1+0x1488] ;  /* 0x0014880001107983 */ /* 0x000ea80000100a00 */
[----:B------:R-:W2:Y:S04]  /*18690*/  LDL.64 R12, [R1+0x1480] ;  /* 0x00148000010c7983 */ /* 0x000ea80000100a00 */
[----:B0-----:R-:W2:Y:S04]  /*186a0*/  LDL.64 R22, [R1+0x13e0] ;  /* 0x0013e00001167983 */ /* 0x001ea80000100a00 */
[----:B------:R0:W-:Y:S04]  /*186b0*/  STL [R1+0x1c], R21 ;  /* 0x00001c1501007387 */ /* 0x0001e80000100800 */
[----:B------:R-:W4:Y:S04]  /*186c0*/  LDL.64 R8, [R1+0x13d8] ;  /* 0x0013d80001087983 */ /* 0x000f280000100a00 */
[----:B------:R-:W4:Y:S04]  /*186d0*/  LDL.64 R4, [R1+0x13d0] ;  /* 0x0013d00001047983 */ /* 0x000f280000100a00 */
[----:B0-----:R3:W4:Y:S02]  /*186e0*/  LDG.E.U16 R21, [R2.64] ;  /* 0x0000000602157981 */ /* 0x001724000c1e1500 */
[----:B---3--:R-:W-:-:S05]  /*186f0*/  IMAD.WIDE R2, R28, 0x2, R6 ;  /* 0x000000021c027825 */ /* 0x008fca00078e0206 */
[----:B------:R0:W3:Y:S04]  /*18700*/  LDG.E.U16 R19, [R2.64] ;  /* 0x0000000602137981 */ /* 0x0000e8000c1e1500 */
[----:B------:R-:W-:Y:S01]  /*18710*/  STL [R1+0x18], R27 ;  /* 0x0000181b01007387 */ /* 0x000fe20000100800 */
[----:B0-----:R-:W-:-:S05]  /*18720*/  IMAD.WIDE R2, R28, 0x2, R14 ;  /* 0x000000021c027825 */ /* 0x001fca00078e020e */
[----:B------:R2:W3:Y:S02]  /*18730*/  LDG.E.U16 R14, [R2.64] ;  /* 0x00000006020e7981 */ /* 0x0004e4000c1e1500 */
[C---:B--2---:R-:W-:Y:S02]  /*18740*/  IMAD.WIDE R2, R28.reuse, 0x2, R22 ;  /* 0x000000021c027825 */ /* 0x044fe400078e0216 */
[----:B----4-:R-:W-:Y:S04]  /*18750*/  STL [R1+0x2dd8], R21 ;  /* 0x002dd81501007387 */ /* 0x010fe80000100800 */
[----:B------:R-:W2:Y:S04]  /*18760*/  LDL.64 R10, [R1+0x13c8] ;  /* 0x0013c800010a7983 */ /* 0x000ea80000100a00 */
[----:B------:R-:W-:Y:S04]  /*18770*/  STL [R1+0xc], R26 ;  /* 0x00000c1a01007387 */ /* 0x000fe80000100800 */
[----:B------:R-:W4:Y:S04]  /*18780*/  LDL.64 R6, [R1+0x13c0] ;  /* 0x0013c00001067983 */ /* 0x000f280000100a00 */
[----:B---3--:R-:W-:Y:S04]  /*18790*/  STL [R1+0x2ddc], R19 ;  /* 0x002ddc1301007387 */ /* 0x008fe80000100800 */
[----:B------:R0:W-:Y:S04]  /*187a0*/  STL [R1+0x8], R0 ;  /* 0x0000080001007387 */ /* 0x0001e80000100800 */
[----:B0-----:R0:W3:Y:S04]  /*187b0*/  LDG.E.U16 R0, [R2.64] ;  /* 0x0000000602007981 */ /* 0x0010e8000c1e1500 */
[----:B------:R1:W-:Y:S04]  /*187c0*/  STL [R1+0x2de0], R14 ;  /* 0x002de00e01007387 */ /* 0x0003e80000100800 */
[----:B------:R-:W-:Y:S01]  /*187d0*/  STL [R1+0x4], R24 ;  /* 0x0000041801007387 */ /* 0x000fe20000100800 */
[----:B0-----:R-:W-:-:S03]  /*187e0*/  IMAD.WIDE R2, R28, 0x2, R16 ;  /* 0x000000021c027825 */ /* 0x001fc600078e0210 */
[----:B---3--:R-:W-:Y:S04]  /*187f0*/  STL [R1+0x2de4], R0 ;  /* 0x002de40001007387 */ /* 0x008fe80000100800 */
[----:B------:R0:W-:Y:S01]  /*18800*/  STL [R1], R20 ;  /* 0x0000001401007387 */ /* 0x0001e20000100800 */
[----:B------:R-:W-:-:S03]  /*18810*/  IMAD.WIDE R4, R28, 0x2, R4 ;  /* 0x000000021c047825 */ /* 0x000fc600078e0204 */
[----:B-1----:R-:W3:Y:S04]  /*18820*/  LDL.64 R14, [R1+0x1478] ;  /* 0x00147800010e7983 */ /* 0x002ee80000100a00 */
[----:B0-----:R0:W3:Y:S02]  /*18830*/  LDG.E.U16 R20, [R2.64] ;  /* 0x0000000602147981 */ /* 0x0010e4000c1e1500 */
[----:B0-----:R-:W-:-:S05]  /*18840*/  IMAD.WIDE R2, R28, 0x2, R12 ;  /* 0x000000021c027825 */ /* 0x001fca00078e020c */
[----:B------:R0:W3:Y:S02]  /*18850*/  LDG.E.U16 R0, [R2.64] ;  /* 0x0000000602007981 */ /* 0x0000e4000c1e1500 */
[----:B0-----:R-:W-:-:S06]  /*18860*/  IMAD.WIDE R2, R28, 0x2, R8 ;  /* 0x000000021c027825 */ /* 0x001fcc00078e0208 */
[----:B------:R0:W3:Y:S04]  /*18870*/  LDG.E.U16 R2, [R2.64] ;  /* 0x0000000602027981 */ /* 0x0000e8000c1e1500 */
[----:B0-----:R2:W4:Y:S02]  /*18880*/  LDG.E.U16 R3, [R4.64] ;  /* 0x0000000604037981 */ /* 0x001524000c1e1500 */
[----:B--2---:R-:W-:-:S06]  /*18890*/  IMAD.WIDE R4, R28, 0x2, R10 ;  /* 0x000000021c047825 */ /* 0x004fcc00078e020a */
[----:B------:R0:W2:Y:S04]  /*188a0*/  LDG.E.U16 R4, [R4.64] ;  /* 0x0000000604047981 */ /* 0x0000a8000c1e1500 */
[----:B---3--:R-:W-:Y:S04]  /*188b0*/  STL [R1+0x2dbc], R2 ;  /* 0x002dbc0201007387 */ /* 0x008fe80000100800 */
[----:B------:R-:W3:Y:S01]  /*188c0*/  LDL.64 R12, [R1+0x13b8] ;  /* 0x0013b800010c7983 */ /* 0x000ee20000100a00 */
[----:B----4-:R-:W-:-:S03]  /*188d0*/  IMAD.WIDE R6, R28, 0x2, R6 ;  /* 0x000000021c067825 */ /* 0x010fc600078e0206 */
[----:B------:R-:W4:Y:S04]  /*188e0*/  LDL.64 R8, [R1+0x13b0] ;  /* 0x0013b00001087983 */ /* 0x000f280000100a00 */
[----:B0-----:R0:W4:Y:S02]  /*188f0*/  LDG.E.U16 R5, [R6.64] ;  /* 0x0000000606057981 */ /* 0x001124000c1e1500 */
[----:B0-----:R-:W-:-:S05]  /*18900*/  IMAD.WIDE R6, R28, 0x2, R14 ;  /* 0x000000021c067825 */ /* 0x001fca00078e020e */
[----:B------:R3:W4:Y:S04]  /*18910*/  LDG.E.U16 R27, [R6.64] ;  /* 0x00000006061b7981 */ /* 0x000728000c1e1500 */
[----:B------:R0:W-:Y:S04]  /*18920*/  STL [R1+0x24], R18 ;  /* 0x0000241201007387 */ /* 0x0001e80000100800 */
[----:B------:R1:W-:Y:S04]  /*18930*/  STL [R1+0x2dc0], R3 ;  /* 0x002dc00301007387 */ /* 0x0003e80000100800 */
[----:B--2---:R-:W-:Y:S04]  /*18940*/  STL [R1+0x2dc4], R4 ;  /* 0x002dc40401007387 */ /* 0x004fe80000100800 */
[----:B0-----:R-:W2:Y:S04]  /*18950*/  LDL.64 R18, [R1+0x13a8] ;  /* 0x0013a80001127983 */ /* 0x001ea80000100a00 */
[----:B------:R-:W2:Y:S04]  /*18960*/  LDL.64 R10, [R1+0x13a0] ;  /* 0x0013a000010a7983 */ /* 0x000ea80000100a00 */
[----:B------:R-:W2:Y:S01]  /*18970*/  LDL.64 R16, [R1+0x1470] ;  /* 0x0014700001107983 */ /* 0x000ea20000100a00 */
[----:B---3--:R-:W-:-:S06]  /*18980*/  IMAD.WIDE R6, R28, 0x2, R12 ;  /* 0x000000021c067825 */ /* 0x008fcc00078e020c */
[----:B------:R0:W3:Y:S04]  /*18990*/  LDG.E.U16 R6, [R6.64] ;  /* 0x0000000606067981 */ /* 0x0000e8000c1e1500 */
[----:B----4-:R4:W-:Y:S04]  /*189a0*/  STL [R1+0x2dc8], R5 ;  /* 0x002dc80501007387 */ /* 0x0109e80000100800 */
[----:B------:R-:W4:Y:S01]  /*189b0*/  LDL.64 R14, [R1+0x1398] ;  /* 0x00139800010e7983 */ /* 0x000f220000100a00 */
[----:B------:R-:W-:-:S05]  /*189c0*/  IMAD.WIDE R8, R28, 0x2, R8 ;  /* 0x000000021c087825 */ /* 0x000fca00078e0208 */
[----:B0-----:R2:W4:Y:S04]  /*189d0*/  LDG.E.U16 R7, [R8.64] ;  /* 0x0000000608077981 */ /* 0x001528000c1e1500 */
[----:B------:R-:W-:Y:S04]  /*189e0*/  STL [R1+0x2d7c], R27 ;  /* 0x002d7c1b01007387 */ /* 0x000fe80000100800 */
[----:B------:R-:W4:Y:S01]  /*189f0*/  LDL.64 R12, [R1+0x1390] ;  /* 0x00139000010c7983 */ /* 0x000f220000100a00 */
[----:B--2---:R-:W-:-:S04]  /*18a00*/  IMAD.WIDE R8, R28, 0x2, R18 ;  /* 0x000000021c087825 */ /* 0x004fc800078e0212 */
[C---:B------:R-:W-:Y:S02]  /*18a10*/  IMAD.WIDE R10, R28.reuse, 0x2, R10 ;  /* 0x000000021c0a7825 */ /* 0x040fe400078e020a */
[----:B------:R0:W2:Y:S04]  /*18a20*/  LDG.E.U16 R8, [R8.64] ;  /* 0x0000000608087981 */ /* 0x0000a8000c1e1500 */
[----:B0-----:R0:W2:Y:S04]  /*18a30*/  LDG.E.U16 R9, [R10.64] ;  /* 0x000000060a097981 */ /* 0x0010a8000c1e1500 */
[----:B---3--:R-:W-:Y:S04]  /*18a40*/  STL [R1+0x2da8], R6 ;  /* 0x002da80601007387 */ /* 0x008fe80000100800 */
[----:B-1----:R-:W3:Y:S01]  /*18a50*/  LDL.64 R2, [R1+0x1388] ;  /* 0x0013880001027983 */ /* 0x002ee20000100a00 */
[----:B0-----:R-:W-:-:S05]  /*18a60*/  IMAD.WIDE R10, R28, 0x2, R16 ;  /* 0x000000021c0a7825 */ /* 0x001fca00078e0210 */
[----:B------:R4:W3:Y:S02]  /*18a70*/  LDG.E.U16 R16, [R10.64] ;  /* 0x000000060a107981 */ /* 0x0008e4000c1e1500 */
[----:B----4-:R-:W-:-:S06]  /*18a80*/  IMAD.WIDE R10, R28, 0x2, R14 ;  /* 0x000000021c0a7825 */ /* 0x010fcc00078e020e */
[----:B------:R0:W4:Y:S01]  /*18a90*/  LDG.E.U16 R10, [R10.64] ;  /* 0x000000060a0a7981 */ /* 0x000122000c1e1500 */
[----:B------:R-:W-:-:S05]  /*18aa0*/  IMAD.WIDE R12, R28, 0x2, R12 ;  /* 0x000000021c0c7825 */ /* 0x000fca00078e020c */
[----:B0-----:R3:W4:Y:S04]  /*18ab0*/  LDG.E.U16 R11, [R12.64] ;  /* 0x000000060c0b7981 */ /* 0x001728000c1e1500 */
[----:B------:R0:W-:Y:S04]  /*18ac0*/  STL [R1+0x14], R20 ;  /* 0x0000141401007387 */ /* 0x0001e80000100800 */
[----:B------:R-:W-:Y:S04]  /*18ad0*/  STL [R1+0x2dac], R7 ;  /* 0x002dac0701007387 */ /* 0x000fe80000100800 */
[----:B------:R-:W-:Y:S04]  /*18ae0*/  STL [R1+0x10], R0 ;  /* 0x0000100001007387 */ /* 0x000fe80000100800 */
[----:B--2---:R-:W-:Y:S04]  /*18af0*/  STL [R1+0x2db0], R8 ;  /* 0x002db00801007387 */ /* 0x004fe80000100800 */
[----:B------:R1:W-:Y:S04]  /*18b00*/  STL [R1+0x2db4], R9 ;  /* 0x002db40901007387 */ /* 0x0003e80000100800 */
[----:B------:R-:W2:Y:S01]  /*18b10*/  LDL.64 R4, [R1+0x1380] ;  /* 0x0013800001047983 */ /* 0x000ea20000100a00 */
[----:B---3--:R-:W-:-:S05]  /*18b20*/  IMAD.WIDE R12, R28, 0x2, R2 ;  /* 0x000000021c0c7825 */ /* 0x008fca00078e0202 */
[----:B------:R2:W3:Y:S04]  /*18b30*/  LDG.E.U16 R15, [R12.64] ;  /* 0x000000060c0f7981 */ /* 0x0004e8000c1e1500 */
[----:B------:R-:W-:Y:S04]  /*18b40*/  STL [R1+0x2d80], R16 ;  /* 0x002d801001007387 */ /* 0x000fe80000100800 */
[----:B------:R-:W3:Y:S04]  /*18b50*/  LDL.64 R18, [R1+0x1468] ;  /* 0x0014680001127983 */ /* 0x000ee80000100a00 */
[----:B----4-:R-:W-:Y:S04]  /*18b60*/  STL [R1+0x2d90], R10 ;  /* 0x002d900a01007387 */ /* 0x010fe80000100800 */
[----:B0-----:R-:W4:Y:S04]  /*18b70*/  LDL.64 R20, [R1+0x1460] ;  /* 0x0014600001147983 */ /* 0x001f280000100a00 */
[----:B-1----:R-:W4:Y:S04]  /*18b80*/  LDL.64 R8, [R1+0x1378] ;  /* 0x0013780001087983 */ /* 0x002f280000100a00 */
[----:B------:R-:W-:Y:S04]  /*18b90*/  STL [R1+0x2d94], R11 ;  /* 0x002d940b01007387 */ /* 0x000fe80000100800 */
[----:B------:R-:W4:Y:S04]  /*18ba0*/  LDL.64 R2, [R1+0x1370] ;  /* 0x0013700001027983 */ /* 0x000f280000100a00 */
[----:B------:R-:W4:Y:S01]  /*18bb0*/  LDL.LU R23, [R1+0x3c4] ;  /* 0x0003c40001177983 */ /* 0x000f220000300800 */
[----:B--2---:R-:W-:-:S05]  /*18bc0*/  IMAD.WIDE R12, R28, 0x2, R4 ;  /* 0x000000021c0c7825 */ /* 0x004fca00078e0204 */
[----:B------:R0:W2:Y:S04]  /*18bd0*/  LDG.E.U16 R17, [R12.64] ;  /* 0x000000060c117981 */ /* 0x0000a8000c1e1500 */
[----:B---3--:R-:W-:Y:S04]  /*18be0*/  STL [R1+0x2d98], R15 ;  /* 0x002d980f01007387 */ /* 0x008fe80000100800 */
[----:B------:R-:W3:Y:S04]  /*18bf0*/  LDL.64 R6, [R1+0x1368] ;  /* 0x0013680001067983 */ /* 0x000ee80000100a00 */
[----:B------:R-:W2:Y:S01]  /*18c00*/  LDL.64 R4, [R1+0x1360] ;  /* 0x0013600001047983 */ /* 0x000ea20000100a00 */
[----:B0-----:R-:W-:-:S05]  /*18c10*/  IMAD.WIDE R12, R28, 0x2, R18 ;  /* 0x000000021c0c7825 */ /* 0x001fca00078e0212 */
[----:B------:R4:W2:Y:S02]  /*18c20*/  LDG.E.U16 R18, [R12.64] ;  /* 0x000000060c127981 */ /* 0x0008a4000c1e1500 */
[----:B----4-:R-:W-:-:S05]  /*18c30*/  IMAD.WIDE R12, R28, 0x2, R20 ;  /* 0x000000021c0c7825 */ /* 0x010fca00078e0214 */
[----:B------:R0:W4:Y:S02]  /*18c40*/  LDG.E.U16 R20, [R12.64] ;  /* 0x000000060c147981 */ /* 0x000124000c1e1500 */
[----:B0-----:R-:W-:-:S05]  /*18c50*/  IMAD.WIDE R12, R28, 0x2, R8 ;  /* 0x000000021c0c7825 */ /* 0x001fca00078e0208 */
[----:B------:R0:W4:Y:S02]  /*18c60*/  LDG.E.U16 R22, [R12.64] ;  /* 0x000000060c167981 */ /* 0x000124000c1e1500 */
[----:B0-----:R-:W-:-:S05]  /*18c70*/  IMAD.WIDE R12, R28, 0x2, R2 ;  /* 0x000000021c0c7825 */ /* 0x001fca00078e0202 */
[----:B------:R3:W4:Y:S02]  /*18c80*/  LDG.E.U16 R24, [R12.64] ;  /* 0x000000060c187981 */ /* 0x000724000c1e1500 */
[----:B---3--:R-:W-:-:S05]  /*18c90*/  IMAD.WIDE R12, R28, 0x2, R6 ;  /* 0x000000021c0c7825 */ /* 0x008fca00078e0206 */
[----:B------:R2:W3:Y:S02]  /*18ca0*/  LDG.E.U16 R26, [R12.64] ;  /* 0x000000060c1a7981 */ /* 0x0004e4000c1e1500 */
[----:B--2---:R-:W-:-:S06]  /*18cb0*/  IMAD.WIDE R12, R28, 0x2, R4 ;  /* 0x000000021c0c7825 */ /* 0x004fcc00078e0204 */
[----:B------:R-:W2:Y:S04]  /*18cc0*/  LDG.E.U16 R12, [R12.64] ;  /* 0x000000060c0c7981 */ /* 0x000ea8000c1e1500 */
[----:B------:R-:W0:Y:S04]  /*18cd0*/  S2R R2, SR_TID.X ;  /* 0x0000000000027919 */ /* 0x000e280000002100 */
[----:B------:R-:W-:Y:S04]  /*18ce0*/  STL [R1+0x2d9c], R17 ;  /* 0x002d9c1101007387 */ /* 0x000fe80000100800 */
[----:B------:R-:W-:Y:S04]  /*18cf0*/  STL [R1+0x2d84], R18 ;  /* 0x002d841201007387 */ /* 0x000fe80000100800 */
[----:B----4-:R-:W-:Y:S04]  /*18d00*/  STL [R1+0x2d88], R20 ;  /* 0x002d881401007387 */ /* 0x010fe80000100800 */
[----:B------:R-:W-:Y:S01]  /*18d10*/  STL [R1+0x2da0], R22 ;  /* 0x002da01601007387 */ /* 0x000fe20000100800 */
[----:B0-----:R-:W-:-:S03]  /*18d20*/  LOP3.LUT R29, R2, 0x7f, RZ, 0xc0, !PT ;  /* 0x0000007f021d7812 */ /* 0x001fc600078ec0ff */
[----:B------:R-:W-:Y:S04]  /*18d30*/  STL [R1+0x2da4], R24 ;  /* 0x002da41801007387 */ /* 0x000fe80000100800 */
[----:B------:R-:W4:Y:S04]  /*18d40*/  LDL.LU R25, [R1+0x3c0] ;  /* 0x0003c00001197983 */ /* 0x000f280000300800 */
[----:B------:R-:W-:Y:S04]  /*18d50*/  STL [R1+0x2dfc], R2 ;  /* 0x002dfc0201007387 */ /* 0x000fe80000100800 */
[----:B------:R-:W-:Y:S06]  /*18d60*/  BAR.SYNC.DEFER_BLOCKING 0x0 ;  /* 0x0000000000007b1d */ /* 0x000fec0000010000 */
[----:B---3--:R-:W-:Y:S04]  /*18d70*/  STL [R1+0x2db8], R26 ;  /* 0x002db81a01007387 */ /* 0x008fe80000100800 */
[----:B------:R-:W-:Y:S04]  /*18d80*/  STL [R1+0x2de8], R29 ;  /* 0x002de81d01007387 */ /* 0x000fe80000100800 */
[----:B------:R-:W-:Y:S04]  /*18d90*/  STL [R1+0x1b54], R28 ;  /* 0x001b541c01007387 */ /* 0x000fe80000100800 */
[----:B--2---:R0:W-:Y:S04]  /*18da0*/  STL [R1+0x2dcc], R12 ;  /* 0x002dcc0c01007387 */ /* 0x0041e80000100800 */
[----:B0-----:R-:W2:Y:S04]  /*18db0*/  LDL.LU R12, [R1+0x344] ;  /* 0x00034400010c7983 */ /* 0x001ea80000300800 */
[----:B--2---:R0:W-:Y:S04]  /*18dc0*/  STL [R1+0x2e14], R12 ;  /* 0x002e140c01007387 */ /* 0x0041e80000100800 */
[----:B0-----:R-:W2:Y:S01]  /*18dd0*/  LDL.LU R12, [R1+0x3b8] ;  /* 0x0003b800010c7983 */ /* 0x001ea20000300800 */
[----:B------:R-:W-:-:S05]  /*18de0*/  SHF.L.U32 R10, R29, 0x1, RZ ;  /* 0x000000011d0a7819 */ /* 0x000fca00000006ff */
[----:B------:R-:W-:Y:S04]  /*18df0*/  STS.U16 [R10+0x10000], R23 ;  /* 0x010000170a007388 */ /* 0x000fe80000000400 */
[----:B--2---:R0:W-:Y:S04]  /*18e00*/  STL [R1+0x2e18], R12 ;  /* 0x002e180c01007387 */ /* 0x0041e80000100800 */
[----:B0-----:R-:W2:Y:S04]  /*18e10*/  LDL.LU R12, [R1+0x3bc] ;  /* 0x0003bc00010c7983 */ /* 0x001ea80000300800 */
        /* <DEDUP_REMOVED lines=25> */
[----:B----4-:R0:W-:Y:S04]  /*18fb0*/  STS.U16 [R10+0x10100], R25 ;  /* 0x010100190a007388 */ /* 0x0101e80000000400 */
[----:B------:R-:W4:Y:S04]  /*18fc0*/  LDL.LU R21, [R1+0x28] ;  /* 0x0000280001157983 */ /* 0x000f280000300800 */
[----:B0-----:R-:W3:Y:S04]  /*18fd0*/  LDL.LU R25, [R1+0x20] ;  /* 0x0000200001197983 */ /* 0x001ee80000300800 */
        /* <DEDUP_REMOVED lines=8> */
[----:B---3--:R-:W-:Y:S04]  /*19060*/  STS.U16 [R10+0x12100], R13 ;  /* 0x0121000d0a007388 */ /* 0x008fe80000000400 */
        /* <DEDUP_REMOVED lines=10> */
[----:B--2---:R0:W-:Y:S04]  /*19110*/  STL [R1+0x2e10], R12 ;  /* 0x002e100c01007387 */ /* 0x0041e80000100800 */
[----:B0-----:R-:W2:Y:S04]  /*19120*/  LDL.LU R12, [R1+0x3b4] ;  /* 0x0003b400010c7983 */ /* 0x001ea80000300800 */
[----:B------:R-:W-:Y:S04]  /*19130*/  STS.U16 [R10+0x18000], R11 ;  /* 0x0180000b0a007388 */ /* 0x000fe80000000400 */
[----:B------:R-:W-:Y:S04]  /*19140*/  STS.U16 [R10+0x18100], R16 ;  /* 0x018100100a007388 */ /* 0x000fe80000000400 */
[----:B------:R-:W-:Y:S04]  /*19150*/  STS.U16 [R10+0x18200], R9 ;  /* 0x018200090a007388 */ /* 0x000fe80000000400 */
[----:B------:R-:W-:Y:S04]  /*19160*/  STS.U16 [R10+0x18300], R8 ;  /* 0x018300080a007388 */ /* 0x000fe80000000400 */
[----:B------:R-:W-:Y:S04]  /*19170*/  STS.U16 [R10+0x1a000], R7 ;  /* 0x01a000070a007388 */ /* 0x000fe80000000400 */
[----:B------:R0:W-:Y:S04]  /*19180*/  STS.U16 [R10+0x1a100], R23 ;  /* 0x01a100170a007388 */ /* 0x0001e80000000400 */
[----:B------:R-:W3:Y:S04]  /*19190*/  LDL.LU R13, [R1+0x334] ;  /* 0x00033400010d7983 */ /* 0x000ee80000300800 */
[----:B------:R-:W3:Y:S04]  /*191a0*/  LDL.LU R28, [R1+0x330] ;  /* 0x00033000011c7983 */ /* 0x000ee80000300800 */
[----:B0-----:R-:W0:Y:S04]  /*191b0*/  S2R R23, SR_TID.X ;  /* 0x0000000000177919 */ /* 0x001e280000002100 */
[----:B------:R-:W3:Y:S04]  /*191c0*/  LDL.LU R29, [R1+0x32c] ;  /* 0x00032c00011d7983 */ /* 0x000ee80000300800 */
[----:B------:R-:W3:Y:S04]  /*191d0*/  LDL.LU R26, [R1+0x328] ;  /* 0x00032800011a7983 */ /* 0x000ee80000300800 */
[----:B------:R-:W3:Y:S04]  /*191e0*/  LDL.LU R2, [R1+0x284] ;  /* 0x0002840001027983 */ /* 0x000ee80000300800 */
[----:B------:R-:W3:Y:S04]  /*191f0*/  LDL.LU R24, [R1+0x280] ;  /* 0x0002800001187983 */ /* 0x000ee80000300800 */
[----:B------:R-:W3:Y:S04]  /*19200*/  LDL.LU R22, [R1+0x27c] ;  /* 0x00027c0001167983 */ /* 0x000ee80000300800 */
[----:B------:R1:W-:Y:S04]  /*19210*/  STS.U16 [R10+0x1a200], R6 ;  /* 0x01a200060a007388 */ /* 0x0003e80000000400 */
[----:B------:R-:W3:Y:S04]  /*19220*/  LDL.LU R20, [R1+0x278] ;  /* 0x0002780001147983 */ /* 0x000ee80000300800 */
[----:B------:R-:W-:Y:S04]  /*19230*/  STS.U16 [R10+0x1a300], R27 ;  /* 0x01a3001b0a007388 */ /* 0x000fe80000000400 */
[----:B------:R-:W3:Y:S01]  /*19240*/  LDL.LU R18, [R1+0x204] ;  /* 0x0002040001127983 */ /* 0x000ee20000300800 */
[----:B0-----:R-:W-:-:S03]  /*19250*/  LOP3.LUT R23, R23, 0x7f, RZ, 0xc0, !PT ;  /* 0x0000007f17177812 */ /* 0x001fc600078ec0ff */
[----:B------:R-:W-:Y:S04]  /*19260*/  STS.U16 [R10+0x1c000], R5 ;  /* 0x01c000050a007388 */ /* 0x000fe80000000400 */
[----:B------:R-:W3:Y:S04]  /*19270*/  LDL.LU R17, [R1+0x200] ;  /* 0x0002000001117983 */ /* 0x000ee80000300800 */
[----:B------:R-:W-:Y:S04]  /*19280*/  STS.U16 [R10+0x1c100], R4 ;  /* 0x01c100040a007388 */ /* 0x000fe80000000400 */
[----:B------:R-:W3:Y:S04]  /*19290*/  LDL.LU R15, [R1+0x1fc] ;  /* 0x0001fc00010f7983 */ /* 0x000ee80000300800 */
[----:B------:R-:W-:Y:S04]  /*192a0*/  STS.U16 [R10+0x1c200], R3 ;  /* 0x01c200030a007388 */ /* 0x000fe80000000400 */
[----:B------:R-:W3:Y:S04]  /*192b0*/  LDL.LU R11, [R1+0x1f8] ;  /* 0x0001f800010b7983 */ /* 0x000ee80000300800 */
[----:B------:R0:W-:Y:S04]  /*192c0*/  STS.U16 [R10+0x1c300], R0 ;  /* 0x01c300000a007388 */ /* 0x0001e80000000400 */
[----:B------:R-:W3:Y:S04]  /*192d0*/  LDL.LU R16, [R1+0x184] ;  /* 0x0001840001107983 */ /* 0x000ee80000300800 */
[----:B------:R-:W-:Y:S04]  /*192e0*/  STS.U16 [R10+0x1e000], R14 ;  /* 0x01e0000e0a007388 */ /* 0x000fe80000000400 */
[----:B------:R-:W3:Y:S01]  /*192f0*/  LDL.LU R9, [R1+0x180] ;  /* 0x0001800001097983 */ /* 0x000ee20000300800 */
[----:B------:R-:W-:-:S03]  /*19300*/  IMAD.SHL.U32 R23, R23, 0x2, RZ ;  /* 0x0000000217177824 */ /* 0x000fc600078e00ff */
[----:B------:R-:W-:Y:S04]  /*19310*/  STS.U16 [R10+0x1e100], R19 ;  /* 0x01e100130a007388 */ /* 0x000fe80000000400 */
[----:B------:R-:W3:Y:S04]  /*19320*/  LDL.LU R8, [R1+0x17c] ;  /* 0x00017c0001087983 */ /* 0x000ee80000300800 */
[----:B----4-:R-:W-:Y:S04]  /*19330*/  STS.U16 [R10+0x1e200], R21 ;  /* 0x01e200150a007388 */ /* 0x010fe80000000400 */
[----:B------:R-:W4:Y:S04]  /*19340*/  LDL.LU R7, [R1+0x178] ;  /* 0x0001780001077983 */ /* 0x000f280000300800 */
[----:B------:R0:W-:Y:S04]  /*19350*/  STS.U16 [R10+0x1e300], R25 ;  /* 0x01e300190a007388 */ /* 0x0001e80000000400 */
[----:B-1----:R-:W3:Y:S01]  /*19360*/  LDL.LU R6, [R1+0x104] ;  /* 0x0001040001067983 */ /* 0x002ee20000300800 */
[----:B0-----:R-:W-:-:S03]  /*19370*/  LOP3.LUT R0, R23, 0x10, RZ, 0x3c, !PT ;  /* 0x0000001017007812 */ /* 0x001fc600078e3cff */
        /* <DEDUP_REMOVED lines=9> */
[----:B------:R0:W-:Y:S04]  /*19410*/  STL [R1+0x2dec], R10 ;  /* 0x002dec0a01007387 */ /* 0x0001e80000100800 */
[----:B0-----:R-:W3:Y:S04]  /*19420*/  LDL.LU R10, [R1+0x3ac] ;  /* 0x0003ac00010a7983 */ /* 0x001ee80000300800 */
[----:B--2---:R0:W-:Y:S04]  /*19430*/  STS.U16 [R0+0x10400], R12 ;  /* 0x0104000c00007388 */ /* 0x0041e80000000400 */
[----:B0-----:R-:W2:Y:S04]  /*19440*/  LDL.LU R12, [R1+0x2e10] ;  /* 0x002e1000010c7983 */ /* 0x001ea80000300800 */
[----:B--2---:R0:W-:Y:S04]  /*19450*/  STS.U16 [R0+0x10500], R12 ;  /* 0x0105000c00007388 */ /* 0x0041e80000000400 */
[----:B0-----:R-:W2:Y:S04]  /*19460*/  LDL.LU R12, [R1+0x2e0c] ;  /* 0x002e0c00010c7983 */ /* 0x001ea80000300800 */
[----:B---3--:R-:W-:Y:S04]  /*19470*/  STS.U16 [R0+0x10600], R10 ;  /* 0x0106000a00007388 */ /* 0x008fe80000000400 */
        /* <DEDUP_REMOVED lines=16> */
[----:B----4-:R-:W-:Y:S04]  /*19580*/  STS.U16 [R0+0x18700], R7 ;  /* 0x0187000700007388 */ /* 0x010fe80000000400 */
[----:B------:R-:W-:Y:S04]  /*19590*/  STS.U16 [R0+0x1a400], R6 ;  /* 0x01a4000600007388 */ /* 0x000fe80000000400 */
[----:B------:R0:W-:Y:S04]  /*195a0*/  STS.U16 [R0+0x1a500], R25 ;  /* 0x01a5001900007388 */ /* 0x0001e80000000400 */
[----:B0-----:R-:W0:Y:S04]  /*195b0*/  S2R R25, SR_TID.X ;  /* 0x0000000000197919 */ /* 0x001e280000002100 */
[----:B------:R-:W-:Y:S04]  /*195c0*/  STS.U16 [R0+0x1a600], R27 ;  /* 0x01a6001b00007388 */ /* 0x000fe80000000400 */
[----:B------:R-:W-:Y:S04]  /*195d0*/  STS.U16 [R0+0x1a700], R5 ;  /* 0x01a7000500007388 */ /* 0x000fe80000000400 */
[----:B------:R-:W-:Y:S04]  /*195e0*/  STS.U16 [R0+0x1c400], R4 ;  /* 0x01c4000400007388 */ /* 0x000fe80000000400 */
[----:B------:R-:W-:Y:S04]  /*195f0*/  STS.U16 [R0+0x1c500], R3 ;  /* 0x01c5000300007388 */ /* 0x000fe80000000400 */
[----:B------:R-:W-:Y:S01]  /*19600*/  STS.U16 [R0+0x1c600], R14 ;  /* 0x01c6000e00007388 */ /* 0x000fe20000000400 */
[----:B0-----:R-:W-:-:S03]  /*19610*/  LOP3.LUT R25, R25, 0x7f, RZ, 0xc0, !PT ;  /* 0x0000007f19197812 */ /* 0x001fc600078ec0ff */
[----:B------:R-:W-:Y:S01]  /*19620*/  STS.U16 [R0+0x1c700], R19 ;  /* 0x01c7001300007388 */ /* 0x000fe20000000400 */
[----:B------:R-:W-:-:S03]  /*19630*/  SHF.L.U32 R25, R25, 0x1, RZ ;  /* 0x0000000119197819 */ /* 0x000fc600000006ff */
[----:B------:R0:W-:Y:S04]  /*19640*/  STS.U16 [R0+0x1e400], R21 ;  /* 0x01e4001500007388 */ /* 0x0001e80000000400 */
[----:B------:R1:W-:Y:S04]  /*19650*/  STS.U16 [R0+0x1e500], R23 ;  /* 0x01e5001700007388 */ /* 0x0003e80000000400 */
[----:B0-----:R-:W2:Y:S01]  /*19660*/  LDL.LU R21, [R1+0xc] ;  /* 0x00000c0001157983 */ /* 0x001ea20000300800 */
[----:B-1----:R-:W-:-:S05]  /*19670*/  LOP3.LUT R0, R25, 0x20, RZ, 0x3c, !PT ;  /* 0x0000002019007812 */ /* 0x002fca00078e3cff */
[----:B------:R0:W-:Y:S04]  /*19680*/  STL [R1+0x2e04], R0 ;  /* 0x002e040001007387 */ /* 0x0001e80000100800 */
[----:B0-----:R-:W3:Y:S04]  /*19690*/  LDL.LU R0, [R1+0x8] ;  /* 0x0000080001007983 */ /* 0x001ee80000300800 */
[----:B------:R-:W4:Y:S04]  /*196a0*/  LDL.LU R2, [R1+0x3a0] ;  /* 0x0003a00001027983 */ /* 0x000f280000300800 */
[----:B----4-:R0:W-:Y:S04]  /*196b0*/  STL [R1+0x2e00], R2 ;  /* 0x002e000201007387 */ /* 0x0101e80000100800 */
[----:B0-----:R-:W4:Y:S04]  /*196c0*/  LDL.LU R2, [R1+0x3a4] ;  /* 0x0003a40001027983 */ /* 0x001f280000300800 */
[----:B----4-:R0:W-:Y:S04]  /*196d0*/  STL [R1+0x2e08], R2 ;  /* 0x002e080201007387 */ /* 0x0101e80000100800 */
        /* <DEDUP_REMOVED lines=16> */
[----:B------:R-:W4:Y:S01]  /*197e0*/  LDL.LU R8, [R1+0x16c] ;  /* 0x00016c0001087983 */ /* 0x000f220000300800 */
[----:B0-----:R-:W-:-:S03]  /*197f0*/  LOP3.LUT R2, R25, 0x10, RZ, 0x3c, !PT ;  /* 0x0000001019027812 */ /* 0x001fc600078e3cff */
        /* <DEDUP_REMOVED lines=9> */
[----:B--2---:R0:W-:Y:S04]  /*19890*/  STS.U16 [R2+0x1e600], R21 ;  /* 0x01e6001502007388 */ /* 0x0041e80000000400 */
[----:B---3--:R1:W-:Y:S04]  /*198a0*/  STS.U16 [R2+0x1e700], R0 ;  /* 0x01e7000002007388 */ /* 0x0083e80000000400 */
[----:B0-----:R-:W2:Y:S04]  /*198b0*/  LDL.LU R21, [R1+0x4] ;  /* 0x0000040001157983 */ /* 0x001ea80000300800 */
[----:B-1----:R-:W3:Y:S04]  /*198c0*/  LDL.LU R2, [R1+0x2e08] ;  /* 0x002e080001027983 */ /* 0x002ee80000300800 */
[----:B------:R-:W3:Y:S04]  /*198d0*/  LDL.LU R0, [R1+0x2e04] ;  /* 0x002e040001007983 */ /* 0x000ee80000300800 */
[----:B---3--:R0:W-:Y:S04]  /*198e0*/  STS.U16 [R0+0x10800], R2 ;  /* 0x0108000200007388 */ /* 0x0081e80000000400 */
[----:B0-----:R-:W3:Y:S04]  /*198f0*/  LDL.LU R2, [R1+0x2e00] ;  /* 0x002e000001027983 */ /* 0x001ee80000300800 */
[----:B---3--:R0:W-:Y:S04]  /*19900*/  STS.U16 [R0+0x10900], R2 ;  /* 0x0109000200007388 */ /* 0x0081e80000000400 */
[----:B----4-:R1:W-:Y:S04]  /*19910*/  STS.U16 [R0+0x10a00], R23 ;  /* 0x010a001700007388 */ /* 0x0103e80000000400 */
        /* <DEDUP_REMOVED lines=23> */
[----:B0-----:R-:W3:Y:S04]  /*19a90*/  LDL.LU R2, [R1+0x2dfc] ;  /* 0x002dfc0001027983 */ /* 0x001ee80000300800 */
[----:B------:R-:W-:Y:S04]  /*19aa0*/  STS.U16 [R0+0x1ca00], R19 ;  /* 0x01ca001300007388 */ /* 0x000fe80000000400 */
[----:B-1----:R-:W4:Y:S04]  /*19ab0*/  LDL.LU R23, [R1+0x2df8] ;  /* 0x002df80001177983 */ /* 0x002f280000300800 */
[----:B------:R0:W-:Y:S04]  /*19ac0*/  STS.U16 [R0+0x1cb00], R25 ;  /* 0x01cb001900007388 */ /* 0x0001e80000000400 */
[----:B0-----:R-:W4:Y:S04]  /*19ad0*/  LDL.LU R25, [R1] ;  /* 0x0000000001197983 */ /* 0x001f280000300800 */
[----:B------:R-:W4:Y:S04]  /*19ae0*/  LDL.LU R10, [R1+0x394] ;  /* 0x00039400010a7983 */ /* 0x000f280000300800 */
[----:B--2---:R0:W-:Y:S01]  /*19af0*/  STS.U16 [R0+0x1e800], R21 ;  /* 0x01e8001500007388 */ /* 0x0041e20000000400 */
[----:B---3--:R-:W-:-:S05]  /*19b00*/  LOP3.LUT R2, R2, 0x7f, RZ, 0xc0, !PT ;  /* 0x0000007f02027812 */ /* 0x008fca00078ec0ff */
[----:B------:R-:W-:Y:S01]  /*19b10*/  IMAD.SHL.U32 R3, R2, 0x2, RZ ;  /* 0x0000000202037824 */ /* 0x000fe200078e00ff */
[----:B----4-:R1:W-:Y:S04]  /*19b20*/  STL [R1+0x2df0], R10 ;  /* 0x002df00a01007387 */ /* 0x0103e80000100800 */
[----:B------:R-:W2:Y:S04]  /*19b30*/  LDL.LU R29, [R1+0x390] ;  /* 0x00039000011d7983 */ /* 0x000ea80000300800 */
[----:B0-----:R-:W3:Y:S04]  /*19b40*/  LDL.LU R0, [R1+0x38c] ;  /* 0x00038c0001007983 */ /* 0x001ee80000300800 */
[----:B------:R-:W4:Y:S04]  /*19b50*/  LDL.LU R14, [R1+0x388] ;  /* 0x00038800010e7983 */ /* 0x000f280000300800 */
[----:B------:R-:W2:Y:S04]  /*19b60*/  LDL.LU R19, [R1+0x314] ;  /* 0x0003140001137983 */ /* 0x000ea80000300800 */
        /* <DEDUP_REMOVED lines=11> */
[----:B------:R-:W2:Y:S01]  /*19c20*/  LDL.LU R11, [R1+0x15c] ;  /* 0x00015c00010b7983 */ /* 0x000ea20000300800 */
[----:B-1----:R-:W-:-:S03]  /*19c30*/  LOP3.LUT R10, R3, 0x20, RZ, 0x3c, !PT ;  /* 0x00000020030a7812 */ /* 0x002fc600078e3cff */
        /* <DEDUP_REMOVED lines=10> */
[----:B0-----:R-:W2:Y:S01]  /*19ce0*/  LDL.LU R25, [R1+0x2df4] ;  /* 0x002df40001197983 */ /* 0x001ea20000300800 */
[----:B------:R-:W-:-:S03]  /*19cf0*/  LOP3.LUT R3, R3, 0x30, RZ, 0x3c, !PT ;  /* 0x0000003003037812 */ /* 0x000fc600078e3cff */
[----:B--2---:R0:W-:Y:S04]  /*19d00*/  STS.U16 [R10+0x1ea00], R25 ;  /* 0x01ea00190a007388 */ /* 0x0041e80000000400 */
[----:B------:R1:W-:Y:S04]  /*19d10*/  STS.U16 [R10+0x1eb00], R23 ;  /* 0x01eb00170a007388 */ /* 0x0003e80000000400 */
[----:B0-----:R-:W2:Y:S04]  /*19d20*/  LDL.LU R25, [R1+0x2d8] ;  /* 0x0002d80001197983 */ /* 0x001ea80000300800 */
[----:B-1----:R-:W2:Y:S04]  /*19d30*/  LDL.LU R10, [R1+0x2df0] ;  /* 0x002df000010a7983 */ /* 0x002ea80000300800 */
[----:B------:R-:W3:Y:S04]  /*19d40*/  LDL.LU R23, [R1+0x2dc] ;  /* 0x0002dc0001177983 */ /* 0x000ee80000300800 */
[----:B--2---:R0:W-:Y:S04]  /*19d50*/  STS.U16 [R3+0x10c00], R10 ;  /* 0x010c000a03007388 */ /* 0x0041e80000000400 */
[----:B------:R1:W-:Y:S04]  /*19d60*/  STS.U16 [R3+0x10d00], R29 ;  /* 0x010d001d03007388 */ /* 0x0003e80000000400 */
[----:B---3--:R2:W-:Y:S04]  /*19d70*/  STS.U16 [R3+0x10e00], R0 ;  /* 0x010e000003007388 */ /* 0x0085e80000000400 */
[----:B0-----:R-:W3:Y:S04]  /*19d80*/  LDL.LU R10, [R1+0x2dec] ;  /* 0x002dec00010a7983 */ /* 0x001ee80000300800 */
[----:B----4-:R0:W-:Y:S04]  /*19d90*/  STS.U16 [R3+0x10f00], R14 ;  /* 0x010f000e03007388 */ /* 0x0101e80000000400 */
[----:B-1----:R-:W4:Y:S04]  /*19da0*/  LDL.LU R29, [R1+0x2de8] ;  /* 0x002de800011d7983 */ /* 0x002f280000300800 */
[----:B------:R1:W-:Y:S04]  /*19db0*/  STS.U16 [R3+0x12c00], R19 ;  /* 0x012c001303007388 */ /* 0x0003e80000000400 */
[----:B--2---:R-:W2:Y:S04]  /*19dc0*/  LDL.LU R0, [R1+0x2de4] ;  /* 0x002de40001007983 */ /* 0x004ea80000300800 */
[----:B------:R1:W-:Y:S04]  /*19dd0*/  STS.U16 [R3+0x12d00], R21 ;  /* 0x012d001503007388 */ /* 0x0003e80000000400 */
[----:B0-----:R-:W2:Y:S04]  /*19de0*/  LDL.LU R14, [R1+0x2de0] ;  /* 0x002de000010e7983 */ /* 0x001ea80000300800 */
[----:B------:R-:W-:Y:S04]  /*19df0*/  STS.U16 [R3+0x12e00], R23 ;  /* 0x012e001703007388 */ /* 0x000fe80000000400 */
[----:B-1----:R-:W2:Y:S04]  /*19e00*/  LDL.LU R19, [R1+0x2ddc] ;  /* 0x002ddc0001137983 */ /* 0x002ea80000300800 */
[----:B------:R-:W-:Y:S04]  /*19e10*/  STS.U16 [R3+0x12f00], R25 ;  /* 0x012f001903007388 */ /* 0x000fe80000000400 */
[----:B------:R-:W2:Y:S04]  /*19e20*/  LDL.LU R21, [R1+0x2dd8] ;  /* 0x002dd80001157983 */ /* 0x000ea80000300800 */
[----:B------:R0:W-:Y:S04]  /*19e30*/  STS.U16 [R3+0x14c00], R12 ;  /* 0x014c000c03007388 */ /* 0x0001e80000000400 */
[----:B0-----:R-:W2:Y:S04]  /*19e40*/  LDL.LU R12, [R1+0x380] ;  /* 0x00038000010c7983 */ /* 0x001ea80000300800 */
        /* <DEDUP_REMOVED lines=18> */
[----:B------:R0:W-:Y:S04]  /*19f70*/  STS.U16 [R3+0x1cd00], R5 ;  /* 0x01cd000503007388 */ /* 0x0001e80000000400 */
[----:B------:R1:W-:Y:S04]  /*19f80*/  STS.U16 [R3+0x1ce00], R4 ;  /* 0x01ce000403007388 */ /* 0x0003e80000000400 */
[----:B------:R0:W-:Y:S01]  /*19f90*/  STS.U16 [R3+0x1cf00], R2 ;  /* 0x01cf000203007388 */ /* 0x0001e20000000400 */
[----:B----4-:R-:W-:-:S03]  /*19fa0*/  SHF.L.U32 R29, R29, 0x1, RZ ;  /* 0x000000011d1d7819 */ /* 0x010fc600000006ff */
[----:B--2---:R2:W-:Y:S04]  /*19fb0*/  STL [R1+0x2dd4], R12 ;  /* 0x002dd40c01007387 */ /* 0x0045e80000100800 */
[----:B0-----:R-:W4:Y:S04]  /*19fc0*/  LDL.LU R5, [R1+0x37c] ;  /* 0x00037c0001057983 */ /* 0x001f280000300800 */
[----:B-1----:R-:W4:Y:S04]  /*19fd0*/  LDL.LU R4, [R1+0x378] ;  /* 0x0003780001047983 */ /* 0x002f280000300800 */
        /* <DEDUP_REMOVED lines=11> */
[----:B--2---:R-:W-:-:S03]  /*1a090*/  LOP3.LUT R12, R29, 0x30, RZ, 0x3c, !PT ;  /* 0x000000301d0c7812 */ /* 0x004fc600078e3cff */
        /* <DEDUP_REMOVED lines=10> */
[----:B------:R1:W-:Y:S04]  /*1a140*/  STS.U16 [R12+0x1ed00], R19 ;  /* 0x01ed00130c007388 */ /* 0x0003e80000000400 */
[----:B------:R3:W-:Y:S04]  /*1a150*/  STS.U16 [R12+0x1ee00], R14 ;  /* 0x01ee000e0c007388 */ /* 0x0007e80000000400 */
[----:B0-----:R-:W2:Y:S04]  /*1a160*/  LDL.LU R21, [R1+0x250] ;  /* 0x0002500001157983 */ /* 0x001ea80000300800 */
[----:B-1----:R-:W2:Y:S04]  /*1a170*/  LDL.LU R19, [R1+0x254] ;  /* 0x0002540001137983 */ /* 0x002ea80000300800 */
[----:B---3--:R-:W3:Y:S04]  /*1a180*/  LDL.LU R14, [R1+0x2c8] ;  /* 0x0002c800010e7983 */ /* 0x008ee80000300800 */
[----:B------:R0:W-:Y:S04]  /*1a190*/  STS.U16 [R12+0x1ef00], R0 ;  /* 0x01ef00000c007388 */ /* 0x0001e80000000400 */
[----:B0-----:R-:W2:Y:S01]  /*1a1a0*/  LDL.LU R12, [R1+0x2dd4] ;  /* 0x002dd400010c7983 */ /* 0x001ea20000300800 */
[----:B------:R-:W-:-:S03]  /*1a1b0*/  LOP3.LUT R26, R10, 0x40, RZ, 0x3c, !PT ;  /* 0x000000400a1a7812 */ /* 0x000fc600078e3cff */
[----:B------:R-:W3:Y:S04]  /*1a1c0*/  LDL.LU R0, [R1+0x2cc] ;  /* 0x0002cc0001007983 */ /* 0x000ee80000300800 */
[----:B--2---:R0:W-:Y:S04]  /*1a1d0*/  STS.U16 [R26+0x11000], R12 ;  /* 0x0110000c1a007388 */ /* 0x0041e80000000400 */
[----:B0-----:R-:W2:Y:S04]  /*1a1e0*/  LDL.LU R12, [R1+0x2dd0] ;  /* 0x002dd000010c7983 */ /* 0x001ea80000300800 */
[----:B--2---:R0:W-:Y:S04]  /*1a1f0*/  STS.U16 [R26+0x11100], R12 ;  /* 0x0111000c1a007388 */ /* 0x0041e80000000400 */
[----:B----4-:R1:W-:Y:S04]  /*1a200*/  STS.U16 [R26+0x11200], R5 ;  /* 0x011200051a007388 */ /* 0x0103e80000000400 */
[----:B------:R2:W-:Y:S04]  /*1a210*/  STS.U16 [R26+0x11300], R4 ;  /* 0x011300041a007388 */ /* 0x0005e80000000400 */
[----:B0-----:R-:W4:Y:S04]  /*1a220*/  LDL.LU R12, [R1+0x2dcc] ;  /* 0x002dcc00010c7983 */ /* 0x001f280000300800 */
[----:B-1----:R-:W4:Y:S04]  /*1a230*/  LDL.LU R5, [R1+0x2dc8] ;  /* 0x002dc80001057983 */ /* 0x002f280000300800 */
[----:B--2---:R-:W2:Y:S04]  /*1a240*/  LDL.LU R4, [R1+0x2dc4] ;  /* 0x002dc40001047983 */ /* 0x004ea80000300800 */
[----:B------:R0:W-:Y:S04]  /*1a250*/  STS.U16 [R26+0x13000], R3 ;  /* 0x013000031a007388 */ /* 0x0001e80000000400 */
[----:B------:R1:W-:Y:S04]  /*1a260*/  STS.U16 [R26+0x13100], R2 ;  /* 0x013100021a007388 */ /* 0x0003e80000000400 */
[----:B0-----:R-:W2:Y:S04]  /*1a270*/  LDL.LU R3, [R1+0x2dc0] ;  /* 0x002dc00001037983 */ /* 0x001ea80000300800 */
[----:B-1----:R-:W2:Y:S04]  /*1a280*/  LDL.LU R2, [R1+0x2dbc] ;  /* 0x002dbc0001027983 */ /* 0x002ea80000300800 */
        /* <DEDUP_REMOVED lines=18> */
[----:B------:R3:W-:Y:S04]  /*1a3b0*/  STS.U16 [R26+0x1d000], R7 ;  /* 0x01d000071a007388 */ /* 0x0007e80000000400 */
[----:B0-----:R-:W4:Y:S04]  /*1a3c0*/  LDL.LU R9, [R1+0x374] ;  /* 0x0003740001097983 */ /* 0x001f280000300800 */
[----:B-1----:R-:W4:Y:S04]  /*1a3d0*/  LDL.LU R8, [R1+0x370] ;  /* 0x0003700001087983 */ /* 0x002f280000300800 */
[----:B------:R0:W-:Y:S04]  /*1a3e0*/  STS.U16 [R26+0x1d100], R6 ;  /* 0x01d100061a007388 */ /* 0x0001e80000000400 */
[----:B---3--:R-:W3:Y:S04]  /*1a3f0*/  LDL.LU R7, [R1+0x36c] ;  /* 0x00036c0001077983 */ /* 0x008ee80000300800 */
[----:B------:R1:W-:Y:S04]  /*1a400*/  STS.U16 [R26+0x1d200], R27 ;  /* 0x01d2001b1a007388 */ /* 0x0003e80000000400 */
[----:B0-----:R-:W3:Y:S04]  /*1a410*/  LDL.LU R6, [R1+0x368] ;  /* 0x0003680001067983 */ /* 0x001ee80000300800 */
[----:B------:R-:W-:Y:S04]  /*1a420*/  STS.U16 [R26+0x1d300], R29 ;  /* 0x01d3001d1a007388 */ /* 0x000fe80000000400 */
[----:B------:R-:W3:Y:S04]  /*1a430*/  LDL.LU R16, [R1+0x2c0] ;  /* 0x0002c00001107983 */ /* 0x000ee80000300800 */
[----:B-1----:R-:W3:Y:S01]  /*1a440*/  LDL.LU R27, [R1+0x2b8] ;  /* 0x0002b800011b7983 */ /* 0x002ee20000300800 */
[----:B------:R-:W-:-:S03]  /*1a450*/  LOP3.LUT R24, R10, 0x50, RZ, 0x3c, !PT ;  /* 0x000000500a187812 */ /* 0x000fc600078e3cff */
[----:B--2---:R0:W-:Y:S04]  /*1a460*/  STS.U16 [R26+0x1f000], R2 ;  /* 0x01f000021a007388 */ /* 0x0041e80000000400 */
        /* <DEDUP_REMOVED lines=19> */
[----:B----4-:R4:W-:Y:S04]  /*1a5a0*/  STS.U16 [R26+0x1f300], R5 ;  /* 0x01f300051a007388 */ /* 0x0109e80000000400 */
[----:B0-----:R-:W2:Y:S04]  /*1a5b0*/  LDL.LU R3, [R1+0x244] ;  /* 0x0002440001037983 */ /* 0x001ea80000300800 */
[----:B-1----:R-:W2:Y:S04]  /*1a5c0*/  LDL.LU R4, [R1+0x2bc] ;  /* 0x0002bc0001047983 */ /* 0x002ea80000300800 */
[----:B----4-:R-:W4:Y:S04]  /*1a5d0*/  LDL.LU R26, [R1+0x2db8] ;  /* 0x002db800011a7983 */ /* 0x010f280000300800 */
[----:B------:R-:W2:Y:S04]  /*1a5e0*/  LDL.LU R5, [R1+0x2c4] ;  /* 0x0002c40001057983 */ /* 0x000ea80000300800 */
[----:B------:R0:W-:Y:S04]  /*1a5f0*/  STS.U16 [R24+0x11400], R9 ;  /* 0x0114000918007388 */ /* 0x0001e80000000400 */
[----:B------:R1:W-:Y:S04]  /*1a600*/  STS.U16 [R24+0x11500], R8 ;  /* 0x0115000818007388 */ /* 0x0003e80000000400 */
[----:B---3--:R3:W-:Y:S04]  /*1a610*/  STS.U16 [R24+0x11600], R7 ;  /* 0x0116000718007388 */ /* 0x0087e80000000400 */
[----:B0-----:R-:W4:Y:S04]  /*1a620*/  LDL.LU R9, [R1+0x2db4] ;  /* 0x002db40001097983 */ /* 0x001f280000300800 */
[----:B------:R0:W-:Y:S04]  /*1a630*/  STS.U16 [R24+0x11700], R6 ;  /* 0x0117000618007388 */ /* 0x0001e80000000400 */
[----:B-1----:R-:W4:Y:S04]  /*1a640*/  LDL.LU R8, [R1+0x2db0] ;  /* 0x002db00001087983 */ /* 0x002f280000300800 */
[----:B---3--:R-:W3:Y:S04]  /*1a650*/  LDL.LU R7, [R1+0x2dac] ;  /* 0x002dac0001077983 */ /* 0x008ee80000300800 */
[----:B0-----:R-:W3:Y:S04]  /*1a660*/  LDL.LU R6, [R1+0x2da8] ;  /* 0x002da80001067983 */ /* 0x001ee80000300800 */
[----:B--2---:R-:W-:Y:S04]  /*1a670*/  STS.U16 [R24+0x13400], R5 ;  /* 0x0134000518007388 */ /* 0x004fe80000000400 */
[----:B------:R0:W-:Y:S04]  /*1a680*/  STS.U16 [R24+0x13500], R16 ;  /* 0x0135001018007388 */ /* 0x0001e80000000400 */
[----:B------:R-:W-:Y:S04]  /*1a690*/  STS.U16 [R24+0x13600], R4 ;  /* 0x0136000418007388 */ /* 0x000fe80000000400 */
[----:B------:R1:W-:Y:S04]  /*1a6a0*/  STS.U16 [R24+0x13700], R27 ;  /* 0x0137001b18007388 */ /* 0x0003e80000000400 */
[----:B0-----:R-:W2:Y:S04]  /*1a6b0*/  LDL.LU R16, [R1+0x3c] ;  /* 0x00003c0001107983 */ /* 0x001ea80000300800 */
[----:B-1----:R-:W3:Y:S04]  /*1a6c0*/  LDL.LU R27, [R1+0x38] ;  /* 0x00003800011b7983 */ /* 0x002ee80000300800 */
        /* <DEDUP_REMOVED lines=12> */
[----:B0-----:R-:W4:Y:S04]  /*1a790*/  LDL.LU R22, [R1+0x364] ;  /* 0x0003640001167983 */ /* 0x001f280000300800 */
[----:B-1----:R-:W0:Y:S04]  /*1a7a0*/  S2R R29, SR_TID.X ;  /* 0x00000000001d7919 */ /* 0x002e280000002100 */
[----:B------:R-:W-:Y:S04]  /*1a7b0*/  STS.U16 [R24+0x1b400], R20 ;  /* 0x01b4001418007388 */ /* 0x000fe80000000400 */
[----:B------:R-:W-:Y:S04]  /*1a7c0*/  STS.U16 [R24+0x1b500], R18 ;  /* 0x01b5001218007388 */ /* 0x000fe80000000400 */
[----:B------:R1:W-:Y:S04]  /*1a7d0*/  STS.U16 [R24+0x1b600], R17 ;  /* 0x01b6001118007388 */ /* 0x0003e80000000400 */
[----:B------:R1:W-:Y:S04]  /*1a7e0*/  STS.U16 [R24+0x1b700], R15 ;  /* 0x01b7000f18007388 */ /* 0x0003e80000000400 */
[----:B------:R1:W-:Y:S01]  /*1a7f0*/  STS.U16 [R24+0x1d400], R11 ;  /* 0x01d4000b18007388 */ /* 0x0003e20000000400 */
[----:B0-----:R-:W-:-:S03]  /*1a800*/  LOP3.LUT R29, R29, 0x7f, RZ, 0xc0, !PT ;  /* 0x0000007f1d1d7812 */ /* 0x001fc600078ec0ff */
[----:B-1----:R-:W4:Y:S04]  /*1a810*/  LDL.LU R17, [R1+0x360] ;  /* 0x0003600001117983 */ /* 0x002f280000300800 */
[----:B------:R-:W4:Y:S01]  /*1a820*/  LDL.LU R15, [R1+0x35c] ;  /* 0x00035c00010f7983 */ /* 0x000f220000300800 */
[----:B------:R-:W-:-:S03]  /*1a830*/  IMAD.SHL.U32 R4, R29, 0x2, RZ ;  /* 0x000000021d047824 */ /* 0x000fc600078e00ff */
[----:B------:R0:W-:Y:S04]  /*1a840*/  STS.U16 [R24+0x1d500], R10 ;  /* 0x01d5000a18007388 */ /* 0x0001e80000000400 */
[----:B------:R-:W4:Y:S04]  /*1a850*/  LDL.LU R11, [R1+0x358] ;  /* 0x00035800010b7983 */ /* 0x000f280000300800 */
        /* <DEDUP_REMOVED lines=17> */
[----:B------:R0:W-:Y:S04]  /*1a970*/  STS.U16 [R24+0x1f400], R6 ;  /* 0x01f4000618007388 */ /* 0x0001e80000000400 */
[----:B-1----:R-:W3:Y:S04]  /*1a980*/  LDL.LU R27, [R1+0xa8] ;  /* 0x0000a800011b7983 */ /* 0x002ee80000300800 */
[----:B------:R1:W-:Y:S04]  /*1a990*/  STS.U16 [R24+0x1f500], R7 ;  /* 0x01f5000718007388 */ /* 0x0003e80000000400 */
[----:B0-----:R-:W2:Y:S04]  /*1a9a0*/  LDL.LU R6, [R1+0x230] ;  /* 0x0002300001067983 */ /* 0x001ea80000300800 */
[----:B----4-:R0:W-:Y:S04]  /*1a9b0*/  STS.U16 [R24+0x1f600], R8 ;  /* 0x01f6000818007388 */ /* 0x0101e80000000400 */
[----:B-1----:R-:W4:Y:S04]  /*1a9c0*/  LDL.LU R7, [R1+0x234] ;  /* 0x0002340001077983 */ /* 0x002f280000300800 */
[----:B------:R1:W-:Y:S04]  /*1a9d0*/  STS.U16 [R24+0x1f700], R9 ;  /* 0x01f7000918007388 */ /* 0x0003e80000000400 */
[----:B0-----:R-:W2:Y:S04]  /*1a9e0*/  LDL.LU R8, [R1+0x2a8] ;  /* 0x0002a80001087983 */ /* 0x001ea80000300800 */
[----:B-1----:R-:W2:Y:S04]  /*1a9f0*/  LDL.LU R24, [R1+0x2da4] ;  /* 0x002da40001187983 */ /* 0x002ea80000300800 */
[----:B------:R-:W2:Y:S01]  /*1aa00*/  LDL.LU R9, [R1+0x2ac] ;  /* 0x0002ac0001097983 */ /* 0x000ea20000300800 */
[----:B------:R-:W-:-:S05]  /*1aa10*/  LOP3.LUT R20, R4, 0x60, RZ, 0x3c, !PT ;  /* 0x0000006004147812 */ /* 0x000fca00078e3cff */
[----:B------:R0:W-:Y:S04]  /*1aa20*/  STS.U16 [R20+0x11800], R22 ;  /* 0x0118001614007388 */ /* 0x0001e80000000400 */
[----:B0-----:R-:W3:Y:S04]  /*1aa30*/  LDL.LU R22, [R1+0x2da0] ;  /* 0x002da00001167983 */ /* 0x001ee80000300800 */
[----:B------:R0:W-:Y:S04]  /*1aa40*/  STS.U16 [R20+0x11900], R17 ;  /* 0x0119001114007388 */ /* 0x0001e80000000400 */
[----:B------:R1:W-:Y:S04]  /*1aa50*/  STS.U16 [R20+0x11a00], R15 ;  /* 0x011a000f14007388 */ /* 0x0003e80000000400 */
[----:B0-----:R-:W3:Y:S04]  /*1aa60*/  LDL.LU R17, [R1+0x2d9c] ;  /* 0x002d9c0001117983 */ /* 0x001ee80000300800 */
[----:B-1----:R-:W3:Y:S04]  /*1aa70*/  LDL.LU R15, [R1+0x2d98] ;  /* 0x002d9800010f7983 */ /* 0x002ee80000300800 */
[----:B------:R0:W-:Y:S04]  /*1aa80*/  STS.U16 [R20+0x11b00], R11 ;  /* 0x011b000b14007388 */ /* 0x0001e80000000400 */
[----:B------:R1:W-:Y:S04]  /*1aa90*/  STS.U16 [R20+0x13800], R10 ;  /* 0x0138000a14007388 */ /* 0x0003e80000000400 */
[----:B------:R1:W-:Y:S04]  /*1aaa0*/  STS.U16 [R20+0x13900], R29 ;  /* 0x0139001d14007388 */ /* 0x0003e80000000400 */
[----:B0-----:R-:W3:Y:S04]  /*1aab0*/  LDL.LU R11, [R1+0x2d94] ;  /* 0x002d9400010b7983 */ /* 0x001ee80000300800 */
[----:B-1----:R-:W3:Y:S04]  /*1aac0*/  LDL.LU R10, [R1+0x2d90] ;  /* 0x002d9000010a7983 */ /* 0x002ee80000300800 */
[----:B------:R-:W3:Y:S04]  /*1aad0*/  LDL.LU R29, [R1+0x2d8c] ;  /* 0x002d8c00011d7983 */ /* 0x000ee80000300800 */
[----:B--2---:R-:W-:Y:S04]  /*1aae0*/  STS.U16 [R20+0x13a00], R9 ;  /* 0x013a000914007388 */ /* 0x004fe80000000400 */
[----:B------:R-:W-:Y:S04]  /*1aaf0*/  STS.U16 [R20+0x13b00], R8 ;  /* 0x013b000814007388 */ /* 0x000fe80000000400 */
[----:B----4-:R-:W-:Y:S04]  /*1ab00*/  STS.U16 [R20+0x15800], R7 ;  /* 0x0158000714007388 */ /* 0x010fe80000000400 */
[----:B------:R-:W-:Y:S04]  /*1ab10*/  STS.U16 [R20+0x15900], R6 ;  /* 0x0159000614007388 */ /* 0x000fe80000000400 */
[----:B------:R-:W-:Y:S04]  /*1ab20*/  STS.U16 [R20+0x15a00], R5 ;  /* 0x015a000514007388 */ /* 0x000fe80000000400 */
[----:B------:R0:W-:Y:S04]  /*1ab30*/  STS.U16 [R20+0x15b00], R25 ;  /* 0x015b001914007388 */ /* 0x0001e80000000400 */
[----:B------:R-:W-:Y:S04]  /*1ab40*/  STS.U16 [R20+0x17800], R3 ;  /* 0x0178000314007388 */ /* 0x000fe80000000400 */
[----:B------:R1:W-:Y:S04]  /*1ab50*/  STS.U16 [R20+0x17900], R28 ;  /* 0x0179001c14007388 */ /* 0x0003e80000000400 */
[----:B0-----:R-:W2:Y:S04]  /*1ab60*/  LDL.LU R25, [R1+0x24] ;  /* 0x0000240001197983 */ /* 0x001ea80000300800 */
[----:B------:R0:W-:Y:S04]  /*1ab70*/  STS.U16 [R20+0x17a00], R13 ;  /* 0x017a000d14007388 */ /* 0x0001e80000000400 */
[----:B-1----:R-:W4:Y:S04]  /*1ab80*/  LDL.LU R28, [R1+0x14] ;  /* 0x00001400011c7983 */ /* 0x002f280000300800 */
[----:B0-----:R-:W4:Y:S04]  /*1ab90*/  LDL.LU R13, [R1+0x10] ;  /* 0x00001000010d7983 */ /* 0x001f280000300800 */
        /* <DEDUP_REMOVED lines=8> */
[----:B---3--:R3:W-:Y:S04]  /*1ac20*/  STS.U16 [R20+0x1bb00], R27 ;  /* 0x01bb001b14007388 */ /* 0x0087e80000000400 */
[----:B0-----:R-:W4:Y:S04]  /*1ac30*/  LDL.LU R18, [R1+0x354] ;  /* 0x0003540001127983 */ /* 0x001f280000300800 */
[----:B-1----:R-:W4:Y:S04]  /*1ac40*/  LDL.LU R16, [R1+0x350] ;  /* 0x0003500001107983 */ /* 0x002f280000300800 */
[----:B------:R0:W-:Y:S04]  /*1ac50*/  STS.U16 [R20+0x1d800], R29 ;  /* 0x01d8001d14007388 */ /* 0x0001e80000000400 */
[----:B---3--:R-:W3:Y:S04]  /*1ac60*/  LDL.LU R27, [R1+0x34c] ;  /* 0x00034c00011b7983 */ /* 0x008ee80000300800 */
[----:B0-----:R-:W3:Y:S04]  /*1ac70*/  LDL.LU R29, [R1+0x348] ;  /* 0x00034800011d7983 */ /* 0x001ee80000300800 */
        /* <DEDUP_REMOVED lines=12> */
[----:B--2---:R0:W-:Y:S04]  /*1ad40*/  STS.U16 [R20+0x1d900], R25 ;  /* 0x01d9001914007388 */ /* 0x0041e80000000400 */
[----:B----4-:R1:W-:Y:S04]  /*1ad50*/  STS.U16 [R20+0x1da00], R28 ;  /* 0x01da001c14007388 */ /* 0x0103e80000000400 */
[----:B0-----:R-:W2:Y:S04]  /*1ad60*/  LDL.LU R25, [R1+0xa4] ;  /* 0x0000a40001197983 */ /* 0x001ea80000300800 */
[----:B------:R0:W-:Y:S04]  /*1ad70*/  STS.U16 [R20+0x1db00], R13 ;  /* 0x01db000d14007388 */ /* 0x0001e80000000400 */
[----:B-1----:R-:W4:Y:S04]  /*1ad80*/  LDL.LU R28, [R1+0xa0] ;  /* 0x0000a000011c7983 */ /* 0x002f280000300800 */
        /* <DEDUP_REMOVED lines=8> */
[----:B0-----:R-:W2:Y:S04]  /*1ae10*/  LDL.LU R20, [R1+0x2d88] ;  /* 0x002d880001147983 */ /* 0x001ea80000300800 */
[----:B------:R-:W2:Y:S01]  /*1ae20*/  LDL.LU R17, [R1+0x2a4] ;  /* 0x0002a40001117983 */ /* 0x000ea20000300800 */
[----:B------:R-:W-:-:S05]  /*1ae30*/  LOP3.LUT R4, R4, 0x70, RZ, 0x3c, !PT ;  /* 0x0000007004047812 */ /* 0x000fca00078e3cff */
[----:B------:R0:W-:Y:S04]  /*1ae40*/  STS.U16 [R4+0x11c00], R18 ;  /* 0x011c001204007388 */ /* 0x0001e80000000400 */
[----:B------:R1:W-:Y:S04]  /*1ae50*/  STS.U16 [R4+0x11d00], R16 ;  /* 0x011d001004007388 */ /* 0x0003e80000000400 */
[----:B---3--:R3:W-:Y:S04]  /*1ae60*/  STS.U16 [R4+0x11e00], R27 ;  /* 0x011e001b04007388 */ /* 0x0087e80000000400 */
[----:B0-----:R-:W4:Y:S04]  /*1ae70*/  LDL.LU R18, [R1+0x2d84] ;  /* 0x002d840001127983 */ /* 0x001f280000300800 */
[----:B-1----:R-:W4:Y:S04]  /*1ae80*/  LDL.LU R16, [R1+0x2d80] ;  /* 0x002d800001107983 */ /* 0x002f280000300800 */
[----:B---3--:R-:W3:Y:S04]  /*1ae90*/  LDL.LU R27, [R1+0x2d7c] ;  /* 0x002d7c00011b7983 */ /* 0x008ee80000300800 */
[----:B------:R0:W-:Y:S04]  /*1aea0*/  STS.U16 [R4+0x11f00], R29 ;  /* 0x011f001d04007388 */ /* 0x0001e80000000400 */
[----:B0-----:R-:W3:Y:S04]  /*1aeb0*/  LDL.LU R29, [R1+0x2d78] ;  /* 0x002d7800011d7983 */ /* 0x001ee80000300800 */
        /* <DEDUP_REMOVED lines=11> */
[----:B0-----:R-:W2:Y:S04]  /*1af70*/  LDL R3, [R1+0xae4] ;  /* 0x000ae40001037983 */ /* 0x001ea80000100800 */
[----:B-1----:R-:W2:Y:S04]  /*1af80*/  LDL R2, [R1+0x444] ;  /* 0x0004440001027983 */ /* 0x002ea80000100800 */
[----:B------:R0:W-:Y:S04]  /*1af90*/  STS.U16 [R4+0x17f00], R0 ;  /* 0x017f000004007388 */ /* 0x0001e80000000400 */
[----:B0-----:R-:W2:Y:S04]  /*1afa0*/  LDL R0, [R1+0x12ec] ;  /* 0x0012ec0001007983 */ /* 0x001ea80000100800 */
[----:B------:R-:W-:Y:S04]  /*1afb0*/  STS.U16 [R4+0x19c00], R14 ;  /* 0x019c000e04007388 */ /* 0x000fe80000000400 */
[----:B------:R-:W-:Y:S04]  /*1afc0*/  STS.U16 [R4+0x19d00], R19 ;  /* 0x019d001304007388 */ /* 0x000fe80000000400 */
[----:B------:R-:W-:Y:S04]  /*1afd0*/  STS.U16 [R4+0x19e00], R21 ;  /* 0x019e001504007388 */ /* 0x000fe80000000400 */
[----:B------:R-:W-:Y:S04]  /*1afe0*/  STS.U16 [R4+0x19f00], R23 ;  /* 0x019f001704007388 */ /* 0x000fe80000000400 */
[----:B------:R-:W-:Y:S04]  /*1aff0*/  STS.U16 [R4+0x1bc00], R25 ;  /* 0x01bc001904007388 */ /* 0x000fe80000000400 */
[----:B----4-:R0:W-:Y:S04]  /*1b000*/  STS.U16 [R4+0x1bd00], R28 ;  /* 0x01bd001c04007388 */ /* 0x0101e80000000400 */
[----:B0-----:R-:W4:Y:S04]  /*1b010*/  LDL R28, [R1+0x12e8] ;  /* 0x0012e800011c7983 */ /* 0x001f280000100800 */
[----:B------:R0:W-:Y:S04]  /*1b020*/  STS.U16 [R4+0x1be00], R13 ;  /* 0x01be000d04007388 */ /* 0x0001e80000000400 */
[----:B---3--:R1:W-:Y:S04]  /*1b030*/  STS.U16 [R4+0x1bf00], R29 ;  /* 0x01bf001d04007388 */ /* 0x0083e80000000400 */
[----:B0-----:R-:W0:Y:S04]  /*1b040*/  S2R R13, SR_TID.X ;  /* 0x00000000000d7919 */ /* 0x001e280000002100 */
[----:B-1----:R-:W1:Y:S04]  /*1b050*/  S2R R29, SR_TID.X ;  /* 0x00000000001d7919 */ /* 0x002e680000002100 */
        /* <DEDUP_REMOVED lines=8> */
[----:B------:R-:W-:Y:S01]  /*1b0e0*/  BAR.SYNC.DEFER_BLOCKING 0x0 ;  /* 0x0000000000007b1d */ /* 0x000fe20000010000 */
[----:B0-----:R-:W-:-:S02]  /*1b0f0*/  LOP3.LUT R5, R13, 0x7, RZ, 0xc0, !PT ;  /* 0x000000070d057812 */ /* 0x001fc400078ec0ff */
[----:B-1----:R-:W-:Y:S02]  /*1b100*/  SHF.L.U32 R25, R29, 0x1, RZ ;  /* 0x000000011d197819 */ /* 0x002fe400000006ff */
[----:B------:R-:W-:Y:S01]  /*1b110*/  LOP3.LUT R29, R13, 0x60, RZ, 0xc0, !PT ;  /* 0x000000600d1d7812 */ /* 0x000fe200078ec0ff */
[----:B------:R-:W-:Y:S01]  /*1b120*/  IMAD.SHL.U32 R5, R5, 0x10, RZ ;  /* 0x0000001005057824 */ /* 0x000fe200078e00ff */
[----:B---3--:R-:W-:-:S04]  /*1b130*/  LOP3.LUT R4, R13, 0x7, RZ, 0xc0, !PT ;  /* 0x000000070d047812 */ /* 0x008fc800078ec0ff */
[----:B------:R-:W-:Y:S02]  /*1b140*/  LOP3.LUT R5, R5, 0x30, R25, 0x78, !PT ;  /* 0x0000003005057812 */ /* 0x000fe400078e7819 */
[----:B------:R-:W-:Y:S02]  /*1b150*/  LEA R4, R4, R29, 0x2 ;  /* 0x0000001d04047211 */ /* 0x000fe400078e10ff */
[----:B------:R-:W3:Y:S03]  /*1b160*/  LDL R29, [R1+0x1334] ;  /* 0x00133400011d7983 */ /* 0x000ee60000100800 */
[----:B------:R-:W-:-:S05]  /*1b170*/  IMAD.U32 R4, R4, 0x100, R5 ;  /* 0x0000010004047824 */ /* 0x000fca00078e0005 */
[----:B------:R-:W-:Y:S04]  /*1b180*/  LDSM.16.M88.4 R12, [R4+0x10000] ;  /* 0x01000000040c783b */ /* 0x000fe80000000200 */
[----:B------:R-:W0:Y:S04]  /*1b190*/  LDSM.16.M88.4 R4, [R4+0x18000] ;  /* 0x018000000404783b */ /* 0x000e280000000200 */
[----:B0-----:R-:W-:Y:S04]  /*1b1a0*/  STL [R1+0x2d64], R6 ;  /* 0x002d640601007387 */ /* 0x001fe80000100800 */
[----:B------:R-:W-:Y:S04]  /*1b1b0*/  STL [R1+0x2d60], R7 ;  /* 0x002d600701007387 */ /* 0x000fe80000100800 */
[----:B------:R-:W-:Y:S04]  /*1b1c0*/  STL.64 [R1+0x2d70], R4 ;  /* 0x002d700401007387 */ /* 0x000fe80000100a00 */
[----:B--2---:R-:W-:Y:S04]  /*1b1d0*/  LDSM.16.MT88.4 R24, [R3] ;  /* 0x000000000318783b */ /* 0x004fe80000004200 */
[----:B------:R-:W0:Y:S04]  /*1b1e0*/  LDSM.16.MT88.4 R4, [R2+0x800] ;  /* 0x000800000204783b */ /* 0x000e280000004200 */
[----:B------:R-:W-:Y:S04]  /*1b1f0*/  LDSM.16.MT88.4 R8, [R2] ;  /* 0x000000000208783b */ /* 0x000fe80000004200 */
[----:B------:R-:W-:Y:S04]  /*1b200*/  LDSM.16.MT88.4 R20, [R0] ;  /* 0x000000000014783b */ /* 0x000fe80000004200 */
[----:B0-----:R-:W-:Y:S04]  /*1b210*/  STL.64 [R1+0x30], R4 ;  /* 0x0000300401007387 */ /* 0x001fe80000100a00 */
[----:B------:R-:W-:Y:S04]  /*1b220*/  STL.64 [R1+0x38], R6 ;  /* 0x0000380601007387 */ /* 0x000fe80000100a00 */
[----:B------:R-:W0:Y:S04]  /*1b230*/  LDSM.16.MT88.4 R4, [R0+0x800] ;  /* 0x000800000004783b */ /* 0x000e280000004200 */
[----:B----4-:R-:W-:Y:S04]  /*1b240*/  LDSM.16.MT88.4 R16, [R28] ;  /* 0x000000001c10783b */ /* 0x010fe80000004200 */
[----:B0-----:R-:W-:Y:S04]  /*1b250*/  STL.64 [R1+0x20], R4 ;  /* 0x0000200401007387 */ /* 0x001fe80000100a00 */
[----:B------:R-:W-:Y:S04]  /*1b260*/  STL.64 [R1+0x28], R6 ;  /* 0x0000280601007387 */ /* 0x000fe80000100a00 */
[----:B------:R-:W0:Y:S04]  /*1b270*/  LDSM.16.MT88.4 R4, [R28+0x800] ;  /* 0x000800001c04783b */ /* 0x000e280000004200 */
[----:B------:R-:W-:Y:S04]  /*1b280*/  STL [R1+0x2d5c], R28 ;  /* 0x002d5c1c01007387 */ /* 0x000fe80000100800 */
[----:B0-----:R-:W-:Y:S04]  /*1b290*/  STL.64 [R1+0x10], R4 ;  /* 0x0000100401007387 */ /* 0x001fe80000100a00 */
[----:B------:R-:W-:Y:S04]  /*1b2a0*/  STL.64 [R1+0x18], R6 ;  /* 0x0000180601007387 */ /* 0x000fe80000100a00 */
[----:B------:R-:W0:Y:S04]  /*1b2b0*/  LDSM.16.MT88.4 R4, [R3+0x800] ;  /* 0x000800000304783b */ /* 0x000e280000004200 */
[----:B------:R-:W-:Y:S04]  /*1b2c0*/  STL [R1+0x2d58], R3 ;  /* 0x002d580301007387 */ /* 0x000fe80000100800 */
[----:B0-----:R-:W-:Y:S04]  /*1b2d0*/  STL.64 [R1+0x50], R4 ;  /* 0x0000500401007387 */ /* 0x001fe80000100a00 */
[----:B------:R0:W-:Y:S02]  /*1b2e0*/  STL.64 [R1+0x58], R6 ;  /* 0x0000580601007387 */ /* 0x0001e40000100a00 */
[----:B0-----:R-:W-:Y:S11]  /*1b2f0*/  HMMA.16816.F32.BF16 R4, R8, R12, RZ ;  /* 0x0000000c0804723c */ /* 0x001ff600000418ff */
[----:B------:R-:W-:Y:S11]  /*1b300*/  @!UPT UIADD3 URZ, URZ, URZ, URZ ;  /* 0x0000003f3f3ff290 */ /* 0x000ff6000fffe03f */
[----:B------:R-:W-:Y:S01]  /*1b310*/  @!UPT UIADD3 URZ, URZ, URZ, URZ ;  /* 0x0000003f3f3ff290 */ /* 0x000fe2000fffe03f */
[----:B------:R0:W-:Y:S04]  /*1b320*/  STL.64 [R1+0xa0], R4 ;  /* 0x0000a00401007387 */ /* 0x0001e80000100a00 */
[----:B------:R-:W-:Y:S04]  /*1b330*/  STL [R1+0xa8], R6 ;  /* 0x0000a80601007387 */ /* 0x000fe80000100800 */
[----:B0-----:R-:W2:Y:S01]  /*1b340*/  LDL.LU.64 R4, [R1+0x2d70] ;  /* 0x002d700001047983 */ /* 0x001ea20000300a00 */
[----:B------:R-:W-:-:S05]  /*1b350*/  MOV R28, R7 ;  /* 0x00000007001c7202 */ /* 0x000fca0000000f00 */
[----:B------:R-:W-:Y:S01]  /*1b360*/  STL [R1+0x2d68], R28 ;  /* 0x002d681c01007387 */ /* 0x000fe20000100800 */
[----:B--2---:R-:W-:Y:S11]  /*1b370*/  HMMA.16816.F32.BF16 R8, R8, R4, RZ ;  /* 0x000000040808723c */ /* 0x004ff600000418ff */
[----:B------:R-:W-:Y:S11]  /*1b380*/  @!UPT UIADD3 URZ, URZ, URZ, URZ ;  /* 0x0000003f3f3ff290 */ /* 0x000ff6000fffe03f */
[----:B------:R-:W-:Y:S01]  /*1b390*/  @!UPT UIADD3 URZ, URZ, URZ, URZ ;  /* 0x0000003f3f3ff290 */ /* 0x000fe2000fffe03f */
[----:B------:R-:W-:Y:S01]  /*1b3a0*/  STL.64 [R1+0x80], R8 ;  /* 0x0000800801007387 */ /* 0x000fe20000100a00 */
[----:B------:R-:W-:-:S03]  /*1b3b0*/  IMAD.MOV.U32 R3, RZ, RZ, R11 ;  /* 0x000000ffff037224 */ /* 0x000fc600078e000b */
[----:B------:R0:W-:Y:S02]  /*1b3c0*/  STL [R1+0x88], R10 ;  /* 0x0000880a01007387 */ /* 0x0001e40000100800 */
[-C--:B0-----:R-:W-:Y:S02]  /*1b3d0*/  HMMA.16816.F32.BF16 R8, R20, R12.reuse, RZ ;  /* 0x0000000c1408723c */ /* 0x081fe400000418ff */
[----:B------:R-:W-:Y:S11]  /*1b3e0*/  STL [R1+0x2d6c], R3 ;  /* 0x002d6c0301007387 */ /* 0x000ff60000100800 */
[----:B------:R-:W-:Y:S10]  /*1b3f0*/  @!UPT UIADD3 URZ, URZ, URZ, URZ ;  /* 0x0000003f3f3ff290 */ /* 0x000ff4000fffe03f */
[----:B------:R0:W-:Y:S01]  /*1b400*/  STL [R1+0x70], R8 ;  /* 0x0000700801007387 */ /* 0x0001e20000100800 */
[----:B------:R-:W-:Y:S01]  /*1b410*/  MOV R28, R9 ;  /* 0x00000009001c7202 */ /* 0x000fe20000000f00 */
[----:B------:R-:W-:Y:S01]  /*1b420*/  IMAD.MOV.U32 R6, RZ, RZ, R10 ;  /* 0x000000ffff067224 */ /* 0x000fe200078e000a */
[----:B------:R-:W-:Y:S02]  /*1b430*/  MOV R7, R11 ;  /* 0x0000000b00077202 */ /* 0x000fe40000000f00 */
[----:B0-----:R-:W-:Y:S11]  /*1b440*/  HMMA.16816.F32.BF16 R8, R16, R12, RZ ;  /* 0x0000000c1008723c */ /* 0x001ff600000418ff */
[----:B------:R-:W-:Y:S11]  /*1b450*/  @!UPT UIADD3 URZ, URZ, URZ, URZ ;  /* 0x0000003f3f3ff290 */ /* 0x000ff6000fffe03f */
[----:B------:R-:W-:Y:S01]  /*1b460*/  @!UPT UIADD3 URZ, URZ, URZ, URZ ;  /* 0x0000003f3f3ff290 */ /* 0x000fe2000fffe03f */
[----:B------:R-:W-:Y:S01]  /*1b470*/  STL.64 [R1+0x90], R8 ;  /* 0x0000900801007387 */ /* 0x000fe20000100a00 */
[----:B------:R-:W-:-:S03]  /*1b480*/  IMAD.MOV.U32 R3, RZ, RZ, R11 ;  /* 0x000000ffff037224 */ /* 0x000fc600078e000b */
[----:B------:R0:W-:Y:S02]  /*1b490*/  STL [R1+0x98], R10 ;  /* 0x0000980a01007387 */ /* 0x0001e40000100800 */
[----:B0-----:R-:W-:Y:S11]  /*1b4a0*/  HMMA.16816.F32.BF16 R8, R24, R12, RZ ;  /* 0x0000000c1808723c */ /* 0x001ff600000418ff */
[----:B------:R-:W-:Y:S11]  /*1b4b0*/  @!UPT UIADD3 URZ, URZ, URZ, URZ ;  /* 0x0000003f3f3ff290 */ /* 0x000ff6000fffe03f */
[----:B------:R-:W-:Y:S01]  /*1b4c0*/  @!UPT UIADD3 URZ, URZ, URZ, URZ ;  /* 0x0000003f3f3ff290 */ /* 0x000fe2000fffe03f */
[----:B------:R-:W-:Y:S04]  /*1b4d0*/  STL.64 [R1+0xe0], R8 ;  /* 0x0000e00801007387 */ /* 0x000fe80000100a00 */
[----:B------:R0:W-:Y:S02]  /*1b4e0*/  STL.64 [R1+0xe8], R10 ;  /* 0x0000e80a01007387 */ /* 0x0001e40000100a00 */
[-C--:B0-----:R-:W-:Y:S02]  /*1b4f0*/  HMMA.16816.F32.BF16 R8, R20, R4.reuse, RZ ;  /* 0x000000041408723c */ /* 0x081fe400000418ff */
[----:B------:R-:W-:Y:S11]  /*1b500*/  LDSM.16.MT88.4 R20, [R0+0x1000] ;  /* 0x001000000014783b */ /* 0x000ff60000004200 */
[----:B------:R-:W-:Y:S10]  /*1b510*/  @!UPT UIADD3 URZ, URZ, URZ, URZ ;  /* 0x0000003f3f3ff290 */ /* 0x000ff4000fffe03f */
[----:B------:R0:W-:Y:S01]  /*1b520*/  STL.64 [R1+0x60], R8 ;  /* 0x0000600801007387 */ /* 0x0001e20000100a00 */
[----:B------:R-:W-:Y:S01]  /*1b530*/  MOV R13, R10 ;  /* 0x0000000a000d7202 */ /* 0x000fe20000000f00 */
[----:B------:R-:W-:Y:S02]  /*1b540*/  IMAD.MOV.U32 R12, RZ, RZ, R11 ;  /* 0x000000ffff0c7224 */ /* 0x000fe400078e000b */
[----:B0-----:R-:W-:Y:S01]  /*1b550*/  HMMA.16816.F32.BF16 R8, R16, R4, RZ ;  /* 0x000000041008723c */ /* 0x001fe200000418ff */
[----:B------:R-:W-:Y:S04]  /*1b560*/  STL.64 [R1+0x2d50], R14 ;  /* 0x002d500e01007387 */ /* 0x000fe80000100a00 */
[----:B------:R-:W-:Y:S04]  /*1b570*/  STL.64 [R1+0x2d48], R12 ;  /* 0x002d480c01007387 */ /* 0x000fe80000100a00 */
[----:B------:R-:W-:Y:S04]  /*1b580*/  STL [R1+0x2cf0], R2 ;  /* 0x002cf00201007387 */ /* 0x000fe80000100800 */
[----:B------:R-:W0:Y:S04]  /*1b590*/  LDSM.16.MT88.4 R12, [R2+0x1000] ;  /* 0x00100000020c783b */ /* 0x000e280000004200 */
[----:B---3--:R-:W-:Y:S06]  /*1b5a0*/  LDSM.16.M88.4 R16, [R29+0x18000] ;  /* 0x018000001d10783b */ /* 0x008fec0000000200 */
[----:B------:R-:W-:Y:S04]  /*1b5b0*/  STL.64 [R1+0x40], R8 ;  /* 0x0000400801007387 */ /* 0x000fe80000100a00 */
[----:B------:R-:W-:Y:S04]  /*1b5c0*/  STL.64 [R1+0x48], R10 ;  /* 0x0000480a01007387 */ /* 0x000fe80000100a00 */
[----:B------:R-:W1:Y:S04]  /*1b5d0*/  LDSM.16.M88.4 R8, [R29+0x10000] ;  /* 0x010000001d08783b */ /* 0x000e680000000200 */
[----:B0-----:R-:W-:Y:S04]  /*1b5e0*/  STL.64 [R1], R12 ;  /* 0x0000000c01007387 */ /* 0x001fe80000100a00 */
[----:B------:R-:W-:Y:S04]  /*1b5f0*/  STL.64 [R1+0x8], R14 ;  /* 0x0000080e01007387 */ /* 0x000fe80000100a00 */
[----:B-1----:R-:W-:Y:S04]  /*1b600*/  STL [R1+0x2c58], R10 ;  /* 0x002c580a01007387 */ /* 0x002fe80000100800 */
[----:B------:R-:W-:Y:S04]  /*1b610*/  STL [R1+0x2c40], R11 ;  /* 0x002c400b01007387 */ /* 0x000fe80000100800 */
[----:B------:R-:W-:Y:S04]  /*1b620*/  STL [R1+0x2c1c], R18 ;  /* 0x002c1c1201007387 */ /* 0x000fe80000100800 */
[----:B------:R-:W-:Y:S04]  /*1b630*/  STL [R1+0x2c18], R19 ;  /* 0x002c181301007387 */ /* 0x000fe80000100800 */
[----:B------:R-:W-:Y:S04]  /*1b640*/  STL.64 [R1+0x2cc0], R16 ;  /* 0x002cc01001007387 */ /* 0x000fe80000100a00 */
[----:B------:R-:W-:Y:S04]  /*1b650*/  STL [R1+0x2b2c], R29 ;  /* 0x002b2c1d01007387 */ /* 0x000fe80000100800 */
[----:B------:R-:W-:Y:S04]  /*1b660*/  STL [R1+0x2cf4], R0 ;  /* 0x002cf40001007387 */ /* 0x000fe80000100800 */
[----:B------:R-:W-:Y:S04]  /*1b670*/  STL.64 [R1+0x2c88], R22 ;  /* 0x002c881601007387 */ /* 0x000fe80000100a00 */
[----:B------:R0:W-:Y:S04]  /*1b680*/  STL.64 [R1+0x2c80], R20 ;  /* 0x002c801401007387 */ /* 0x0001e80000100a00 */
[----:B0-----:R-:W2:Y:S04]  /*1b690*/  LDL.LU R20, [R1+0x90] ;  /* 0x0000900001147983 */ /* 0x001ea80000300800 */
[----:B------:R-:W2:Y:S04]  /*1b6a0*/  LDL.LU R21, [R1+0x94] ;  /* 0x0000940001157983 */ /* 0x000ea80000300800 */
[----:B------:R-:W3:Y:S01]  /*1b6b0*/  LDL.LU R22, [R1+0x98] ;  /* 0x0000980001167983 */ /* 0x000ee20000300800 */
[----:B------:R-:W-:-:S03]  /*1b6c0*/  MOV R23, R3 ;  /* 0x0000000300177202 */ /* 0x000fc60000000f00 */
[----:B------:R-:W4:Y:S01]  /*1b6d0*/  LDL.LU R3, [R1+0x2d6c] ;  /* 0x002d6c0001037983 */ /* 0x000f220000300800 */
[----:B------:R-:W-:Y:S03]  /*1b6e0*/  HMMA.16816.F32.BF16 R16, R24, R4, RZ ;  /* 0x000000041810723c */ /* 0x000fe600000418ff */
[----:B---3--:R0:W-:Y:S04]  /*1b6f0*/  STL.64 [R1+0x2d18], R22 ;  /* 0x002d181601007387 */ /* 0x0081e80000100a00 */
[----:B--2---:R1:W-:Y:S01]  /*1b700*/  STL.64 [R1+0x2d10], R20 ;  /* 0x002d101401007387 */ /* 0x0043e20000100a00 */
[----:B0-----:R-:W-:-:S03]  /*1b710*/  MOV R22, R6 ;  /* 0x0000000600167202 */ /* 0x001fc60000000f00 */
[----:B-1----:R-:W2:Y:S01]  /*1b720*/  LDL.LU R20, [R1+0x70] ;  /* 0x0000700001147983 */ /* 0x002ea20000300800 */
[----:B------:R-:W-:Y:S02]  /*1b730*/  IMAD.MOV.U32 R21, RZ, RZ, R28 ;  /* 0x000000ffff157224 */ /* 0x000fe400078e001c */
[----:B------:R-:W-:Y:S01]  /*1b740*/  IMAD.MOV.U32 R23, RZ, RZ, R7 ;  /* 0x000000ffff177224 */ /* 0x000fe200078e0007 */
[----:B------:R-:W3:Y:S04]  /*1b750*/  LDL.LU R28, [R1+0x2d68] ;  /* 0x002d6800011c7983 */ /* 0x000ee80000300800 */
[----:B------:R-:W3:Y:S04]  /*1b760*/  LDL.LU R6, [R1+0x2d64] ;  /* 0x002d640001067983 */ /* 0x000ee80000300800 */
[----:B------:R-:W3:Y:S04]  /*1b770*/  LDL.LU R7, [R1+0x2d60] ;  /* 0x002d600001077983 */ /* 0x000ee80000300800 */
[----:B------:R-:W-:Y:S04]  /*1b780*/  STL.64 [R1+0x2d28], R22 ;  /* 0x002d281601007387 */ /* 0x000fe80000100a00 */
[----:B--2---:R0:W-:Y:S04]  /*1b790*/  STL.64 [R1+0x2d20], R20 ;  /* 0x002d201401007387 */ /* 0x0041e80000100a00 */
[----:B0-----:R-:W2:Y:S04]  /*1b7a0*/  LDL.LU R20, [R1+0x30] ;  /* 0x0000300001147983 */ /* 0x001ea80000300800 */
[----:B------:R-:W2:Y:S04]  /*1b7b0*/  LDL.LU R21, [R1+0x34] ;  /* 0x0000340001157983 */ /* 0x000ea80000300800 */
[----:B------:R-:W2:Y:S04]  /*1b7c0*/  LDL.LU R22, [R1+0x38] ;  /* 0x0000380001167983 */ /* 0x000ea80000300800 */
[----:B------:R-:W2:Y:S04]  /*1b7d0*/  LDL.LU R23, [R1+0x3c] ;  /* 0x00003c0001177983 */ /* 0x000ea80000300800 */
[----:B---3--:R0:W-:Y:S04]  /*1b7e0*/  STL.64 [R1+0x2d40], R6 ;  /* 0x002d400601007387 */ /* 0x0081e80000100a00 */
[----:B------:R-:W2:Y:S04]  /*1b7f0*/  LDL.LU R4, [R1+0xa0] ;  /* 0x0000a00001047983 */ /* 0x000ea80000300800 */
[----:B------:R-:W2:Y:S04]  /*1b800*/  LDL.LU R5, [R1+0xa4] ;  /* 0x0000a40001057983 */ /* 0x000ea80000300800 */
[----:B0-----:R-:W2:Y:S01]  /*1b810*/  LDL.LU R6, [R1+0xa8] ;  /* 0x0000a80001067983 */ /* 0x001ea20000300800 */
[----:B------:R-:W-:-:S03]  /*1b820*/  MOV R7, R28 ;  /* 0x0000001c00077202 */ /* 0x000fc60000000f00 */
[----:B------:R-:W3:Y:S04]  /*1b830*/  LDL.LU R28, [R1+0x2d5c] ;  /* 0x002d5c00011c7983 */ /* 0x000ee80000300800 */
[----:B------:R-:W-:Y:S04]  /*1b840*/  STL.64 [R1+0x2cd0], R18 ;  /* 0x002cd01201007387 */ /* 0x000fe80000100a00 */
[----:B------:R0:W-:Y:S04]  /*1b850*/  STL.64 [R1+0x2cc8], R16 ;  /* 0x002cc81001007387 */ /* 0x0001e80000100a00 */
[----:B0-----:R-:W2:Y:S04]  /*1b860*/  LDL.LU.64 R16, [R1+0x10] ;  /* 0x0000100001107983 */ /* 0x001ea80000300a00 */
[----:B------:R-:W2:Y:S04]  /*1b870*/  LDL.LU.64 R18, [R1+0x18] ;  /* 0x0000180001127983 */ /* 0x000ea80000300a00 */
[----:B---3--:R-:W0:Y:S04]  /*1b880*/  LDSM.16.MT88.4 R24, [R28+0x1000] ;  /* 0x001000001c18783b */ /* 0x008e280000004200 */
[----:B--2---:R4:W-:Y:S04]  /*1b890*/  STL.64 [R1+0x2d38], R18 ;  /* 0x002d381201007387 */ /* 0x0049e80000100a00 */
[----:B------:R1:W-:Y:S01]  /*1b8a0*/  STL.64 [R1+0x2d30], R16 ;  /* 0x002d301001007387 */ /* 0x0003e20000100a00 */
[----:B----4-:R-:W-:-:S03]  /*1b8b0*/  IMAD.MOV.U32 R19, RZ, RZ, R3 ;  /* 0x000000ffff137224 */ /* 0x010fc600078e0003 */
[----:B-1----:R-:W2:Y:S04]  /*1b8c0*/  LDL.LU R16, [R1+0x80] ;  /* 0x0000800001107983 */ /* 0x002ea80000300800 */
[----:B------:R-:W2:Y:S04]  /*1b8d0*/  LDL.LU R17, [R1+0x84] ;  /* 0x0000840001117983 */ /* 0x000ea80000300800 */
[----:B------:R-:W2:Y:S04]  /*1b8e0*/  LDL.LU R18, [R1+0x88] ;  /* 0x0000880001127983 */ /* 0x000ea80000300800 */
[----:B------:R-:W3:Y:S04]  /*1b8f0*/  LDL.LU R3, [R1+0x2d58] ;  /* 0x002d580001037983 */ /* 0x000ee80000300800 */
[----:B------:R-:W-:Y:S04]  /*1b900*/  STL [R1+0x2cf8], R28 ;  /* 0x002cf81c01007387 */ /* 0x000fe80000100800 */
[----:B0-----:R-:W-:Y:S04]  /*1b910*/  STL.64 [R1+0x2c68], R26 ;  /* 0x002c681a01007387 */ /* 0x001fe80000100a00 */
[----:B------:R0:W-:Y:S04]  /*1b920*/  STL.64 [R1+0x2c60], R24 ;  /* 0x002c601801007387 */ /* 0x0001e80000100a00 */
[----:B0-----:R-:W4:Y:S04]  /*1b930*/  LDL.LU R24, [R1+0x20] ;  /* 0x0000200001187983 */ /* 0x001f280000300800 */
[----:B------:R-:W4:Y:S04]  /*1b940*/  LDL.LU R25, [R1+0x24] ;  /* 0x0000240001197983 */ /* 0x000f280000300800 */
[----:B------:R-:W4:Y:S04]  /*1b950*/  LDL.LU R26, [R1+0x28] ;  /* 0x00002800011a7983 */ /* 0x000f280000300800 */
[----:B------:R-:W4:Y:S04]  /*1b960*/  LDL.LU R27, [R1+0x2c] ;  /* 0x00002c00011b7983 */ /* 0x000f280000300800 */
[----:B---3--:R-:W0:Y:S04]  /*1b970*/  LDSM.16.MT88.4 R12, [R3+0x1000] ;  /* 0x00100000030c783b */ /* 0x008e280000004200 */
[----:B0-----:R-:W-:Y:S04]  /*1b980*/  STL [R1+0xb4], R13 ;  /* 0x0000b40d01007387 */ /* 0x001fe80000100800 */
[----:B------:R0:W-:Y:S04]  /*1b990*/  STL.64 [R1+0xb8], R14 ;  /* 0x0000b80e01007387 */ /* 0x0001e80000100a00 */
[----:B0-----:R-:W3:Y:S01]  /*1b9a0*/  LDL.LU.64 R14, [R1+0x2d50] ;  /* 0x002d5000010e7983 */ /* 0x001ee20000300a00 */
[----:B------:R-:W-:-:S03]  /*1b9b0*/  MOV R11, R12 ;  /* 0x0000000c000b7202 */ /* 0x000fc60000000f00 */
[----:B------:R-:W2:Y:S04]  /*1b9c0*/  LDL.LU.64 R12, [R1+0x2d48] ;  /* 0x002d4800010c7983 */ /* 0x000ea80000300a00 */
[----:B------:R-:W-:Y:S04]  /*1b9d0*/  STL [R1+0x2cfc], R3 ;  /* 0x002cfc0301007387 */ /* 0x000fe80000100800 */
[----:B------:R-:W-:Y:S04]  /*1b9e0*/  STL [R1+0x2c5c], R11 ;  /* 0x002c5c0b01007387 */ /* 0x000fe80000100800 */
[----:B------:R0:W-:Y:S04]  /*1b9f0*/  STL.64 [R1+0x2ce8], R8 ;  /* 0x002ce80801007387 */ /* 0x0001e80000100a00 */
[----:B0-----:R-:W2:Y:S04]  /*1ba00*/  LDL.LU R8, [R1+0x60] ;  /* 0x0000600001087983 */ /* 0x001ea80000300800 */
[----:B------:R-:W2:Y:S01]  /*1ba10*/  LDL.LU R9, [R1+0x64] ;  /* 0x0000640001097983 */ /* 0x000ea20000300800 */
[C---:B---3--:R-:W-:Y:S11]  /*1ba20*/  HMMA.16816.F32.BF16 R4, R20.reuse, R14, R4 ;  /* 0x0000000e1404723c */ /* 0x048ff60000041804 */
[----:B------:R-:W-:Y:S11]  /*1ba30*/  @!UPT UIADD3 URZ, URZ, URZ, URZ ;  /* 0x0000003f3f3ff290 */ /* 0x000ff6000fffe03f */
[----:B------:R-:W-:Y:S02]  /*1ba40*/  @!UPT UIADD3 URZ, URZ, URZ, URZ ;  /* 0x0000003f3f3ff290 */ /* 0x000fe4000fffe03f */
[----:B------:R-:W-:Y:S01]  /*1ba50*/  IMAD.MOV.U32 R2, RZ, RZ, R6 ;  /* 0x000000ffff027224 */ /* 0x000fe200078e0006 */
[----:B------:R-:W-:Y:S02]  /*1ba60*/  MOV R29, R7 ;  /* 0x00000007001d7202 */ /* 0x000fe40000000f00 */
[----:B------:R-:W2:Y:S01]  /*1ba70*/  LDL.LU.64 R6, [R1+0x2d40] ;  /* 0x002d400001067983 */ /* 0x000ea20000300a00 */
[----:B------:R-:W-:Y:S01]  /*1ba80*/  MOV R0, R5 ;  /* 0x0000000500007202 */ /* 0x000fe20000000f00 */
[----:B------:R-:W-:Y:S02]  /*1ba90*/  IMAD.MOV.U32 R28, RZ, RZ, R4 ;  /* 0x000000ffff1c7224 */ /* 0x000fe400078e0004 */
[----:B------:R-:W-:Y:S04]  /*1baa0*/  STL [R1+0x2d0c], R29 ;  /* 0x002d0c1d01007387 */ /* 0x000fe80000100800 */
[----:B------:R-:W-:Y:S04]  /*1bab0*/  STL [R1+0x2d08], R2 ;  /* 0x002d080201007387 */ /* 0x000fe80000100800 */
[----:B------:R-:W-:Y:S04]  /*1bac0*/  STL [R1+0x2d04], R0 ;  /* 0x002d040001007387 */ /* 0x000fe80000100800 */
[----:B------:R-:W-:Y:S01]  /*1bad0*/  STL [R1+0x2d00], R28 ;  /* 0x002d001c01007387 */ /* 0x000fe20000100800 */
[----:B--2---:R-:W-:Y:S03]  /*1bae0*/  HMMA.16816.F32.BF16 R20, R20, R6, R16 ;  /* 0x000000061414723c */ /* 0x004fe60000041810 */
[----:B------:R-:W2:Y:S04]  /*1baf0*/  LDL.LU.64 R18, [R1+0x2d38] ;  /* 0x002d380001127983 */ /* 0x000ea80000300a00 */
[----:B------:R-:W3:Y:S11]  /*1bb00*/  LDL.LU.64 R16, [R1+0x2d30] ;  /* 0x002d300001107983 */ /* 0x000ef60000300a00 */
[----:B------:R-:W-:Y:S05]  /*1bb10*/  @!UPT UIADD3 URZ, URZ, URZ, URZ ;  /* 0x0000003f3f3ff290 */ /* 0x000fea000fffe03f */
[----:B------:R-:W-:Y:S01]  /*1bb20*/  STL.64 [R1+0xc0], R20 ;  /* 0x0000c01401007387 */ /* 0x000fe20000100a00 */
[----:B------:R-:W-:-:S03]  /*1bb30*/  IMAD.MOV.U32 R3, RZ, RZ, R23 ;  /* 0x000000ffff037224 */ /* 0x000fc600078e0017 */
[----:B------:R0:W-:Y:S04]  /*1bb40*/  STL [R1+0xc8], R22 ;  /* 0x0000c81601007387 */ /* 0x0001e80000100800 */
[----:B0-----:R-:W4:Y:S04]  /*1bb50*/  LDL.LU.64 R22, [R1+0x2d28] ;  /* 0x002d280001167983 */ /* 0x001f280000300a00 */
[----:B------:R-:W4:Y:S02]  /*1bb60*/  LDL.LU.64 R20, [R1+0x2d20] ;  /* 0x002d200001147983 */ /* 0x000f240000300a00 */
[----:B----4-:R-:W-:Y:S11]  /*1bb70*/  HMMA.16816.F32.BF16 R20, R24, R14, R20 ;  /* 0x0000000e1814723c */ /* 0x010ff60000041814 */
[----:B------:R-:W-:Y:S11]  /*1bb80*/  @!UPT UIADD3 URZ, URZ, URZ, URZ ;  /* 0x0000003f3f3ff290 */ /* 0x000ff6000fffe03f */
[----:B------:R-:W-:Y:S02]  /*1bb90*/  @!UPT UIADD3 URZ, URZ, URZ, URZ ;  /* 0x0000003f3f3ff290 */ /* 0x000fe4000fffe03f */
[----:B------:R-:W-:Y:S01]  /*1bba0*/  MOV R0, R22 ;  /* 0x0000001600007202 */ /* 0x000fe20000000f00 */
[----:B------:R-:W-:Y:S01]  /*1bbb0*/  IMAD.MOV.U32 R28, RZ, RZ, R23 ;  /* 0x000000ffff1c7224 */ /* 0x000fe200078e0017 */
[----:B------:R-:W-:Y:S01]  /*1bbc0*/  MOV R29, R20 ;  /* 0x00000014001d7202 */ /* 0x000fe20000000f00 */
[----:B------:R-:W-:Y:S01]  /*1bbd0*/  IMAD.MOV.U32 R2, RZ, RZ, R21 ;  /* 0x000000ffff027224 */ /* 0x000fe200078e0015 */
[----:B------:R-:W4:Y:S04]  /*1bbe0*/  LDL.LU.64 R22, [R1+0x2d18] ;  /* 0x002d180001167983 */ /* 0x000f280000300a00 */
[----:B------:R-:W4:Y:S01]  /*1bbf0*/  LDL.LU.64 R20, [R1+0x2d10] ;  /* 0x002d100001147983 */ /* 0x000f220000300a00 */
[----:B------:R-:W-:Y:S01]  /*1bc00*/  IMAD.MOV.U32 R10, RZ, RZ, R13 ;  /* 0x000000ffff0a7224 */ /* 0x000fe200078e000d */
[----:B------:R-:W-:-:S07]  /*1bc10*/  MOV R11, R12 ;  /* 0x0000000c000b7202 */ /* 0x000fce0000000f00 */
[----:B------:R-:W-:Y:S07]  /*1bc20*/  HMMA.16816.F32.BF16 R24, R24, R6, R8 ;  /* 0x000000061818723c */ /* 0x000fee0000041808 */
[----:B--2---:R-:W-:Y:S01]  /*1bc30*/  IMAD.MOV.U32 R8, RZ, RZ, R19 ;  /* 0x000000ffff087224 */ /* 0x004fe200078e0013 */
[----:B------:R-:W-:Y:S01]  /*1bc40*/  MOV R9, R18 ;  /* 0x0000001200097202 */ /* 0x000fe20000000f00 */
[----:B---3--:R-:W-:Y:S01]  /*1bc50*/  IMAD.MOV.U32 R10, RZ, RZ, R17 ;  /* 0x000000ffff0a7224 */ /* 0x008fe200078e0011 */
[----:B------:R-:W-:-:S03]  /*1bc60*/  MOV R11, R16 ;  /* 0x00000010000b7202 */ /* 0x000fc60000000f00 */
[----:B------:R-:W-:Y:S01]  /*1bc70*/  IMAD.MOV.U32 R13, RZ, RZ, R10 ;  /* 0x000000ffff0d7224 */ /* 0x000fe200078e000a */
[----:B------:R-:W-:-:S09]  /*1bc80*/  MOV R12, R11 ;  /* 0x0000000b000c7202 */ /* 0x000fd20000000f00 */
[----:B------:R-:W-:Y:S04]  /*1bc90*/  STL.64 [R1+0x2c78], R26 ;  /* 0x002c781a01007387 */ /* 0x000fe80000100a00 */
[----:B------:R-:W-:Y:S04]  /*1bca0*/  STL.64 [R1+0x2c70], R24 ;  /* 0x002c701801007387 */ /* 0x000fe80000100a00 */
[----:B------:R0:W-:Y:S01]  /*1bcb0*/  STL.64 [R1+0x2ce0], R14 ;  /* 0x002ce00e01007387 */ /* 0x0001e20000100a00 */
[----:B----4-:R-:W-:Y:S07]  /*1bcc0*/  HMMA.16816.F32.BF16 R20, R16, R14, R20 ;  /* 0x0000000e1014723c */ /* 0x010fee0000041814 */
[----:B0-----:R-:W-:Y:S01]  /*1bcd0*/  IMAD.MOV.U32 R15, RZ, RZ, R8 ;  /* 0x000000ffff0f7224 */ /* 0x001fe200078e0008 */
[----:B------:R-:W-:Y:S01]  /*1bce0*/  MOV R14, R9 ;  /* 0x00000009000e7202 */ /* 0x000fe20000000f00 */
[----:B------:R-:W2:Y:S04]  /*1bcf0*/  LDL.LU R8, [R1+0x40] ;  /* 0x0000400001087983 */ /* 0x000ea80000300800 */
[----:B------:R-:W2:Y:S04]  /*1bd00*/  LDL.LU R9, [R1+0x44] ;  /* 0x0000440001097983 */ /* 0x000ea80000300800 */
[----:B------:R-:W2:Y:S04]  /*1bd10*/  LDL.LU R10, [R1+0x48] ;  /* 0x00004800010a7983 */ /* 0x000ea80000300800 */
[----:B------:R-:W2:Y:S03]  /*1bd20*/  LDL.LU R11, [R1+0x4c] ;  /* 0x00004c00010b7983 */ /* 0x000ea60000300800 */
[----:B------:R-:W-:Y:S01]  /*1bd30*/  MOV R17, R20 ;  /* 0x0000001400117202 */ /* 0x000fe20000000f00 */
[----:B------:R-:W-:-:S05]  /*1bd40*/  IMAD.MOV.U32 R16, RZ, RZ, R21 ;  /* 0x000000ffff107224 */ /* 0x000fca00078e0015 */
[----:B------:R0:W-:Y:S01]  /*1bd50*/  STL.64 [R1+0x2cd8], R16 ;  /* 0x002cd81001007387 */ /* 0x0001e20000100a00 */
[----:B------:R-:W-:Y:S01]  /*1bd60*/  MOV R5, R22 ;  /* 0x0000001600057202 */ /* 0x000fe20000000f00 */
[----:B------:R-:W-:Y:S02]  /*1bd70*/  IMAD.MOV.U32 R4, RZ, RZ, R23 ;  /* 0x000000ffff047224 */ /* 0x000fe400078e0017 */
[----:B0-----:R-:W3:Y:S04]  /*1bd80*/  LDL.LU R16, [R1+0xe0] ;  /* 0x0000e00001107983 */ /* 0x001ee80000300800 */
[----:B------:R-:W3:Y:S04]  /*1bd90*/  LDL.LU R17, [R1+0xe4] ;  /* 0x0000e40001117983 */ /* 0x000ee80000300800 */
[----:B------:R-:W3:Y:S04]  /*1bda0*/  LDL.LU R18, [R1+0xe8] ;  /* 0x0000e80001127983 */ /* 0x000ee80000300800 */
[----:B------:R-:W3:Y:S04]  /*1bdb0*/  LDL.LU R19, [R1+0xec] ;  /* 0x0000ec0001137983 */ /* 0x000ee80000300800 */
[----:B------:R-:W4:Y:S04]  /*1bdc0*/  LDL.LU R20, [R1] ;  /* 0x0000000001147983 */ /* 0x000f280000300800 */
[----:B------:R-:W4:Y:S04]  /*1bdd0*/  LDL.LU R21, [R1+0x4] ;  /* 0x0000040001157983 */ /* 0x000f280000300800 */
[----:B------:R-:W2:Y:S04]  /*1bde0*/  LDL.LU R22, [R1+0x8] ;  /* 0x0000080001167983 */ /* 0x000ea80000300800 */
[----:B------:R-:W2:Y:S01]  /*1bdf0*/  LDL.LU R23, [R1+0xc] ;  /* 0x00000c0001177983 */ /* 0x000ea20000300800 */
[----:B------:R-:W-:Y:S01]  /*1be00*/  MOV R24, R29 ;  /* 0x0000001d00187202 */ /* 0x000fe20000000f00 */
[----:B------:R-:W-:Y:S01]  /*1be10*/  IMAD.MOV.U32 R27, RZ, RZ, R28 ;  /* 0x000000ffff1b7224 */ /* 0x000fe200078e001c */
[----:B------:R-:W-:Y:S01]  /*1be20*/  MOV R26, R0 ;  /* 0x00000000001a7202 */ /* 0x000fe20000000f00 */
[----:B------:R-:W-:Y:S01]  /*1be30*/  IMAD.MOV.U32 R25, RZ, RZ, R2 ;  /* 0x000000ffff197224 */ /* 0x000fe200078e0002 */
[----:B--2---:R-:W-:Y:S04]  /*1be40*/  STL.64 [R1+0x2cb8], R22 ;  /* 0x002cb81601007387 */ /* 0x004fe80000100a00 */
[----:B----4-:R0:W-:Y:S04]  /*1be50*/  STL.64 [R1+0x2cb0], R20 ;  /* 0x002cb01401007387 */ /* 0x0101e80000100a00 */
[----:B0-----:R-:W3:Y:S04]  /*1be60*/  LDL.LU R20, [R1+0x50] ;  /* 0x0000500001147983 */ /* 0x001ee80000300800 */
[----:B------:R-:W3:Y:S04]  /*1be70*/  LDL.LU R21, [R1+0x54] ;  /* 0x0000540001157983 */ /* 0x000ee80000300800 */
[----:B------:R-:W3:Y:S04]  /*1be80*/  LDL.LU R22, [R1+0x58] ;  /* 0x0000580001167983 */ /* 0x000ee80000300800 */
[----:B------:R-:W3:Y:S04]  /*1be90*/  LDL.LU R23, [R1+0x5c] ;  /* 0x00005c0001177983 */ /* 0x000ee80000300800 */
[----:B------:R-:W2:Y:S04]  /*1bea0*/  LDL.LU R29, [R1+0x2d0c] ;  /* 0x002d0c00011d7983 */ /* 0x000ea80000300800 */
[----:B------:R-:W4:Y:S04]  /*1beb0*/  LDL.LU R2, [R1+0x2d08] ;  /* 0x002d080001027983 */ /* 0x000f280000300800 */
[----:B------:R-:W2:Y:S04]  /*1bec0*/  LDL.LU R0, [R1+0x2d04] ;  /* 0x002d040001007983 */ /* 0x000ea80000300800 */
[----:B------:R-:W2:Y:S04]  /*1bed0*/  LDL.LU R28, [R1+0x2d00] ;  /* 0x002d0000011c7983 */ /* 0x000ea80000300800 */
[----:B------:R-:W-:Y:S04]  /*1bee0*/  STL.64 [R1+0x2c98], R26 ;  /* 0x002c981a01007387 */ /* 0x000fe80000100a00 */
[----:B------:R0:W-:Y:S04]  /*1bef0*/  STL.64 [R1+0x2c90], R24 ;  /* 0x002c901801007387 */ /* 0x0001e80000100a00 */
[----:B0-----:R-:W2:Y:S04]  /*1bf00*/  LDL.LU R24, [R1+0xc0] ;  /* 0x0000c00001187983 */ /* 0x001ea80000300800 */
[----:B------:R-:W2:Y:S04]  /*1bf10*/  LDL.LU R25, [R1+0xc4] ;  /* 0x0000c40001197983 */ /* 0x000ea80000300800 */
[----:B------:R-:W2:Y:S01]  /*1bf20*/  LDL.LU R26, [R1+0xc8] ;  /* 0x0000c800011a7983 */ /* 0x000ea20000300800 */
[----:B------:R-:W-:Y:S01]  /*1bf30*/  HMMA.16816.F32.BF16 R12, R12, R6, R8 ;  /* 0x000000060c0c723c */ /* 0x000fe20000041808 */
[----:B------:R-:W-:-:S02]  /*1bf40*/  MOV R27, R3 ;  /* 0x00000003001b7202 */ /* 0x000fc40000000f00 */
[----:B------:R-:W3:Y:S11]  /*1bf50*/  LDL.LU R3, [R1+0x2cfc] ;  /* 0x002cfc0001037983 */ /* 0x000ef60000300800 */
[----:B------:R-:W-:Y:S10]  /*1bf60*/  @!UPT UIADD3 URZ, URZ, URZ, URZ ;  /* 0x0000003f3f3ff290 */ /* 0x000ff4000fffe03f */
[----:B------:R-:W-:Y:S01]  /*1bf70*/  MOV R10, R14 ;  /* 0x0000000e000a7202 */ /* 0x000fe20000000f00 */
[----:B--2---:R4:W-:Y:S04]  /*1bf80*/  STL.64 [R1+0x2ca8], R26 ;  /* 0x002ca81a01007387 */ /* 0x0049e80000100a00 */
[----:B------:R0:W-:Y:S01]  /*1bf90*/  STL.64 [R1+0x2ca0], R24 ;  /* 0x002ca01801007387 */ /* 0x0001e20000100a00 */
[----:B----4-:R-:W-:Y:S02]  /*1bfa0*/  IMAD.MOV.U32 R26, RZ, RZ, R2 ;  /* 0x000000ffff1a7224 */ /* 0x010fe400078e0002 */
[----:B0-----:R-:W-:Y:S01]  /*1bfb0*/  IMAD.MOV.U32 R24, RZ, RZ, R28 ;  /* 0x000000ffff187224 */ /* 0x001fe200078e001c */
[----:B------:R-:W-:Y:S01]  /*1bfc0*/  MOV R25, R0 ;  /* 0x0000000000197202 */ /* 0x000fe20000000f00 */
[----:B------:R-:W2:Y:S01]  /*1bfd0*/  LDL.LU R28, [R1+0x2cf8] ;  /* 0x002cf800011c7983 */ /* 0x000ea20000300800 */
[----:B------:R-:W-:-:S03]  /*1bfe0*/  MOV R27, R29 ;  /* 0x0000001d001b7202 */ /* 0x000fc60000000f00 */
[----:B------:R-:W4:Y:S01]  /*1bff0*/  LDL.LU R0, [R1+0x2cf4] ;  /* 0x002cf40001007983 */ /* 0x000f220000300800 */
[----:B------:R-:W-:-:S03]  /*1c000*/  IMAD.MOV.U32 R29, RZ, RZ, R15 ;  /* 0x000000ffff1d7224 */ /* 0x000fc600078e000f */
[----:B------:R-:W2:Y:S04]  /*1c010*/  LDL.LU R2, [R1+0x2cf0] ;  /* 0x002cf00001027983 */ /* 0x000ea80000300800 */
[----:B------:R-:W2:Y:S04]  /*1c020*/  LDL.LU.64 R8, [R1+0x2ce8] ;  /* 0x002ce80001087983 */ /* 0x000ea80000300a00 */
[----:B------:R3:W-:Y:S04]  /*1c030*/  STL [R1+0x30], R12 ;  /* 0x0000300c01007387 */ /* 0x0007e80000100800 */
[----:B------:R-:W3:Y:S01]  /*1c040*/  LDL.LU.64 R14, [R1+0x2ce0] ;  /* 0x002ce000010e7983 */ /* 0x000ee20000300a00 */
[----:B------:R-:W-:-:S02]  /*1c050*/  IMAD.MOV.U32 R11, RZ, RZ, R13 ;  /* 0x000000ffff0b7224 */ /* 0x000fc400078e000d */
[C---:B---3--:R-:W-:Y:S01]  /*1c060*/  HMMA.16816.F32.BF16 R12, R20.reuse, R14, R16 ;  /* 0x0000000e140c723c */ /* 0x048fe20000041810 */
[----:B------:R-:W3:Y:S11]  /*1c070*/  LDL.LU.64 R16, [R1+0x2cd8] ;  /* 0x002cd80001107983 */ /* 0x000ef60000300a00 */
[----:B------:R-:W-:Y:S11]  /*1c080*/  @!UPT UIADD3 URZ, URZ, URZ, URZ ;  /* 0x0000003f3f3ff290 */ /* 0x000ff6000fffe03f */
[----:B------:R-:W-:Y:S04]  /*1c090*/  STL.64 [R1+0x2c50], R14 ;  /* 0x002c500e01007387 */ /* 0x000fe80000100a00 */
[----:B------:R3:W-:Y:S02]  /*1c0a0*/  STL.64 [R1+0x2c48], R12 ;  /* 0x002c480c01007387 */ /* 0x0007e40000100a00 */
[----:B---3--:R-:W-:Y:S01]  /*1c0b0*/  MOV R12, R17 ;  /* 0x00000011000c7202 */ /* 0x008fe20000000f00 */
[----:B------:R-:W-:Y:S02]  /*1c0c0*/  IMAD.MOV.U32 R13, RZ, RZ, R16 ;  /* 0x000000ffff0d7224 */ /* 0x000fe400078e0010 */
[----:B--2---:R-:W0:Y:S04]  /*1c0d0*/  LDSM.16.MT88.4 R16, [R2+0x1800] ;  /* 0x001800000210783b */ /* 0x004e280000004200 */
[----:B0-----:R-:W-:Y:S04]  /*1c0e0*/  STL.64 [R1+0x40], R16 ;  /* 0x0000401001007387 */ /* 0x001fe80000100a00 */
[----:B------:R-:W-:Y:S04]  /*1c0f0*/  STL.64 [R1+0x48], R18 ;  /* 0x0000481201007387 */ /* 0x000fe80000100a00 */
[----:B----4-:R-:W0:Y:S04]  /*1c100*/  LDSM.16.MT88.4 R16, [R0+0x1800] ;  /* 0x001800000010783b */ /* 0x010e280000004200 */
[----:B0-----:R-:W-:Y:S04]  /*1c110*/  STL.64 [R1+0x20], R16 ;  /* 0x0000201001007387 */ /* 0x001fe80000100a00 */
[----:B------:R0:W-:Y:S04]  /*1c120*/  STL.64 [R1+0x28], R18 ;  /* 0x0000281201007387 */ /* 0x0001e80000100a00 */
[----:B0-----:R-:W2:Y:S04]  /*1c130*/  LDL.LU.64 R18, [R1+0x2cd0] ;  /* 0x002cd00001127983 */ /* 0x001ea80000300a00 */
[----:B------:R-:W2:Y:S01]  /*1c140*/  LDL.LU.64 R16, [R1+0x2cc8] ;  /* 0x002cc80001107983 */ /* 0x000ea20000300a00 */
[----:B------:R-:W-:Y:S01]  /*1c150*/  IMAD.MOV.U32 R15, RZ, RZ, R4 ;  /* 0x000000ffff0f7224 */ /* 0x000fe200078e0004 */
[----:B------:R-:W-:Y:S01]  /*1c160*/  MOV R14, R5 ;  /* 0x00000005000e7202 */ /* 0x000fe20000000f00 */
[----:B--2---:R-:W-:Y:S01]  /*1c170*/  HMMA.16816.F32.BF16 R20, R20, R6, R16 ;  /* 0x000000061414723c */ /* 0x004fe20000041810 */
[----:B------:R-:W2:Y:S11]  /*1c180*/  LDL.LU.64 R16, [R1+0x2cc0] ;  /* 0x002cc00001107983 */ /* 0x000eb60000300a00 */
[----:B------:R-:W-:Y:S11]  /*1c190*/  @!UPT UIADD3 URZ, URZ, URZ, URZ ;  /* 0x0000003f3f3ff290 */ /* 0x000ff6000fffe03f */
[----:B------:R-:W-:Y:S01]  /*1c1a0*/  STL [R1+0xa0], R20 ;  /* 0x0000a01401007387 */ /* 0x000fe20000100800 */
[----:B------:R-:W-:Y:S01]  /*1c1b0*/  MOV R7, R21 ;  /* 0x0000001500077202 */ /* 0x000fe20000000f00 */
[----:B------:R-:W-:Y:S01]  /*1c1c0*/  IMAD.MOV.U32 R6, RZ, RZ, R22 ;  /* 0x000000ffff067224 */ /* 0x000fe200078e0016 */
[----:B------:R-:W-:Y:S02]  /*1c1d0*/  MOV R4, R23 ;  /* 0x0000001700047202 */ /* 0x000fe40000000f00 */
[----:B------:R-:W0:Y:S02]  /*1c1e0*/  LDSM.16.MT88.4 R20, [R28+0x1800] ;  /* 0x001800001c14783b */ /* 0x000e240000004200 */
[----:B0-----:R-:W-:Y:S02]  /*1c1f0*/  IMAD.MOV.U32 R18, RZ, RZ, R22 ;  /* 0x000000ffff127224 */ /* 0x001fe400078e0016 */
[----:B------:R-:W-:Y:S01]  /*1c200*/  STL.64 [R1+0x10], R20 ;  /* 0x0000101401007387 */ /* 0x000fe20000100a00 */
[----:B------:R-:W-:-:S03]  /*1c210*/  MOV R19, R23 ;  /* 0x0000001700137202 */ /* 0x000fc60000000f00 */
[----:B------:R-:W0:Y:S04]  /*1c220*/  LDSM.16.MT88.4 R20, [R3+0x1800] ;  /* 0x001800000314783b */ /* 0x000e280000004200 */
[----:B------:R-:W3:Y:S04]  /*1c230*/  LDL R5, [R1+0x6cc] ;  /* 0x0006cc0001057983 */ /* 0x000ee80000100800 */
[----:B------:R-:W-:Y:S04]  /*1c240*/  STL [R1+0x2c3c], R28 ;  /* 0x002c3c1c01007387 */ /* 0x000fe80000100800 */
[----:B------:R-:W-:Y:S04]  /*1c250*/  STL [R1+0x2c34], R19 ;  /* 0x002c341301007387 */ /* 0x000fe80000100800 */
[----:B------:R-:W-:Y:S04]  /*1c260*/  STL [R1+0x2c30], R18 ;  /* 0x002c301201007387 */ /* 0x000fe80000100800 */
[----:B0-----:R-:W-:Y:S04]  /*1c270*/  STL.64 [R1+0x60], R20 ;  /* 0x0000601401007387 */ /* 0x001fe80000100a00 */
[----:B------:R0:W-:Y:S04]  /*1c280*/  STL.64 [R1+0x68], R22 ;  /* 0x0000681601007387 */ /* 0x0001e80000100a00 */
[----:B0-----:R-:W4:Y:S04]  /*1c290*/  LDL.LU.64 R22, [R1+0x2cb8] ;  /* 0x002cb80001167983 */ /* 0x001f280000300a00 */
[----:B------:R-:W4:Y:S04]  /*1c2a0*/  LDL.LU.64 R20, [R1+0x2cb0] ;  /* 0x002cb00001147983 */ /* 0x000f280000300a00 */
[----:B------:R-:W-:Y:S01]  /*1c2b0*/  STL [R1+0x2c38], R3 ;  /* 0x002c380301007387 */ /* 0x000fe20000100800 */
[----:B----4-:R-:W-:Y:S11]  /*1c2c0*/  HMMA.16816.F32.BF16 R24, R20, R8, R24 ;  /* 0x000000081418723c */ /* 0x010ff60000041818 */
[----:B------:R-:W-:Y:S11]  /*1c2d0*/  @!UPT UIADD3 URZ, URZ, URZ, URZ ;  /* 0x0000003f3f3ff290 */ /* 0x000ff6000fffe03f */
[----:B------:R-:W-:Y:S01]  /*1c2e0*/  @!UPT UIADD3 URZ, URZ, URZ, URZ ;  /* 0x0000003f3f3ff290 */ /* 0x000fe2000fffe03f */
[----:B------:R-:W-:Y:S01]  /*1c2f0*/  STL.64 [R1+0xe0], R24 ;  /* 0x0000e01801007387 */ /* 0x000fe20000100a00 */
[----:B------:R-:W-:-:S03]  /*1c300*/  IMAD.MOV.U32 R28, RZ, RZ, R27 ;  /* 0x000000ffff1c7224 */ /* 0x000fc600078e001b */
[----:B------:R0:W-:Y:S04]  /*1c310*/  STL [R1+0xe8], R26 ;  /* 0x0000e81a01007387 */ /* 0x0001e80000100800 */
[----:B0-----:R-:W2:Y:S04]  /*1c320*/  LDL.LU.64 R26, [R1+0x2ca8] ;  /* 0x002ca800011a7983 */ /* 0x001ea80000300a00 */
[----:B------:R-:W2:Y:S02]  /*1c330*/  LDL.LU.64 R24, [R1+0x2ca0] ;  /* 0x002ca00001187983 */ /* 0x000ea40000300a00 */
[----:B--2---:R-:W-:Y:S02]  /*1c340*/  HMMA.16816.F32.BF16 R20, R20, R16, R24 ;  /* 0x000000101414723c */ /* 0x004fe40000041818 */
[----:B------:R-:W2:Y:S04]  /*1c350*/  LDL.LU.64 R26, [R1+0x2c98] ;  /* 0x002c9800011a7983 */ /* 0x000ea80000300a00 */
[----:B------:R-:W2:Y:S11]  /*1c360*/  LDL.LU.64 R24, [R1+0x2c90] ;  /* 0x002c900001187983 */ /* 0x000eb60000300a00 */
[----:B------:R-:W-:Y:S06]  /*1c370*/  @!UPT UIADD3 URZ, URZ, URZ, URZ ;  /* 0x0000003f3f3ff290 */ /* 0x000fec000fffe03f */
[----:B------:R0:W-:Y:S01]  /*1c380*/  STL [R1+0xd4], R21 ;  /* 0x0000d41501007387 */ /* 0x0001e20000100800 */
[----:B------:R-:W-:Y:S01]  /*1c390*/  IMAD.MOV.U32 R19, RZ, RZ, R22 ;  /* 0x000000ffff137224 */ /* 0x000fe200078e0016 */
[----:B------:R-:W-:Y:S02]  /*1c3a0*/  MOV R18, R23 ;  /* 0x0000001700127202 */ /* 0x000fe40000000f00 */
[----:B------:R-:W-:Y:S01]  /*1c3b0*/  MOV R3, R20 ;  /* 0x0000001400037202 */ /* 0x000fe20000000f00 */
[----:B------:R-:W2:Y:S04]  /*1c3c0*/  LDL.LU.64 R22, [R1+0x2c88] ;  /* 0x002c880001167983 */ /* 0x000ea80000300a00 */
[----:B0-----:R-:W2:Y:S02]  /*1c3d0*/  LDL.LU.64 R20, [R1+0x2c80] ;  /* 0x002c800001147983 */ /* 0x001ea40000300a00 */
[C---:B--2---:R-:W-:Y:S11]  /*1c3e0*/  HMMA.16816.F32.BF16 R24, R20.reuse, R8, R24 ;  /* 0x000000081418723c */ /* 0x044ff60000041818 */
[----:B------:R-:W-:Y:S11]  /*1c3f0*/  @!UPT UIADD3 URZ, URZ, URZ, URZ ;  /* 0x0000003f3f3ff290 */ /* 0x000ff6000fffe03f */
[----:B------:R-:W-:Y:S01]  /*1c400*/  @!UPT UIADD3 URZ, URZ, URZ, URZ ;  /* 0x0000003f3f3ff290 */ /* 0x000fe2000fffe03f */
[----:B------:R-:W-:Y:S04]  /*1c410*/  STL.64 [R1+0xc0], R24 ;  /* 0x0000c01801007387 */ /* 0x000fe80000100a00 */
[----:B------:R0:W-:Y:S04]  /*1c420*/  STL.64 [R1+0xc8], R26 ;  /* 0x0000c81a01007387 */ /* 0x0001e80000100a00 */
[----:B0-----:R-:W2:Y:S04]  /*1c430*/  LDL.LU.64 R26, [R1+0x2c78] ;  /* 0x002c7800011a7983 */ /* 0x001ea80000300a00 */
[----:B------:R-:W2:Y:S02]  /*1c440*/  LDL.LU.64 R24, [R1+0x2c70] ;  /* 0x002c700001187983 */ /* 0x000ea40000300a00 */
[----:B--2---:R-:W-:Y:S02]  /*1c450*/  HMMA.16816.F32.BF16 R20, R20, R16, R24 ;  /* 0x000000101414723c */ /* 0x004fe40000041818 */
[----:B------:R-:W2:Y:S04]  /*1c460*/  LDL.LU.64 R26, [R1+0x2c68] ;  /* 0x002c6800011a7983 */ /* 0x000ea80000300a00 */
[----:B------:R-:W2:Y:S11]  /*1c470*/  LDL.LU.64 R24, [R1+0x2c60] ;  /* 0x002c600001187983 */ /* 0x000eb60000300a00 */
[----:B------:R-:W-:Y:S06]  /*1c480*/  @!UPT UIADD3 URZ, URZ, URZ, URZ ;  /* 0x0000003f3f3ff290 */ /* 0x000fec000fffe03f */
[----:B------:R0:W-:Y:S04]  /*1c490*/  STL.64 [R1+0x80], R20 ;  /* 0x0000801401007387 */ /* 0x0001e80000100a00 */
[----:B------:R1:W-:Y:S04]  /*1c4a0*/  STL.64 [R1+0x88], R22 ;  /* 0x0000881601007387 */ /* 0x0003e80000100a00 */
[----:B0-----:R-:W4:Y:S01]  /*1c4b0*/  LDL.LU R20, [R1+0x30] ;  /* 0x0000300001147983 */ /* 0x001f220000300800 */
[----:B------:R-:W-:-:S03]  /*1c4c0*/  IMAD.MOV.U32 R21, RZ, RZ, R11 ;  /* 0x000000ffff157224 */ /* 0x000fc600078e000b */
[----:B------:R-:W3:Y:S01]  /*1c4d0*/  LDL.LU R11, [R1+0x2c5c] ;  /* 0x002c5c00010b7983 */ /* 0x000ee20000300800 */
[----:B-1----:R-:W-:Y:S01]  /*1c4e0*/  MOV R22, R10 ;  /* 0x0000000a00167202 */ /* 0x002fe20000000f00 */
[----:B------:R-:W-:Y:S02]  /*1c4f0*/  IMAD.MOV.U32 R23, RZ, RZ, R29 ;  /* 0x000000ffff177224 */ /* 0x000fe400078e001d */
[----:B------:R-:W3:Y:S01]  /*1c500*/  LDL.LU R10, [R1+0x2c58] ;  /* 0x002c5800010a7983 */ /* 0x000ee20000300800 */
[C---:B--2---:R-:W-:Y:S08]  /*1c510*/  HMMA.16816.F32.BF16 R12, R24.reuse, R8, R12 ;  /* 0x00000008180c723c */ /* 0x044ff0000004180c */
[----:B----4-:R-:W-:Y:S11]  /*1c520*/  HMMA.16816.F32.BF16 R20, R24, R16, R20 ;  /* 0x000000101814723c */ /* 0x010ff60000041814 */
[----:B------:R-:W-:Y:S04]  /*1c530*/  @!UPT UIADD3 URZ, URZ, URZ, URZ ;  /* 0x0000003f3f3ff290 */ /* 0x000fe8000fffe03f */
[----:B------:R-:W-:Y:S04]  /*1c540*/  STL.64 [R1+0x70], R12 ;  /* 0x0000700c01007387 */ /* 0x000fe80000100a00 */
[----:B------:R0:W-:Y:S01]  /*1c550*/  STL.64 [R1+0x78], R14 ;  /* 0x0000780e01007387 */ /* 0x0001e20000100a00 */
[----:B---3--:R-:W-:-:S03]  /*1c560*/  IMAD.MOV.U32 R24, RZ, RZ, R11 ;  /* 0x000000ffff187224 */ /* 0x008fc600078e000b */
[----:B0-----:R-:W2:Y:S04]  /*1c570*/  LDL.LU.64 R14, [R1+0x2c50] ;  /* 0x002c5000010e7983 */ /* 0x001ea80000300a00 */
[----:B------:R-:W2:Y:S04]  /*1c580*/  LDL.LU.64 R12, [R1+0x2c48] ;  /* 0x002c4800010c7983 */ /* 0x000ea80000300a00 */
[----:B------:R-:W-:Y:S04]  /*1c590*/  STL.64 [R1+0x50], R20 ;  /* 0x0000501401007387 */ /* 0x000fe80000100a00 */
[----:B------:R-:W-:Y:S04]  /*1c5a0*/  STL [R1+0x58], R22 ;  /* 0x0000581601007387 */ /* 0x000fe80000100800 */
[----:B------:R-:W3:Y:S04]  /*1c5b0*/  LDL.LU R11, [R1+0x2c40] ;  /* 0x002c4000010b7983 */ /* 0x000ee80000300800 */
[----:B------:R-:W2:Y:S04]  /*1c5c0*/  LDL.LU R25, [R1+0xb4] ;  /* 0x0000b40001197983 */ /* 0x000ea80000300800 */
[----:B------:R-:W2:Y:S04]  /*1c5d0*/  LDL.LU R26, [R1+0xb8] ;  /* 0x0000b800011a7983 */ /* 0x000ea80000300800 */
[----:B------:R-:W2:Y:S02]  /*1c5e0*/  LDL.LU R27, [R1+0xbc] ;  /* 0x0000bc00011b7983 */ /* 0x000ea40000300800 */
[----:B--2---:R-:W-:Y:S11]  /*1c5f0*/  HMMA.16816.F32.BF16 R12, R24, R8, R12 ;  /* 0x00000008180c723c */ /* 0x004ff6000004180c */
[----:B------:R-:W-:Y:S11]  /*1c600*/  @!UPT UIADD3 URZ, URZ, URZ, URZ ;  /* 0x0000003f3f3ff290 */ /* 0x000ff6000fffe03f */
[----:B------:R-:W-:Y:S02]  /*1c610*/  @!UPT UIADD3 URZ, URZ, URZ, URZ ;  /* 0x0000003f3f3ff290 */ /* 0x000fe4000fffe03f */
[----:B------:R-:W-:Y:S01]  /*1c620*/  MOV R9, R14 ;  /* 0x0000000e00097202 */ /* 0x000fe20000000f00 */
[----:B------:R-:W-:Y:S01]  /*1c630*/  IMAD.MOV.U32 R8, RZ, RZ, R15 ;  /* 0x000000ffff087224 */ /* 0x000fe200078e000f */
[----:B------:R-:W-:Y:S04]  /*1c640*/  STL.64 [R1+0x30], R12 ;  /* 0x0000300c01007387 */ /* 0x000fe80000100a00 */
[----:B---3--:R-:W-:Y:S04]  /*1c650*/  STL.64 [R1+0x2c28], R10 ;  /* 0x002c280a01007387 */ /* 0x008fe80000100a00 */
[----:B------:R0:W-:Y:S04]  /*1c660*/  STL.64 [R1+0x2c20], R8 ;  /* 0x002c200801007387 */ /* 0x0001e80000100a00 */
[----:B------:R-:W1:Y:S04]  /*1c670*/  LDSM.16.MT88.4 R12, [R2+0x2000] ;  /* 0x00200000020c783b */ /* 0x000e680000004200 */
[----:B0-----:R-:W2:Y:S01]  /*1c680*/  LDL.LU R8, [R1+0xa0] ;  /* 0x0000a00001087983 */ /* 0x001ea20000300800 */
[----:B------:R-:W-:Y:S01]  /*1c690*/  MOV R9, R7 ;  /* 0x0000000700097202 */ /* 0x000fe20000000f00 */
[----:B------:R-:W-:Y:S01]  /*1c6a0*/  IMAD.MOV.U32 R10, RZ, RZ, R6 ;  /* 0x000000ffff0a7224 */ /* 0x000fe200078e0006 */
[----:B------:R-:W-:-:S02]  /*1c6b0*/  MOV R11, R4 ;  /* 0x00000004000b7202 */ /* 0x000fc40000000f00 */
[----:B------:R-:W-:Y:S02]  /*1c6c0*/  MOV R29, R23 ;  /* 0x00000017001d7202 */ /* 0x000fe40000000f00 */
[----:B------:R-:W-:Y:S04]  /*1c6d0*/  LDSM.16.MT88.4 R20, [R0+0x2000] ;  /* 0x002000000014783b */ /* 0x000fe80000004200 */
[----:B-1----:R-:W-:Y:S04]  /*1c6e0*/  STL.64 [R1+0x2b88], R14 ;  /* 0x002b880e01007387 */ /* 0x002fe80000100a00 */
[----:B------:R-:W-:Y:S04]  /*1c6f0*/  STL.64 [R1+0x2b80], R12 ;  /* 0x002b800c01007387 */ /* 0x000fe80000100a00 */
[----:B------:R-:W-:Y:S04]  /*1c700*/  LDSM.16.M88.4 R12, [R5+0x10080] ;  /* 0x01008000050c783b */ /* 0x000fe80000000200 */
[----:B------:R-:W0:Y:S04]  /*1c710*/  LDSM.16.M88.4 R4, [R5+0x18080] ;  /* 0x018080000504783b */ /* 0x000e280000000200 */
[----:B0-----:R-:W-:Y:S04]  /*1c720*/  STL [R1+0x2b24], R6 ;  /* 0x002b240601007387 */ /* 0x001fe80000100800 */
[----:B------:R0:W-:Y:S04]  /*1c730*/  STL.64 [R1], R12 ;  /* 0x0000000c01007387 */ /* 0x0001e80000100a00 */
[----:B------:R-:W-:Y:S04]  /*1c740*/  STL.64 [R1+0x8], R14 ;  /* 0x0000080e01007387 */ /* 0x000fe80000100a00 */
[----:B------:R-:W-:Y:S04]  /*1c750*/  STL [R1+0x2b20], R7 ;  /* 0x002b200701007387 */ /* 0x000fe80000100800 */
[----:B------:R-:W-:Y:S04]  /*1c760*/  STL.64 [R1+0x2b78], R4 ;  /* 0x002b780401007387 */ /* 0x000fe80000100a00 */
[----:B------:R1:W-:Y:S04]  /*1c770*/  STL.64 [R1+0x2b70], R22 ;  /* 0x002b701601007387 */ /* 0x0003e80000100a00 */
[----:B------:R3:W-:Y:S01]  /*1c780*/  STL.64 [R1+0x2b68], R20 ;  /* 0x002b681401007387 */ /* 0x0007e20000100a00 */
[----:B0-----:R-:W-:Y:S01]  /*1c790*/  MOV R12, R3 ;  /* 0x00000003000c7202 */ /* 0x001fe20000000f00 */
[----:B-1----:R-:W-:-:S02]  /*1c7a0*/  IMAD.MOV.U32 R23, RZ, RZ, R28 ;  /* 0x000000ffff177224 */ /* 0x002fc400078e001c */
[----:B---3--:R-:W3:Y:S04]  /*1c7b0*/  LDL.LU R20, [R1+0xe0] ;  /* 0x0000e00001147983 */ /* 0x008ee80000300800 */
[----:B------:R-:W3:Y:S04]  /*1c7c0*/  LDL.LU R21, [R1+0xe4] ;  /* 0x0000e40001157983 */ /* 0x000ee80000300800 */
[----:B------:R-:W3:Y:S04]  /*1c7d0*/  LDL.LU R22, [R1+0xe8] ;  /* 0x0000e80001167983 */ /* 0x000ee80000300800 */
[----:B------:R-:W4:Y:S01]  /*1c7e0*/  LDL.LU R28, [R1+0x2c3c] ;  /* 0x002c3c00011c7983 */ /* 0x000f220000300800 */
[----:B--2---:R-:W-:Y:S11]  /*1c7f0*/  HMMA.16816.F32.BF16 R8, R24, R16, R8 ;  /* 0x000000101808723c */ /* 0x004ff60000041808 */
[----:B------:R-:W-:Y:S11]  /*1c800*/  @!UPT UIADD3 URZ, URZ, URZ, URZ ;  /* 0x0000003f3f3ff290 */ /* 0x000ff6000fffe03f */
[----:B------:R-:W-:Y:S02]  /*1c810*/  @!UPT UIADD3 URZ, URZ, URZ, URZ ;  /* 0x0000003f3f3ff290 */ /* 0x000fe4000fffe03f */
[----:B------:R-:W-:Y:S01]  /*1c820*/  MOV R15, R8 ;  /* 0x00000008000f7202 */ /* 0x000fe20000000f00 */
[----:B------:R-:W-:-:S05]  /*1c830*/  IMAD.MOV.U32 R14, RZ, RZ, R9 ;  /* 0x000000ffff0e7224 */ /* 0x000fca00078e0009 */
[----:B------:R0:W-:Y:S04]  /*1c840*/  STL.64 [R1+0x2c10], R14 ;  /* 0x002c100e01007387 */ /* 0x0001e80000100a00 */
[----:B------:R-:W2:Y:S01]  /*1c850*/  LDL.LU R3, [R1+0x2c38] ;  /* 0x002c380001037983 */ /* 0x000ea20000300800 */
[----:B------:R-:W-:Y:S01]  /*1c860*/  MOV R5, R10 ;  /* 0x0000000a00057202 */ /* 0x000fe20000000f00 */
[----:B------:R-:W-:Y:S02]  /*1c870*/  IMAD.MOV.U32 R4, RZ, RZ, R11 ;  /* 0x000000ffff047224 */ /* 0x000fe400078e000b */
[----:B------:R-:W3:Y:S01]  /*1c880*/  LDL.LU R13, [R1+0xd4] ;  /* 0x0000d400010d7983 */ /* 0x000ee20000300800 */
[----:B0-----:R-:W-:Y:S01]  /*1c890*/  IMAD.MOV.U32 R14, RZ, RZ, R19 ;  /* 0x000000ffff0e7224 */ /* 0x001fe200078e0013 */
[----:B------:R-:W-:-:S02]  /*1c8a0*/  MOV R15, R18 ;  /* 0x00000012000f7202 */ /* 0x000fc40000000f00 */
[----:B------:R-:W3:Y:S04]  /*1c8b0*/  LDL.LU R19, [R1+0x2c34] ;  /* 0x002c340001137983 */ /* 0x000ee80000300800 */
[----:B------:R-:W3:Y:S04]  /*1c8c0*/  LDL.LU R18, [R1+0x2c30] ;  /* 0x002c300001127983 */ /* 0x000ee80000300800 */
[----:B----4-:R-:W0:Y:S04]  /*1c8d0*/  LDSM.16.MT88.4 R24, [R28+0x2000] ;  /* 0x002000001c18783b */ /* 0x010e280000004200 */
[----:B0-----:R-:W-:Y:S04]  /*1c8e0*/  STL.64 [R1+0x2b48], R26 ;  /* 0x002b481a01007387 */ /* 0x001fe80000100a00 */
[----:B------:R0:W-:Y:S04]  /*1c8f0*/  STL.64 [R1+0x2b40], R24 ;  /* 0x002b401801007387 */ /* 0x0001e80000100a00 */
[----:B0-----:R-:W3:Y:S04]  /*1c900*/  LDL.LU.64 R24, [R1+0x40] ;  /* 0x0000400001187983 */ /* 0x001ee80000300a00 */
[----:B------:R-:W3:Y:S04]  /*1c910*/  LDL.LU.64 R26, [R1+0x48] ;  /* 0x00004800011a7983 */ /* 0x000ee80000300a00 */
[----:B--2---:R-:W0:Y:S04]  /*1c920*/  LDSM.16.MT88.4 R8, [R3+0x2000] ;  /* 0x002000000308783b */ /* 0x004e280000004200 */
[----:B0-----:R-:W-:Y:S04]  /*1c930*/  STL.64 [R1+0xa0], R8 ;  /* 0x0000a00801007387 */ /* 0x001fe80000100a00 */
[----:B------:R0:W-:Y:S04]  /*1c940*/  STL.64 [R1+0xa8], R10 ;  /* 0x0000a80a01007387 */ /* 0x0001e80000100a00 */
[----:B0-----:R-:W3:Y:S04]  /*1c950*/  LDL.LU.64 R10, [R1+0x2c28] ;  /* 0x002c2800010a7983 */ /* 0x001ee80000300a00 */
[----:B------:R-:W2:Y:S01]  /*1c960*/  LDL.LU.64 R8, [R1+0x2c20] ;  /* 0x002c200001087983 */ /* 0x000ea20000300a00 */
[----:B---3--:R-:W-:Y:S11]  /*1c970*/  HMMA.16816.F32.BF16 R20, R24, R10, R20 ;  /* 0x0000000a1814723c */ /* 0x008ff60000041814 */
[----:B------:R-:W-:Y:S11]  /*1c980*/  @!UPT UIADD3 URZ, URZ, URZ, URZ ;  /* 0x0000003f3f3ff290 */ /* 0x000ff6000fffe03f */
[----:B------:R-:W-:Y:S01]  /*1c990*/  @!UPT UIADD3 URZ, URZ, URZ, URZ ;  /* 0x0000003f3f3ff290 */ /* 0x000fe2000fffe03f */
[----:B------:R-:W-:Y:S04]  /*1c9a0*/  STL.64 [R1+0x2b98], R22 ;  /* 0x002b981601007387 */ /* 0x000fe80000100a00 */
[----:B------:R0:W-:Y:S04]  /*1c9b0*/  STL.64 [R1+0x2b90], R20 ;  /* 0x002b901401007387 */ /* 0x0001e80000100a00 */
[----:B0-----:R-:W3:Y:S04]  /*1c9c0*/  LDL.LU R20, [R1+0x60] ;  /* 0x0000600001147983 */ /* 0x001ee80000300800 */
[----:B------:R-:W3:Y:S04]  /*1c9d0*/  LDL.LU R21, [R1+0x64] ;  /* 0x0000640001157983 */ /* 0x000ee80000300800 */
[----:B------:R-:W4:Y:S04]  /*1c9e0*/  LDL.LU R22, [R1+0x68] ;  /* 0x0000680001167983 */ /* 0x000f280000300800 */
[----:B------:R-:W4:Y:S04]  /*1c9f0*/  LDL.LU R23, [R1+0x6c] ;  /* 0x00006c0001177983 */ /* 0x000f280000300800 */
[----:B----4-:R-:W-:Y:S04]  /*1ca00*/  STL.64 [R1+0x2bd0], R22 ;  /* 0x002bd01601007387 */ /* 0x010fe80000100a00 */
[----:B---3--:R0:W-:Y:S04]  /*1ca10*/  STL.64 [R1+0x2bc8], R20 ;  /* 0x002bc81401007387 */ /* 0x0081e80000100a00 */
[----:B0-----:R-:W3:Y:S04]  /*1ca20*/  LDL.LU R20, [R1+0x10] ;  /* 0x0000100001147983 */ /* 0x001ee80000300800 */
[----:B------:R-:W3:Y:S01]  /*1ca30*/  LDL.LU R21, [R1+0x14] ;  /* 0x0000140001157983 */ /* 0x000ee20000300800 */
[----:B------:R-:W-:Y:S01]  /*1ca40*/  IMAD.MOV.U32 R22, RZ, RZ, R18 ;  /* 0x000000ffff167224 */ /* 0x000fe200078e0012 */
[----:B------:R-:W-:-:S02]  /*1ca50*/  MOV R23, R19 ;  /* 0x0000001300177202 */ /* 0x000fc40000000f00 */
[----:B------:R-:W4:Y:S04]  /*1ca60*/  LDL.LU R18, [R1+0x2c1c] ;  /* 0x002c1c0001127983 */ /* 0x000f280000300800 */
[----:B------:R-:W4:Y:S01]  /*1ca70*/  LDL.LU R19, [R1+0x2c18] ;  /* 0x002c180001137983 */ /* 0x000f220000300800 */
[----:B------:R-:W-:Y:S01]  /*1ca80*/  IMAD.MOV.U32 R17, RZ, RZ, R24 ;  /* 0x000000ffff117224 */ /* 0x000fe200078e0018 */
[----:B------:R-:W-:Y:S01]  /*1ca90*/  MOV R16, R25 ;  /* 0x0000001900107202 */ /* 0x000fe20000000f00 */
[----:B------:R-:W-:Y:S01]  /*1caa0*/  IMAD.MOV.U32 R7, RZ, RZ, R26 ;  /* 0x000000ffff077224 */ /* 0x000fe200078e001a */
[----:B------:R-:W-:Y:S01]  /*1cab0*/  MOV R6, R27 ;  /* 0x0000001b00067202 */ /* 0x000fe20000000f00 */
[----:B------:R0:W-:Y:S02]  /*1cac0*/  STL.64 [R1+0x2c00], R22 ;  /* 0x002c001601007387 */ /* 0x0001e40000100a00 */
[----:B0-----:R-:W-:Y:S01]  /*1cad0*/  IMAD.MOV.U32 R22, RZ, RZ, R7 ;  /* 0x000000ffff167224 */ /* 0x001fe200078e0007 */
[----:B------:R-:W-:Y:S01]  /*1cae0*/  MOV R23, R6 ;  /* 0x0000000600177202 */ /* 0x000fe20000000f00 */
[----:B---3--:R0:W-:Y:S04]  /*1caf0*/  STL.64 [R1+0x2bf8], R20 ;  /* 0x002bf81401007387 */ /* 0x0081e80000100a00 */
[----:B------:R-:W3:Y:S04]  /*1cb00*/  LDL.LU R24, [R1+0x20] ;  /* 0x0000200001187983 */ /* 0x000ee80000300800 */
[----:B------:R-:W3:Y:S01]  /*1cb10*/  LDL.LU R25, [R1+0x24] ;  /* 0x0000240001197983 */ /* 0x000ee20000300800 */
[----:B0-----:R-:W-:Y:S01]  /*1cb20*/  IMAD.MOV.U32 R20, RZ, RZ, R17 ;  /* 0x000000ffff147224 */ /* 0x001fe200078e0011 */
[----:B------:R-:W-:-:S02]  /*1cb30*/  MOV R21, R16 ;  /* 0x0000001000157202 */ /* 0x000fc40000000f00 */
[----:B------:R-:W3:Y:S04]  /*1cb40*/  LDL.LU R26, [R1+0x28] ;  /* 0x00002800011a7983 */ /* 0x000ee80000300800 */
[----:B------:R-:W3:Y:S01]  /*1cb50*/  LDL.LU R27, [R1+0x2c] ;  /* 0x00002c00011b7983 */ /* 0x000ee20000300800 */
[----:B----4-:R-:W-:Y:S03]  /*1cb60*/  HMMA.16816.F32.BF16 R20, R20, R18, R12 ;  /* 0x000000121414723c */ /* 0x010fe6000004180c */
[----:B------:R-:W4:Y:S04]  /*1cb70*/  LDL.LU.64 R14, [R1+0x2c10] ;  /* 0x002c1000010e7983 */ /* 0x000f280000300a00 */
[----:B------:R0:W-:Y:S04]  /*1cb80*/  STL.64 [R1+0x2c08], R18 ;  /* 0x002c081201007387 */ /* 0x0001e80000100a00 */
[----:B------:R-:W3:Y:S04]  /*1cb90*/  LDL.LU R16, [R1+0xc0] ;  /* 0x0000c00001107983 */ /* 0x000ee80000300800 */
[----:B------:R-:W3:Y:S04]  /*1cba0*/  LDL.LU R17, [R1+0xc4] ;  /* 0x0000c40001117983 */ /* 0x000ee80000300800 */
[----:B0-----:R-:W3:Y:S04]  /*1cbb0*/  LDL.LU R18, [R1+0xc8] ;  /* 0x0000c80001127983 */ /* 0x001ee80000300800 */
[----:B------:R-:W3:Y:S01]  /*1cbc0*/  LDL.LU R19, [R1+0xcc] ;  /* 0x0000cc0001137983 */ /* 0x000ee20000300800 */
[----:B------:R-:W-:Y:S01]  /*1cbd0*/  IMAD.MOV.U32 R13, RZ, RZ, R20 ;  /* 0x000000ffff0d7224 */ /* 0x000fe200078e0014 */
[----:B------:R-:W-:-:S02]  /*1cbe0*/  MOV R12, R21 ;  /* 0x00000015000c7202 */ /* 0x000fc40000000f00 */
[----:B------:R-:W2:Y:S01]  /*1cbf0*/  LDL.LU R20, [R1+0x80] ;  /* 0x0000800001147983 */ /* 0x000ea20000300800 */
[----:B------:R-:W-:Y:S01]  /*1cc00*/  IMAD.MOV.U32 R7, RZ, RZ, R22 ;  /* 0x000000ffff077224 */ /* 0x000fe200078e0016 */
[----:B------:R-:W-:Y:S02]  /*1cc10*/  MOV R6, R23 ;  /* 0x0000001700067202 */ /* 0x000fe40000000f00 */
[----:B------:R-:W2:Y:S04]  /*1cc20*/  LDL.LU R21, [R1+0x84] ;  /* 0x0000840001157983 */ /* 0x000ea80000300800 */
[----:B------:R-:W2:Y:S04]  /*1cc30*/  LDL.LU R22, [R1+0x88] ;  /* 0x0000880001167983 */ /* 0x000ea80000300800 */
[----:B------:R-:W2:Y:S04]  /*1cc40*/  LDL.LU R23, [R1+0x8c] ;  /* 0x00008c0001177983 */ /* 0x000ea80000300800 */
[----:B------:R4:W-:Y:S02]  /*1cc50*/  STL.64 [R1+0x2ba0], R12 ;  /* 0x002ba00c01007387 */ /* 0x0009e40000100a00 */
[----:B----4-:R-:W-:Y:S01]  /*1cc60*/  IMAD.MOV.U32 R12, RZ, RZ, R15 ;  /* 0x000000ffff0c7224 */ /* 0x010fe200078e000f */
[----:B------:R-:W-:Y:S01]  /*1cc70*/  MOV R13, R14 ;  /* 0x0000000e000d7202 */ /* 0x000fe20000000f00 */
[----:B------:R-:W-:Y:S01]  /*1cc80*/  IMAD.MOV.U32 R14, RZ, RZ, R5 ;  /* 0x000000ffff0e7224 */ /* 0x000fe200078e0005 */
[----:B------:R-:W-:-:S05]  /*1cc90*/  MOV R15, R4 ;  /* 0x00000004000f7202 */ /* 0x000fca0000000f00 */
[----:B------:R-:W-:Y:S04]  /*1cca0*/  STL.64 [R1+0x2bb0], R14 ;  /* 0x002bb00e01007387 */ /* 0x000fe80000100a00 */
[----:B------:R0:W-:Y:S04]  /*1ccb0*/  STL.64 [R1+0x2ba8], R12 ;  /* 0x002ba80c01007387 */ /* 0x0001e80000100a00 */
[----:B0-----:R-:W4:Y:S04]  /*1ccc0*/  LDL.LU R12, [R1+0x70] ;  /* 0x00007000010c7983 */ /* 0x001f280000300800 */
[----:B------:R-:W4:Y:S04]  /*1ccd0*/  LDL.LU R13, [R1+0x74] ;  /* 0x00007400010d7983 */ /* 0x000f280000300800 */
[----:B------:R-:W4:Y:S04]  /*1cce0*/  LDL.LU R14, [R1+0x78] ;  /* 0x00007800010e7983 */ /* 0x000f280000300800 */
[----:B------:R-:W4:Y:S04]  /*1ccf0*/  LDL.LU R15, [R1+0x7c] ;  /* 0x00007c00010f7983 */ /* 0x000f280000300800 */
[----:B------:R-:W2:Y:S04]  /*1cd00*/  LDL.LU.64 R4, [R1] ;  /* 0x0000000001047983 */ /* 0x000ea80000300a00 */
[----:B------:R-:W-:Y:S04]  /*1cd10*/  STL.64 [R1+0x2bc0], R6 ;  /* 0x002bc00601007387 */ /* 0x000fe80000100a00 */
[----:B--2---:R0:W-:Y:S04]  /*1cd20*/  STL.64 [R1+0x2bb8], R4 ;  /* 0x002bb80401007387 */ /* 0x0041e80000100a00 */
[----:B0-----:R-:W2:Y:S04]  /*1cd30*/  LDL.LU R4, [R1+0x30] ;  /* 0x0000300001047983 */ /* 0x001ea80000300800 */
[----:B------:R-:W2:Y:S01]  /*1cd40*/  LDL.LU R5, [R1+0x34] ;  /* 0x0000340001057983 */ /* 0x000ea20000300800 */
[----:B------:R-:W-:Y:S01]  /*1cd50*/  IMAD.MOV.U32 R6, RZ, RZ, R9 ;  /* 0x000000ffff067224 */ /* 0x000fe200078e0009 */
[----:B------:R-:W-:-:S05]  /*1cd60*/  MOV R7, R8 ;  /* 0x0000000800077202 */ /* 0x000fca0000000f00 */
[----:B------:R-:W-:Y:S01]  /*1cd70*/  STL.64 [R1+0x2be0], R6 ;  /* 0x002be00601007387 */ /* 0x000fe20000100a00 */
[----:B---3--:R-:W-:Y:S03]  /*1cd80*/  HMMA.16816.F32.BF16 R16, R24, R10, R16 ;  /* 0x0000000a1810723c */ /* 0x008fe60000041810 */
[----:B--2---:R0:W-:Y:S04]  /*1cd90*/  STL.64 [R1+0x2bd8], R4 ;  /* 0x002bd80401007387 */ /* 0x0041e80000100a00 */
[----:B0-----:R-:W2:Y:S04]  /*1cda0*/  LDL.LU R4, [R1+0x50] ;  /* 0x0000500001047983 */ /* 0x001ea80000300800 */
[----:B------:R-:W2:Y:S04]  /*1cdb0*/  LDL.LU R5, [R1+0x54] ;  /* 0x0000540001057983 */ /* 0x000ea80000300800 */
[----:B------:R-:W3:Y:S01]  /*1cdc0*/  LDL.LU R6, [R1+0x58] ;  /* 0x0000580001067983 */ /* 0x000ee20000300800 */
[----:B------:R-:W-:-:S05]  /*1cdd0*/  IMAD.MOV.U32 R7, RZ, RZ, R29 ;  /* 0x000000ffff077224 */ /* 0x000fca00078e001d */
[----:B---3--:R-:W-:Y:S04]  /*1cde0*/  STL.64 [R1+0x2bf0], R6 ;  /* 0x002bf00601007387 */ /* 0x008fe80000100a00 */
[----:B--2---:R0:W-:Y:S02]  /*1cdf0*/  STL.64 [R1+0x2be8], R4 ;  /* 0x002be80401007387 */ /* 0x0041e40000100a00 */
[----:B0-----:R-:W-:Y:S01]  /*1ce00*/  MOV R5, R18 ;  /* 0x0000001200057202 */ /* 0x001fe20000000f00 */
[----:B------:R-:W-:Y:S02]  /*1ce10*/  IMAD.MOV.U32 R4, RZ, RZ, R19 ;  /* 0x000000ffff047224 */ /* 0x000fe400078e0013 */
[----:B------:R-:W2:Y:S01]  /*1ce20*/  LDL.LU.64 R18, [R1+0x2c08] ;  /* 0x002c080001127983 */ /* 0x000ea20000300a00 */
[----:B------:R-:W-:Y:S01]  /*1ce30*/  MOV R7, R16 ;  /* 0x0000001000077202 */ /* 0x000fe20000000f00 */
[----:B------:R-:W-:Y:S01]  /*1ce40*/  IMAD.MOV.U32 R6, RZ, RZ, R17 ;  /* 0x000000ffff067224 */ /* 0x000fe200078e0011 */
[----:B--2---:R-:W-:Y:S01]  /*1ce50*/  HMMA.16816.F32.BF16 R24, R24, R18, R20 ;  /* 0x000000121818723c */ /* 0x004fe20000041814 */
[----:B------:R-:W4:Y:S04]  /*1ce60*/  LDL.LU.64 R22, [R1+0x2c00] ;  /* 0x002c000001167983 */ /* 0x000f280000300a00 */
[----:B------:R-:W4:Y:S11]  /*1ce70*/  LDL.LU.64 R20, [R1+0x2bf8] ;  /* 0x002bf80001147983 */ /* 0x000f360000300a00 */
[----:B------:R-:W-:Y:S07]  /*1ce80*/  @!UPT UIADD3 URZ, URZ, URZ, URZ ;  /* 0x0000003f3f3ff290 */ /* 0x000fee000fffe03f */
[----:B------:R0:W-:Y:S04]  /*1ce90*/  STL.64 [R1+0x2b58], R26 ;  /* 0x002b581a01007387 */ /* 0x0001e80000100a00 */
[----:B------:R1:W-:Y:S01]  /*1cea0*/  STL.64 [R1+0x2b50], R24 ;  /* 0x002b501801007387 */ /* 0x0003e20000100a00 */
[----:B0-----:R-:W-:Y:S01]  /*1ceb0*/  MOV R26, R5 ;  /* 0x00000005001a7202 */ /* 0x001fe20000000f00 */
[----:B------:R-:W-:Y:S01]  /*1cec0*/  IMAD.MOV.U32 R27, RZ, RZ, R4 ;  /* 0x000000ffff1b7224 */ /* 0x000fe200078e0004 */
[----:B-1----:R-:W-:Y:S01]  /*1ced0*/  MOV R24, R7 ;  /* 0x0000000700187202 */ /* 0x002fe20000000f00 */
[----:B------:R-:W-:Y:S02]  /*1cee0*/  IMAD.MOV.U32 R25, RZ, RZ, R6 ;  /* 0x000000ffff197224 */ /* 0x000fe400078e0006 */
[C---:B----4-:R-:W-:Y:S11]  /*1cef0*/  HMMA.16816.F32.BF16 R4, R20.reuse, R10, R12 ;  /* 0x0000000a1404723c */ /* 0x050ff6000004180c */
[----:B------:R-:W-:Y:S11]  /*1cf00*/  @!UPT UIADD3 URZ, URZ, URZ, URZ ;  /* 0x0000003f3f3ff290 */ /* 0x000ff6000fffe03f */
[----:B------:R-:W-:Y:S02]  /*1cf10*/  @!UPT UIADD3 URZ, URZ, URZ, URZ ;  /* 0x0000003f3f3ff290 */ /* 0x000fe4000fffe03f */
[----:B------:R-:W-:Y:S01]  /*1cf20*/  MOV R13, R6 ;  /* 0x00000006000d7202 */ /* 0x000fe20000000f00 */
[----:B------:R-:W-:Y:S01]  /*1cf30*/  IMAD.MOV.U32 R12, RZ, RZ, R7 ;  /* 0x000000ffff0c7224 */ /* 0x000fe200078e0007 */
[----:B------:R-:W-:Y:S01]  /*1cf40*/  MOV R15, R4 ;  /* 0x00000004000f7202 */ /* 0x000fe20000000f00 */
[----:B------:R-:W-:Y:S01]  /*1cf50*/  IMAD.MOV.U32 R14, RZ, RZ, R5 ;  /* 0x000000ffff0e7224 */ /* 0x000fe200078e0005 */
[----:B------:R-:W2:Y:S04]  /*1cf60*/  LDL.LU.64 R6, [R1+0x2bf0] ;  /* 0x002bf00001067983 */ /* 0x000ea80000300a00 */
[----:B------:R-:W2:Y:S02]  /*1cf70*/  LDL.LU.64 R4, [R1+0x2be8] ;  /* 0x002be80001047983 */ /* 0x000ea40000300a00 */
[----:B--2---:R-:W-:Y:S02]  /*1cf80*/  HMMA.16816.F32.BF16 R20, R20, R18, R4 ;  /* 0x000000121414723c */ /* 0x004fe40000041804 */
[----:B------:R-:W2:Y:S04]  /*1cf90*/  LDL.LU.64 R6, [R1+0x2be0] ;  /* 0x002be00001067983 */ /* 0x000ea80000300a00 */
[----:B------:R-:W2:Y:S11]  /*1cfa0*/  LDL.LU.64 R4, [R1+0x2bd8] ;  /* 0x002bd80001047983 */ /* 0x000eb60000300a00 */
[----:B------:R-:W-:Y:S06]  /*1cfb0*/  @!UPT UIADD3 URZ, URZ, URZ, URZ ;  /* 0x0000003f3f3ff290 */ /* 0x000fec000fffe03f */
[----:B------:R-:W-:Y:S04]  /*1cfc0*/  STL.64 [R1+0x50], R20 ;  /* 0x0000501401007387 */ /* 0x000fe80000100a00 */
[----:B------:R0:W-:Y:S04]  /*1cfd0*/  STL.64 [R1+0x58], R22 ;  /* 0x0000581601007387 */ /* 0x0001e80000100a00 */
[----:B0-----:R-:W2:Y:S04]  /*1cfe0*/  LDL.LU.64 R22, [R1+0x2bd0] ;  /* 0x002bd00001167983 */ /* 0x001ea80000300a00 */
[----:B------:R-:W2:Y:S02]  /*1cff0*/  LDL.LU.64 R20, [R1+0x2bc8] ;  /* 0x002bc80001147983 */ /* 0x000ea40000300a00 */
[----:B--2---:R-:W-:Y:S02]  /*1d000*/  HMMA.16816.F32.BF16 R8, R20, R10, R4 ;  /* 0x0000000a1408723c */ /* 0x004fe40000041804 */
[----:B------:R-:W2:Y:S04]  /*1d010*/  LDL.LU.64 R6, [R1+0x2bc0] ;  /* 0x002bc00001067983 */ /* 0x000ea80000300a00 */
[----:B------:R-:W3:Y:S11]  /*1d020*/  LDL.LU.64 R4, [R1+0x2bb8] ;  /* 0x002bb80001047983 */ /* 0x000ef60000300a00 */
[----:B------:R-:W-:Y:S06]  /*1d030*/  @!UPT UIADD3 URZ, URZ, URZ, URZ ;  /* 0x0000003f3f3ff290 */ /* 0x000fec000fffe03f */
[----:B------:R0:W-:Y:S04]  /*1d040*/  STL.64 [R1+0x2b38], R10 ;  /* 0x002b380a01007387 */ /* 0x0001e80000100a00 */
[----:B------:R1:W-:Y:S01]  /*1d050*/  STL.64 [R1+0x2b30], R8 ;  /* 0x002b300801007387 */ /* 0x0003e20000100a00 */
[----:B0-----:R-:W-:Y:S01]  /*1d060*/  MOV R10, R13 ;  /* 0x0000000d000a7202 */ /* 0x001fe20000000f00 */
[----:B------:R-:W-:Y:S01]  /*1d070*/  IMAD.MOV.U32 R11, RZ, RZ, R12 ;  /* 0x000000ffff0b7224 */ /* 0x000fe200078e000c */
[----:B-1----:R-:W-:Y:S01]  /*1d080*/  MOV R8, R15 ;  /* 0x0000000f00087202 */ /* 0x002fe20000000f00 */
[----:B------:R-:W-:Y:S02]  /*1d090*/  IMAD.MOV.U32 R9, RZ, RZ, R14 ;  /* 0x000000ffff097224 */ /* 0x000fe400078e000e */
[----:B------:R-:W0:Y:S04]  /*1d0a0*/  LDSM.16.MT88.4 R12, [R2+0x2800] ;  /* 0x00280000020c783b */ /* 0x000e280000004200 */
[----:B------:R-:W-:Y:S04]  /*1d0b0*/  STL [R1+0x2b60], R8 ;  /* 0x002b600801007387 */ /* 0x000fe80000100800 */
[----:B------:R-:W-:Y:S04]  /*1d0c0*/  STL [R1+0x2b64], R9 ;  /* 0x002b640901007387 */ /* 0x000fe80000100800 */
[----:B0-----:R-:W-:Y:S01]  /*1d0d0*/  STL.64 [R1+0x40], R12 ;  /* 0x0000400c01007387 */ /* 0x001fe20000100a00 */
[----:B------:R-:W-:-:S03]  /*1d0e0*/  MOV R29, R15 ;  /* 0x0000000f001d7202 */ /* 0x000fc60000000f00 */
[----:B------:R-:W-:Y:S04]  /*1d0f0*/  STL [R1+0x48], R14 ;  /* 0x0000480e01007387 */ /* 0x000fe80000100800 */
[----:B------:R-:W0:Y:S04]  /*1d100*/  LDSM.16.MT88.4 R12, [R0+0x2800] ;  /* 0x00280000000c783b */ /* 0x000e280000004200 */
[----:B0-----:R-:W-:Y:S04]  /*1d110*/  STL.64 [R1+0x20], R12 ;  /* 0x0000200c01007387 */ /* 0x001fe80000100a00 */
[----:B------:R0:W-:Y:S04]  /*1d120*/  STL.64 [R1+0x28], R14 ;  /* 0x0000280e01007387 */ /* 0x0001e80000100a00 */
[----:B0-----:R-:W4:Y:S04]  /*1d130*/  LDL.LU.64 R14, [R1+0x2bb0] ;  /* 0x002bb000010e7983 */ /* 0x001f280000300a00 */
[----:B------:R-:W4:Y:S02]  /*1d140*/  LDL.LU.64 R12, [R1+0x2ba8] ;  /* 0x002ba800010c7983 */ /* 0x000f240000300a00 */
[----:B----4-:R-:W-:Y:S02]  /*1d150*/  HMMA.16816.F32.BF16 R16, R20, R18, R12 ;  /* 0x000000121410723c */ /* 0x010fe4000004180c */
[----:B------:R-:W4:Y:S04]  /*1d160*/  LDL.LU.64 R12, [R1+0x2ba0] ;  /* 0x002ba000010c7983 */ /* 0x000f280000300a00 */
[----:B------:R-:W2:Y:S04]  /*1d170*/  LDL.LU.64 R22, [R1+0x2b98] ;  /* 0x002b980001167983 */ /* 0x000ea80000300a00 */
[----:B------:R-:W2:Y:S11]  /*1d180*/  LDL.LU.64 R20, [R1+0x2b90] ;  /* 0x002b900001147983 */ /* 0x000eb60000300a00 */
[----:B------:R-:W-:Y:S02]  /*1d190*/  @!UPT UIADD3 URZ, URZ, URZ, URZ ;  /* 0x0000003f3f3ff290 */ /* 0x000fe4000fffe03f */
[----:B------:R4:W-:Y:S04]  /*1d1a0*/  STL.64 [R1+0x90], R16 ;  /* 0x0000901001007387 */ /* 0x0009e80000100a00 */
[----:B------:R-:W-:Y:S04]  /*1d1b0*/  STL.64 [R1+0x98], R18 ;  /* 0x0000981201007387 */ /* 0x000fe80000100a00 */
[----:B------:R-:W-:Y:S01]  /*1d1c0*/  STL [R1+0x2b28], R28 ;  /* 0x002b281c01007387 */ /* 0x000fe20000100800 */
[----:B----4-:R-:W-:Y:S01]  /*1d1d0*/  IMAD.MOV.U32 R16, RZ, RZ, R13 ;  /* 0x000000ffff107224 */ /* 0x010fe200078e000d */
[----:B------:R-:W-:-:S02]  /*1d1e0*/  MOV R17, R12 ;  /* 0x0000000c00117202 */ /* 0x000fc40000000f00 */
[----:B------:R-:W0:Y:S04]  /*1d1f0*/  LDSM.16.MT88.4 R12, [R28+0x2800] ;  /* 0x002800001c0c783b */ /* 0x000e280000004200 */
[----:B0-----:R-:W-:Y:S04]  /*1d200*/  STL.64 [R1+0x10], R12 ;  /* 0x0000100c01007387 */ /* 0x001fe80000100a00 */
[----:B------:R-:W-:Y:S04]  /*1d210*/  STL.64 [R1+0x18], R14 ;  /* 0x0000180e01007387 */ /* 0x000fe80000100a00 */
[----:B------:R-:W0:Y:S04]  /*1d220*/  LDSM.16.MT88.4 R12, [R3+0x2800] ;  /* 0x00280000030c783b */ /* 0x000e280000004200 */
[----:B0-----:R-:W-:Y:S04]  /*1d230*/  STL.64 [R1+0x60], R12 ;  /* 0x0000600c01007387 */ /* 0x001fe80000100a00 */
[----:B------:R0:W-:Y:S04]  /*1d240*/  STL.64 [R1+0x68], R14 ;  /* 0x0000680e01007387 */ /* 0x0001e80000100a00 */
[----:B0-----:R-:W4:Y:S04]  /*1d250*/  LDL.LU.64 R14, [R1+0x2b88] ;  /* 0x002b8800010e7983 */ /* 0x001f280000300a00 */
[----:B------:R-:W4:Y:S01]  /*1d260*/  LDL.LU.64 R12, [R1+0x2b80] ;  /* 0x002b8000010c7983 */ /* 0x000f220000300a00 */
[----:B---3--:R-:W-:Y:S01]  /*1d270*/  IMAD.MOV.U32 R9, RZ, RZ, R4 ;  /* 0x000000ffff097224 */ /* 0x008fe200078e0004 */
[----:B------:R-:W-:Y:S01]  /*1d280*/  MOV R8, R5 ;  /* 0x0000000500087202 */ /* 0x000fe20000000f00 */
[----:B--2---:R-:W-:Y:S01]  /*1d290*/  IMAD.MOV.U32 R18, RZ, RZ, R7 ;  /* 0x000000ffff127224 */ /* 0x004fe200078e0007 */
[----:B------:R-:W-:Y:S01]  /*1d2a0*/  MOV R19, R6 ;  /* 0x0000000600137202 */ /* 0x000fe20000000f00 */
[C---:B----4-:R-:W-:Y:S01]  /*1d2b0*/  HMMA.16816.F32.BF16 R20, R12.reuse, R4, R20 ;  /* 0x000000040c14723c */ /* 0x050fe20000041814 */
[----:B------:R-:W2:Y:S11]  /*1d2c0*/  LDL.LU.64 R4, [R1+0x2b78] ;  /* 0x002b780001047983 */ /* 0x000eb60000300a00 */
[----:B------:R-:W-:Y:S11]  /*1d2d0*/  @!UPT UIADD3 URZ, URZ, URZ, URZ ;  /* 0x0000003f3f3ff290 */ /* 0x000ff6000fffe03f */
[----:B------:R0:W-:Y:S01]  /*1d2e0*/  STL [R1+0xe4], R21 ;  /* 0x0000e41501007387 */ /* 0x0001e20000100800 */
[----:B------:R-:W-:Y:S01]  /*1d2f0*/  MOV R6, R22 ;  /* 0x0000001600067202 */ /* 0x000fe20000000f00 */
[----:B------:R-:W-:Y:S02]  /*1d300*/  IMAD.MOV.U32 R7, RZ, RZ, R23 ;  /* 0x000000ffff077224 */ /* 0x000fe400078e0017 */
[----:B------:R-:W-:Y:S01]  /*1d310*/  IMAD.MOV.U32 R28, RZ, RZ, R20 ;  /* 0x000000ffff1c7224 */ /* 0x000fe200078e0014 */
[----:B------:R-:W3:Y:S04]  /*1d320*/  LDL.LU.64 R22, [R1+0x2b70] ;  /* 0x002b700001167983 */ /* 0x000ee80000300a00 */
[----:B0-----:R-:W3:Y:S01]  /*1d330*/  LDL.LU.64 R20, [R1+0x2b68] ;  /* 0x002b680001147983 */ /* 0x001ee20000300a00 */
[----:B--2---:R-:W-:Y:S11]  /*1d340*/  HMMA.16816.F32.BF16 R12, R12, R4, R16 ;  /* 0x000000040c0c723c */ /* 0x004ff60000041810 */
[----:B------:R-:W-:Y:S11]  /*1d350*/  @!UPT UIADD3 URZ, URZ, URZ, URZ ;  /* 0x0000003f3f3ff290 */ /* 0x000ff6000fffe03f */
[----:B------:R-:W-:Y:S02]  /*1d360*/  @!UPT UIADD3 URZ, URZ, URZ, URZ ;  /* 0x0000003f3f3ff290 */ /* 0x000fe4000fffe03f */
[----:B------:R-:W-:Y:S01]  /*1d370*/  MOV R19, R12 ;  /* 0x0000000c00137202 */ /* 0x000fe20000000f00 */
[----:B------:R-:W-:Y:S01]  /*1d380*/  IMAD.MOV.U32 R18, RZ, RZ, R13 ;  /* 0x000000ffff127224 */ /* 0x000fe200078e000d */
[----:B------:R-:W-:Y:S01]  /*1d390*/  MOV R12, R9 ;  /* 0x00000009000c7202 */ /* 0x000fe20000000f00 */
[----:B------:R-:W-:Y:S01]  /*1d3a0*/  IMAD.MOV.U32 R13, RZ, RZ, R8 ;  /* 0x000000ffff0d7224 */ /* 0x000fe200078e0008 */
[----:B------:R-:W2:Y:S04]  /*1d3b0*/  LDL.LU R9, [R1+0x2b64] ;  /* 0x002b640001097983 */ /* 0x000ea80000300800 */
[----:B------:R-:W2:Y:S02]  /*1d3c0*/  LDL.LU R8, [R1+0x2b60] ;  /* 0x002b600001087983 */ /* 0x000ea40000300800 */
[C---:B---3--:R-:W-:Y:S11]  /*1d3d0*/  HMMA.16816.F32.BF16 R24, R20.reuse, R12, R24 ;  /* 0x0000000c1418723c */ /* 0x048ff60000041818 */
[----:B------:R-:W-:Y:S11]  /*1d3e0*/  @!UPT UIADD3 URZ, URZ, URZ, URZ ;  /* 0x0000003f3f3ff290 */ /* 0x000ff6000fffe03f */
[----:B------:R-:W-:Y:S01]  /*1d3f0*/  @!UPT UIADD3 URZ, URZ, URZ, URZ ;  /* 0x0000003f3f3ff290 */ /* 0x000fe2000fffe03f */
[----:B------:R-:W-:Y:S04]  /*1d400*/  STL.64 [R1+0xc0], R24 ;  /* 0x0000c01801007387 */ /* 0x000fe80000100a00 */
[----:B------:R0:W-:Y:S04]  /*1d410*/  STL.64 [R1+0xc8], R26 ;  /* 0x0000c81a01007387 */ /* 0x0001e80000100a00 */
[----:B0-----:R-:W3:Y:S04]  /*1d420*/  LDL.LU.64 R26, [R1+0x2b58] ;  /* 0x002b5800011a7983 */ /* 0x001ee80000300a00 */
[----:B------:R-:W3:Y:S02]  /*1d430*/  LDL.LU.64 R24, [R1+0x2b50] ;  /* 0x002b500001187983 */ /* 0x000ee40000300a00 */
[----:B---3--:R-:W-:Y:S02]  /*1d440*/  HMMA.16816.F32.BF16 R20, R20, R4, R24 ;  /* 0x000000041414723c */ /* 0x008fe40000041818 */
[----:B------:R-:W2:Y:S04]  /*1d450*/  LDL.LU.64 R26, [R1+0x2b48] ;  /* 0x002b4800011a7983 */ /* 0x000ea80000300a00 */
[----:B------:R-:W2:Y:S11]  /*1d460*/  LDL.LU.64 R24, [R1+0x2b40] ;  /* 0x002b400001187983 */ /* 0x000eb60000300a00 */
[----:B------:R-:W-:Y:S06]  /*1d470*/  @!UPT UIADD3 URZ, URZ, URZ, URZ ;  /* 0x0000003f3f3ff290 */ /* 0x000fec000fffe03f */
[----:B------:R0:W-:Y:S04]  /*1d480*/  STL.64 [R1+0x80], R20 ;  /* 0x0000801401007387 */ /* 0x0001e80000100a00 */
[----:B------:R1:W-:Y:S04]  /*1d490*/  STL.64 [R1+0x88], R22 ;  /* 0x0000881601007387 */ /* 0x0003e80000100a00 */
[----:B0-----:R-:W3:Y:S04]  /*1d4a0*/  LDL.LU R20, [R1+0x50] ;  /* 0x0000500001147983 */ /* 0x001ee80000300800 */
[----:B------:R-:W3:Y:S04]  /*1d4b0*/  LDL.LU R21, [R1+0x54] ;  /* 0x0000540001157983 */ /* 0x000ee80000300800 */
[----:B-1----:R-:W3:Y:S04]  /*1d4c0*/  LDL.LU R22, [R1+0x58] ;  /* 0x0000580001167983 */ /* 0x002ee80000300800 */
[----:B------:R-:W3:Y:S01]  /*1d4d0*/  LDL.LU R23, [R1+0x5c] ;  /* 0x00005c0001177983 */ /* 0x000ee20000300800 */
[C---:B--2---:R-:W-:Y:S11]  /*1d4e0*/  HMMA.16816.F32.BF16 R8, R24.reuse, R12, R8 ;  /* 0x0000000c1808723c */ /* 0x044ff60000041808 */
[----:B------:R-:W-:Y:S11]  /*1d4f0*/  @!UPT UIADD3 URZ, URZ, URZ, URZ ;  /* 0x0000003f3f3ff290 */ /* 0x000ff6000fffe03f */
[----:B------:R-:W-:Y:S01]  /*1d500*/  @!UPT UIADD3 URZ, URZ, URZ, URZ ;  /* 0x0000003f3f3ff290 */ /* 0x000fe2000fffe03f */
[----:B------:R-:W-:Y:S01]  /*1d510*/  STL.64 [R1+0x70], R8 ;  /* 0x0000700801007387 */ /* 0x000fe20000100a00 */
[----:B---3--:R-:W-:Y:S03]  /*1d520*/  HMMA.16816.F32.BF16 R20, R24, R4, R20 ;  /* 0x000000041814723c */ /* 0x008fe60000041814 */
[----:B------:R0:W-:Y:S04]  /*1d530*/  STL.64 [R1+0x78], R10 ;  /* 0x0000780a01007387 */ /* 0x0001e80000100a00 */
[----:B0-----:R-:W2:Y:S04]  /*1d540*/  LDL.LU.64 R10, [R1+0x2b38] ;  /* 0x002b3800010a7983 */ /* 0x001ea80000300a00 */
[----:B------:R-:W2:Y:S04]  /*1d550*/  LDL.LU.64 R8, [R1+0x2b30] ;  /* 0x002b300001087983 */ /* 0x000ea80000300a00 */
[----:B------:R-:W2:Y:S08]  /*1d560*/  LDL.LU R24, [R1+0xa0] ;  /* 0x0000a00001187983 */ /* 0x000eb00000300800 */
[----:B------:R-:W-:Y:S04]  /*1d570*/  STL.64 [R1+0x50], R20 ;  /* 0x0000501401007387 */ /* 0x000fe80000100a00 */
[----:B------:R-:W-:Y:S04]  /*1d580*/  STL.64 [R1+0x58], R22 ;  /* 0x0000581601007387 */ /* 0x000fe80000100a00 */
[----:B------:R-:W2:Y:S04]  /*1d590*/  LDL.LU R25, [R1+0xa4] ;  /* 0x0000a40001197983 */ /* 0x000ea80000300800 */
[----:B------:R-:W2:Y:S04]  /*1d5a0*/  LDL.LU R26, [R1+0xa8] ;  /* 0x0000a800011a7983 */ /* 0x000ea80000300800 */
[----:B------:R-:W2:Y:S01]  /*1d5b0*/  LDL.LU R27, [R1+0xac] ;  /* 0x0000ac00011b7983 */ /* 0x000ea20000300800 */
[----:B------:R-:W-:Y:S01]  /*1d5c0*/  MOV R17, R14 ;  /* 0x0000000e00117202 */ /* 0x000fe20000000f00 */
[----:B------:R-:W-:-:S02]  /*1d5d0*/  IMAD.MOV.U32 R16, RZ, RZ, R15 ;  /* 0x000000ffff107224 */ /* 0x000fc400078e000f */
[----:B------:R-:W-:Y:S04]  /*1d5e0*/  STL [R1+0x2b00], R2 ;  /* 0x002b000201007387 */ /* 0x000fe80000100800 */
[----:B------:R-:W-:Y:S01]  /*1d5f0*/  LDSM.16.MT88.4 R20, [R0+0x3000] ;  /* 0x003000000014783b */ /* 0x000fe20000004200 */
[----:B--2---:R-:W-:Y:S03]  /*1d600*/  HMMA.16816.F32.BF16 R8, R24, R12, R8 ;  /* 0x0000000c1808723c */ /* 0x004fe60000041808 */
[----:B------:R-:W0:Y:S11]  /*1d610*/  LDSM.16.MT88.4 R12, [R2+0x3000] ;  /* 0x00300000020c783b */ /* 0x000e360000004200 */
[----:B------:R-:W-:Y:S09]  /*1d620*/  @!UPT UIADD3 URZ, URZ, URZ, URZ ;  /* 0x0000003f3f3ff290 */ /* 0x000ff2000fffe03f */
[----:B------:R-:W-:Y:S04]  /*1d630*/  STL.64 [R1+0x30], R8 ;  /* 0x0000300801007387 */ /* 0x000fe80000100a00 */
[----:B------:R-:W-:Y:S04]  /*1d640*/  STL.64 [R1+0x38], R10 ;  /* 0x0000380a01007387 */ /* 0x000fe80000100a00 */
[----:B0-----:R-:W-:Y:S04]  /*1d650*/  STL.64 [R1+0x2a90], R14 ;  /* 0x002a900e01007387 */ /* 0x001fe80000100a00 */
[----:B------:R0:W-:Y:S04]  /*1d660*/  STL.64 [R1+0x2a88], R12 ;  /* 0x002a880c01007387 */ /* 0x0001e80000100a00 */
[----:B0-----:R-:W2:Y:S04]  /*1d670*/  LDL.LU R12, [R1+0x40] ;  /* 0x00004000010c7983 */ /* 0x001ea80000300800 */
[----:B------:R-:W2:Y:S04]  /*1d680*/  LDL.LU R13, [R1+0x44] ;  /* 0x00004400010d7983 */ /* 0x000ea80000300800 */
[----:B------:R-:W3:Y:S01]  /*1d690*/  LDL.LU R14, [R1+0x48] ;  /* 0x00004800010e7983 */ /* 0x000ee20000300800 */
[----:B------:R-:W-:-:S03]  /*1d6a0*/  MOV R15, R29 ;  /* 0x0000001d000f7202 */ /* 0x000fc60000000f00 */
[----:B------:R-:W4:Y:S04]  /*1d6b0*/  LDL.LU R29, [R1+0x2b2c] ;  /* 0x002b2c00011d7983 */ /* 0x000f280000300800 */
[----:B---3--:R-:W-:Y:S04]  /*1d6c0*/  STL.64 [R1+0x2b18], R14 ;  /* 0x002b180e01007387 */ /* 0x008fe80000100a00 */
[----:B--2---:R0:W-:Y:S04]  /*1d6d0*/  STL.64 [R1+0x2b10], R12 ;  /* 0x002b100c01007387 */ /* 0x0041e80000100a00 */
[----:B----4-:R-:W1:Y:S04]  /*1d6e0*/  LDSM.16.M88.4 R8, [R29+0x10080] ;  /* 0x010080001d08783b */ /* 0x010e680000000200 */
[----:B0-----:R-:W2:Y:S04]  /*1d6f0*/  LDL.LU R12, [R1+0x90] ;  /* 0x00009000010c7983 */ /* 0x001ea80000300800 */
[----:B------:R-:W2:Y:S04]  /*1d700*/  LDL.LU R13, [R1+0x94] ;  /* 0x00009400010d7983 */ /* 0x000ea80000300800 */
[----:B------:R-:W2:Y:S04]  /*1d710*/  LDL.LU R14, [R1+0x98] ;  /* 0x00009800010e7983 */ /* 0x000ea80000300800 */
[----:B------:R-:W2:Y:S04]  /*1d720*/  LDL.LU R15, [R1+0x9c] ;  /* 0x00009c00010f7983 */ /* 0x000ea80000300800 */
[----:B-1----:R0:W-:Y:S04]  /*1d730*/  STL [R1+0x29fc], R10 ;  /* 0x0029fc0a01007387 */ /* 0x0021e80000100800 */
[----:B------:R1:W-:Y:S04]  /*1d740*/  STL [R1+0x29f8], R11 ;  /* 0x0029f80b01007387 */ /* 0x0003e80000100800 */
[----:B------:R3:W-:Y:S01]  /*1d750*/  STL.64 [R1+0x2ab8], R8 ;  /* 0x002ab80801007387 */ /* 0x0007e20000100a00 */
[----:B0-----:R-:W-:Y:S01]  /*1d760*/  IMAD.MOV.U32 R10, RZ, RZ, R17 ;  /* 0x000000ffff0a7224 */ /* 0x001fe200078e0011 */
[----:B-1----:R-:W-:Y:S01]  /*1d770*/  MOV R11, R16 ;  /* 0x00000010000b7202 */ /* 0x002fe20000000f00 */
[----:B---3--:R-:W-:Y:S01]  /*1d780*/  IMAD.MOV.U32 R8, RZ, RZ, R19 ;  /* 0x000000ffff087224 */ /* 0x008fe200078e0013 */
[----:B------:R-:W-:-:S02]  /*1d790*/  MOV R9, R18 ;  /* 0x0000001200097202 */ /* 0x000fc40000000f00 */
[----:B------:R-:W0:Y:S04]  /*1d7a0*/  LDSM.16.M88.4 R16, [R29+0x18080] ;  /* 0x018080001d10783b */ /* 0x000e280000000200 */
[----:B0-----:R-:W-:Y:S04]  /*1d7b0*/  STL [R1+0x2a70], R17 ;  /* 0x002a701101007387 */ /* 0x001fe80000100800 */
[----:B------:R-:W-:Y:S04]  /*1d7c0*/  STL [R1+0x29f4], R18 ;  /* 0x0029f41201007387 */ /* 0x000fe80000100800 */
[----:B------:R0:W-:Y:S04]  /*1d7d0*/  STL [R1+0x29f0], R19 ;  /* 0x0029f01301007387 */ /* 0x0001e80000100800 */
[----:B------:R-:W-:Y:S04]  /*1d7e0*/  STL [R1+0x2adc], R16 ;  /* 0x002adc1001007387 */ /* 0x000fe80000100800 */
[----:B0-----:R-:W3:Y:S04]  /*1d7f0*/  LDL.LU.64 R18, [R1+0x8] ;  /* 0x0000080001127983 */ /* 0x001ee80000300a00 */
[----:B------:R-:W-:Y:S04]  /*1d800*/  STL [R1+0x28ec], R29 ;  /* 0x0028ec1d01007387 */ /* 0x000fe80000100800 */
[----:B------:R-:W-:Y:S04]  /*1d810*/  STL [R1+0x2b04], R0 ;  /* 0x002b040001007387 */ /* 0x000fe80000100800 */
[----:B------:R-:W-:Y:S04]  /*1d820*/  STL.64 [R1+0x2a68], R22 ;  /* 0x002a681601007387 */ /* 0x000fe80000100a00 */
[----:B------:R0:W-:Y:S02]  /*1d830*/  STL.64 [R1+0x2a60], R20 ;  /* 0x002a601401007387 */ /* 0x0001e40000100a00 */
[----:B0-----:R-:W-:-:S02]  /*1d840*/  IMAD.MOV.U32 R20, RZ, RZ, R28 ;  /* 0x000000ffff147224 */ /* 0x001fc400078e001c */
[----:B------:R-:W4:Y:S01]  /*1d850*/  LDL.LU R28, [R1+0x2b28] ;  /* 0x002b2800011c7983 */ /* 0x000f220000300800 */
[----:B------:R-:W-:Y:S01]  /*1d860*/  MOV R22, R6 ;  /* 0x0000000600167202 */ /* 0x000fe20000000f00 */
[----:B------:R-:W-:Y:S02]  /*1d870*/  IMAD.MOV.U32 R23, RZ, RZ, R7 ;  /* 0x000000ffff177224 */ /* 0x000fe400078e0007 */
[----:B------:R-:W3:Y:S04]  /*1d880*/  LDL.LU R21, [R1+0xe4] ;  /* 0x0000e40001157983 */ /* 0x000ee80000300800 */
[----:B------:R-:W3:Y:S04]  /*1d890*/  LDL.LU R6, [R1+0x2b24] ;  /* 0x002b240001067983 */ /* 0x000ee80000300800 */
[----:B------:R-:W3:Y:S01]  /*1d8a0*/  LDL.LU R7, [R1+0x2b20] ;  /* 0x002b200001077983 */ /* 0x000ee20000300800 */
[----:B--2---:R-:W-:Y:S03]  /*1d8b0*/  HMMA.16816.F32.BF16 R24, R24, R4, R12 ;  /* 0x000000041818723c */ /* 0x004fe6000004180c */
[----:B------:R-:W3:Y:S04]  /*1d8c0*/  LDL.LU.64 R14, [R1+0x2b18] ;  /* 0x002b1800010e7983 */ /* 0x000ee80000300a00 */
[----:B------:R-:W3:Y:S11]  /*1d8d0*/  LDL.LU.64 R12, [R1+0x2b10] ;  /* 0x002b1000010c7983 */ /* 0x000ef60000300a00 */
[----:B------:R-:W-:Y:S05]  /*1d8e0*/  @!UPT UIADD3 URZ, URZ, URZ, URZ ;  /* 0x0000003f3f3ff290 */ /* 0x000fea000fffe03f */
[----:B------:R-:W-:Y:S04]  /*1d8f0*/  STL.64 [R1+0xa0], R24 ;  /* 0x0000a01801007387 */ /* 0x000fe80000100a00 */
[----:B------:R-:W-:Y:S04]  /*1d900*/  STL.64 [R1+0xa8], R26 ;  /* 0x0000a81a01007387 */ /* 0x000fe80000100a00 */
[----:B----4-:R-:W0:Y:S04]  /*1d910*/  LDSM.16.MT88.4 R24, [R28+0x3000] ;  /* 0x003000001c18783b */ /* 0x010e280000004200 */
[----:B------:R-:W-:Y:S04]  /*1d920*/  STL [R1+0x2b08], R28 ;  /* 0x002b081c01007387 */ /* 0x000fe80000100800 */
[----:B0-----:R-:W-:Y:S04]  /*1d930*/  STL.64 [R1+0x2a48], R26 ;  /* 0x002a481a01007387 */ /* 0x001fe80000100a00 */
[----:B------:R-:W-:Y:S04]  /*1d940*/  STL.64 [R1+0x2a40], R24 ;  /* 0x002a401801007387 */ /* 0x000fe80000100a00 */
[----:B------:R-:W0:Y:S02]  /*1d950*/  LDSM.16.MT88.4 R24, [R3+0x3000] ;  /* 0x003000000318783b */ /* 0x000e240000004200 */
[----:B0-----:R-:W-:Y:S01]  /*1d960*/  MOV R29, R26 ;  /* 0x0000001a001d7202 */ /* 0x001fe20000000f00 */
[----:B------:R-:W-:Y:S01]  /*1d970*/  IMAD.MOV.U32 R4, RZ, RZ, R27 ;  /* 0x000000ffff047224 */ /* 0x000fe200078e001b */
[----:B------:R0:W-:Y:S04]  /*1d980*/  STL.64 [R1+0xb0], R24 ;  /* 0x0000b01801007387 */ /* 0x0001e80000100a00 */
[----:B------:R-:W-:Y:S01]  /*1d990*/  STL [R1+0x2a38], R29 ;  /* 0x002a381d01007387 */ /* 0x000fe20000100800 */
[----:B---3--:R-:W-:Y:S11]  /*1d9a0*/  HMMA.16816.F32.BF16 R20, R12, R18, R20 ;  /* 0x000000120c14723c */ /* 0x008ff60000041814 */
[----:B------:R-:W-:Y:S11]  /*1d9b0*/  @!UPT UIADD3 URZ, URZ, URZ, URZ ;  /* 0x0000003f3f3ff290 */ /* 0x000ff6000fffe03f */
[----:B------:R-:W-:Y:S01]  /*1d9c0*/  @!UPT UIADD3 URZ, URZ, URZ, URZ ;  /* 0x0000003f3f3ff290 */ /* 0x000fe2000fffe03f */
[----:B------:R1:W-:Y:S04]  /*1d9d0*/  STL [R1+0xe0], R20 ;  /* 0x0000e01401007387 */ /* 0x0003e80000100800 */
[----:B------:R-:W-:Y:S01]  /*1d9e0*/  STL.64 [R1+0x2af8], R6 ;  /* 0x002af80601007387 */ /* 0x000fe20000100a00 */
[----:B------:R-:W-:-:S03]  /*1d9f0*/  MOV R28, R21 ;  /* 0x00000015001c7202 */ /* 0x000fc60000000f00 */
[----:B------:R-:W-:Y:S01]  /*1da00*/  STL [R1+0x2af0], R4 ;  /* 0x002af00401007387 */ /* 0x000fe20000100800 */
[----:B------:R-:W-:Y:S01]  /*1da10*/  IMAD.MOV.U32 R0, RZ, RZ, R22 ;  /* 0x000000ffff007224 */ /* 0x000fe200078e0016 */
[----:B------:R-:W-:Y:S02]  /*1da20*/  MOV R2, R23 ;  /* 0x0000001700027202 */ /* 0x000fe40000000f00 */
[----:B0-----:R-:W2:Y:S01]  /*1da30*/  LDL.LU R24, [R1+0x20] ;  /* 0x0000200001187983 */ /* 0x001ea20000300800 */
[----:B-1----:R-:W-:Y:S03]  /*1da40*/  HMMA.16816.F32.BF16 R20, R12, R6, R8 ;  /* 0x000000060c14723c */ /* 0x002fe60000041808 */
[----:B------:R-:W2:Y:S04]  /*1da50*/  LDL.LU R25, [R1+0x24] ;  /* 0x0000240001197983 */ /* 0x000ea80000300800 */
[----:B------:R-:W2:Y:S04]  /*1da60*/  LDL.LU R26, [R1+0x28] ;  /* 0x00002800011a7983 */ /* 0x000ea80000300800 */
[----:B------:R-:W2:Y:S04]  /*1da70*/  LDL.LU R27, [R1+0x2c] ;  /* 0x00002c00011b7983 */ /* 0x000ea80000300800 */
[----:B------:R-:W3:Y:S04]  /*1da80*/  LDL.LU R8, [R1+0x30] ;  /* 0x0000300001087983 */ /* 0x000ee80000300800 */
[----:B------:R-:W3:Y:S04]  /*1da90*/  LDL.LU R9, [R1+0x34] ;  /* 0x0000340001097983 */ /* 0x000ee80000300800 */
[----:B------:R-:W4:Y:S04]  /*1daa0*/  LDL.LU R10, [R1+0x38] ;  /* 0x00003800010a7983 */ /* 0x000f280000300800 */
[----:B------:R-:W4:Y:S04]  /*1dab0*/  LDL.LU R11, [R1+0x3c] ;  /* 0x00003c00010b7983 */ /* 0x000f280000300800 */
[----:B------:R-:W2:Y:S04]  /*1dac0*/  LDL.LU R12, [R1+0xc0] ;  /* 0x0000c000010c7983 */ /* 0x000ea80000300800 */
[----:B------:R-:W2:Y:S04]  /*1dad0*/  LDL.LU R13, [R1+0xc4] ;  /* 0x0000c400010d7983 */ /* 0x000ea80000300800 */
[----:B------:R-:W2:Y:S04]  /*1dae0*/  LDL.LU R14, [R1+0xc8] ;  /* 0x0000c800010e7983 */ /* 0x000ea80000300800 */
[----:B------:R-:W2:Y:S04]  /*1daf0*/  LDL.LU R15, [R1+0xcc] ;  /* 0x0000cc00010f7983 */ /* 0x000ea80000300800 */
[----:B----4-:R-:W-:Y:S04]  /*1db00*/  STL.64 [R1+0x2ac8], R10 ;  /* 0x002ac80a01007387 */ /* 0x010fe80000100a00 */
[----:B---3--:R0:W-:Y:S04]  /*1db10*/  STL.64 [R1+0x2ac0], R8 ;  /* 0x002ac00801007387 */ /* 0x0081e80000100a00 */
[----:B0-----:R-:W3:Y:S04]  /*1db20*/  LDL.LU R8, [R1+0x10] ;  /* 0x0000100001087983 */ /* 0x001ee80000300800 */
[----:B------:R-:W3:Y:S04]  /*1db30*/  LDL.LU R9, [R1+0x14] ;  /* 0x0000140001097983 */ /* 0x000ee80000300800 */
[----:B------:R-:W4:Y:S04]  /*1db40*/  LDL.LU R10, [R1+0x18] ;  /* 0x00001800010a7983 */ /* 0x000f280000300800 */
[----:B------:R-:W4:Y:S01]  /*1db50*/  LDL.LU R11, [R1+0x1c] ;  /* 0x00001c00010b7983 */ /* 0x000f220000300800 */
[----:B------:R-:W-:Y:S01]  /*1db60*/  IMAD.MOV.U32 R29, RZ, RZ, R18 ;  /* 0x000000ffff1d7224 */ /* 0x000fe200078e0012 */
[----:B------:R-:W-:-:S02]  /*1db70*/  MOV R5, R19 ;  /* 0x0000001300057202 */ /* 0x000fc40000000f00 */
[----:B----4-:R-:W-:Y:S04]  /*1db80*/  STL.64 [R1+0x2ae8], R10 ;  /* 0x002ae80a01007387 */ /* 0x010fe80000100a00 */
[----:B---3--:R0:W-:Y:S04]  /*1db90*/  STL.64 [R1+0x2ae0], R8 ;  /* 0x002ae00801007387 */ /* 0x0081e80000100a00 */
[----:B0-----:R-:W3:Y:S04]  /*1dba0*/  LDL.LU R8, [R1+0x80] ;  /* 0x0000800001087983 */ /* 0x001ee80000300800 */
[----:B------:R-:W3:Y:S04]  /*1dbb0*/  LDL.LU R9, [R1+0x84] ;  /* 0x0000840001097983 */ /* 0x000ee80000300800 */
[----:B------:R-:W3:Y:S04]  /*1dbc0*/  LDL.LU R10, [R1+0x88] ;  /* 0x00008800010a7983 */ /* 0x000ee80000300800 */
[----:B------:R-:W3:Y:S04]  /*1dbd0*/  LDL.LU R11, [R1+0x8c] ;  /* 0x00008c00010b7983 */ /* 0x000ee80000300800 */
[----:B------:R-:W4:Y:S04]  /*1dbe0*/  LDL.LU R16, [R1+0x70] ;  /* 0x0000700001107983 */ /* 0x000f280000300800 */
[----:B------:R-:W4:Y:S04]  /*1dbf0*/  LDL.LU R17, [R1+0x74] ;  /* 0x0000740001117983 */ /* 0x000f280000300800 */
[----:B------:R-:W4:Y:S04]  /*1dc00*/  LDL.LU R18, [R1+0x78] ;  /* 0x0000780001127983 */ /* 0x000f280000300800 */
[----:B------:R-:W4:Y:S04]  /*1dc10*/  LDL.LU R19, [R1+0x7c] ;  /* 0x00007c0001137983 */ /* 0x000f280000300800 */
[----:B------:R-:W-:Y:S04]  /*1dc20*/  STL.64 [R1+0x2a80], R22 ;  /* 0x002a801601007387 */ /* 0x000fe80000100a00 */
[----:B------:R0:W-:Y:S04]  /*1dc30*/  STL.64 [R1+0x2a78], R20 ;  /* 0x002a781401007387 */ /* 0x0001e80000100a00 */
[----:B0-----:R-:W2:Y:S01]  /*1dc40*/  LDL.LU R20, [R1+0xe0] ;  /* 0x0000e00001147983 */ /* 0x001ea20000300800 */
[----:B------:R-:W-:Y:S01]  /*1dc50*/  MOV R22, R0 ;  /* 0x0000000000167202 */ /* 0x000fe20000000f00 */
[----:B------:R-:W-:-:S02]  /*1dc60*/  IMAD.MOV.U32 R23, RZ, RZ, R2 ;  /* 0x000000ffff177224 */ /* 0x000fc400078e0002 */
[----:B------:R-:W-:Y:S02]  /*1dc70*/  IMAD.MOV.U32 R21, RZ, RZ, R28 ;  /* 0x000000ffff157224 */ /* 0x000fe400078e001c */
        /* <DEDUP_REMOVED lines=9> */
[----:B--2---:R0:W-:Y:S02]  /*1dd10*/  STL.64 [R1+0x2ab0], R22 ;  /* 0x002ab01601007387 */ /* 0x0041e40000100a00 */
[----:B0-----:R-:W-:Y:S01]  /*1dd20*/  MOV R22, R29 ;  /* 0x0000001d00167202 */ /* 0x001fe20000000f00 */
[----:B------:R-:W-:-:S07]  /*1dd30*/  IMAD.MOV.U32 R23, RZ, RZ, R5 ;  /* 0x000000ffff177224 */ /* 0x000fce00078e0005 */
[----:B------:R-:W-:Y:S01]  /*1dd40*/  HMMA.16816.F32.BF16 R4, R24, R22, R12 ;  /* 0x000000161804723c */ /* 0x000fe2000004180c */
[----:B------:R-:W-:Y:S11]  /*1dd50*/  STL.64 [R1+0x2aa8], R20 ;  /* 0x002aa81401007387 */ /* 0x000ff60000100a00 */
[----:B------:R-:W-:Y:S11]  /*1dd60*/  @!UPT UIADD3 URZ, URZ, URZ, URZ ;  /* 0x0000003f3f3ff290 */ /* 0x000ff6000fffe03f */
[----:B------:R-:W-:Y:S01]  /*1dd70*/  @!UPT UIADD3 URZ, URZ, URZ, URZ ;  /* 0x0000003f3f3ff290 */ /* 0x000fe2000fffe03f */
[----:B------:R-:W-:Y:S01]  /*1dd80*/  IMAD.MOV.U32 R13, RZ, RZ, R5 ;  /* 0x000000ffff0d7224 */ /* 0x000fe200078e0005 */
[----:B------:R-:W-:Y:S01]  /*1dd90*/  MOV R12, R6 ;  /* 0x00000006000c7202 */ /* 0x000fe20000000f00 */
[----:B------:R-:W-:Y:S02]  /*1dda0*/  IMAD.MOV.U32 R5, RZ, RZ, R7 ;  /* 0x000000ffff057224 */ /* 0x000fe400078e0007 */
[----:B------:R-:W3:Y:S01]  /*1ddb0*/  LDL.LU.64 R6, [R1+0x2af8] ;  /* 0x002af80001067983 */ /* 0x000ee20000300a00 */
[----:B------:R-:W-:-:S03]  /*1ddc0*/  MOV R14, R4 ;  /* 0x00000004000e7202 */ /* 0x000fc60000000f00 */
[----:B------:R-:W2:Y:S04]  /*1ddd0*/  LDL.LU R4, [R1+0x2af0] ;  /* 0x002af00001047983 */ /* 0x000ea80000300800 */
[----:B------:R-:W-:Y:S04]  /*1dde0*/  STL [R1+0x2ad8], R14 ;  /* 0x002ad80e01007387 */ /* 0x000fe80000100800 */
[----:B------:R0:W-:Y:S04]  /*1ddf0*/  STL.64 [R1+0x2ad0], R12 ;  /* 0x002ad00c01007387 */ /* 0x0001e80000100a00 */
[----:B0-----:R-:W2:Y:S04]  /*1de00*/  LDL.LU R12, [R1+0x50] ;  /* 0x00005000010c7983 */ /* 0x001ea80000300800 */
[----:B------:R-:W2:Y:S04]  /*1de10*/  LDL.LU R13, [R1+0x54] ;  /* 0x00005400010d7983 */ /* 0x000ea80000300800 */
[----:B------:R-:W2:Y:S04]  /*1de20*/  LDL.LU R14, [R1+0x58] ;  /* 0x00005800010e7983 */ /* 0x000ea80000300800 */
[----:B------:R-:W2:Y:S01]  /*1de30*/  LDL.LU R15, [R1+0x5c] ;  /* 0x00005c00010f7983 */ /* 0x000ea20000300800 */
[----:B---3--:R-:W-:Y:S03]  /*1de40*/  HMMA.16816.F32.BF16 R24, R24, R6, R8 ;  /* 0x000000061818723c */ /* 0x008fe60000041808 */
[----:B------:R-:W4:Y:S04]  /*1de50*/  LDL.LU.64 R10, [R1+0x2ae8] ;  /* 0x002ae800010a7983 */ /* 0x000f280000300a00 */
[----:B------:R-:W4:Y:S11]  /*1de60*/  LDL.LU.64 R8, [R1+0x2ae0] ;  /* 0x002ae00001087983 */ /* 0x000f360000300a00 */
[----:B------:R-:W-:Y:S05]  /*1de70*/  @!UPT UIADD3 URZ, URZ, URZ, URZ ;  /* 0x0000003f3f3ff290 */ /* 0x000fea000fffe03f */
[----:B------:R-:W-:Y:S04]  /*1de80*/  STL.64 [R1+0x2a58], R26 ;  /* 0x002a581a01007387 */ /* 0x000fe80000100a00 */
[----:B------:R0:W-:Y:S04]  /*1de90*/  STL.64 [R1+0x2a50], R24 ;  /* 0x002a501801007387 */ /* 0x0001e80000100a00 */
[----:B0-----:R-:W3:Y:S04]  /*1dea0*/  LDL.LU R24, [R1+0x60] ;  /* 0x0000600001187983 */ /* 0x001ee80000300800 */
[----:B------:R-:W3:Y:S04]  /*1deb0*/  LDL.LU R25, [R1+0x64] ;  /* 0x0000640001197983 */ /* 0x000ee80000300800 */
[----:B------:R-:W3:Y:S04]  /*1dec0*/  LDL.LU R26, [R1+0x68] ;  /* 0x00006800011a7983 */ /* 0x000ee80000300800 */
[----:B------:R-:W3:Y:S01]  /*1ded0*/  LDL.LU R27, [R1+0x6c] ;  /* 0x00006c00011b7983 */ /* 0x000ee20000300800 */
[C---:B----4-:R-:W-:Y:S08]  /*1dee0*/  HMMA.16816.F32.BF16 R16, R8.reuse, R22, R16 ;  /* 0x000000160810723c */ /* 0x050ff00000041810 */
[----:B--2---:R-:W-:Y:S11]  /*1def0*/  HMMA.16816.F32.BF16 R8, R8, R6, R12 ;  /* 0x000000060808723c */ /* 0x004ff6000004180c */
[----:B------:R-:W-:Y:S04]  /*1df00*/  @!UPT UIADD3 URZ, URZ, URZ, URZ ;  /* 0x0000003f3f3ff290 */ /* 0x000fe8000fffe03f */
[----:B------:R0:W-:Y:S04]  /*1df10*/  STL [R1+0x84], R17 ;  /* 0x0000841101007387 */ /* 0x0001e80000100800 */
[----:B------:R-:W-:Y:S01]  /*1df20*/  STL.64 [R1+0x88], R18 ;  /* 0x0000881201007387 */ /* 0x000fe20000100a00 */
[----:B0-----:R-:W-:-:S03]  /*1df30*/  MOV R17, R16 ;  /* 0x0000001000117202 */ /* 0x001fc60000000f00 */
[----:B------:R-:W2:Y:S01]  /*1df40*/  LDL.LU R16, [R1+0x2adc] ;  /* 0x002adc0001107983 */ /* 0x000ea20000300800 */
[----:B------:R-:W-:-:S03]  /*1df50*/  IMAD.MOV.U32 R29, RZ, RZ, R11 ;  /* 0x000000ffff1d7224 */ /* 0x000fc600078e000b */
[----:B------:R-:W4:Y:S04]  /*1df60*/  LDL.LU R14, [R1+0x2ad8] ;  /* 0x002ad800010e7983 */ /* 0x000f280000300800 */
[----:B------:R-:W2:Y:S04]  /*1df70*/  LDL.LU.64 R12, [R1+0x2ad0] ;  /* 0x002ad000010c7983 */ /* 0x000ea80000300a00 */
[----:B------:R-:W-:Y:S04]  /*1df80*/  STL.64 [R1+0x50], R8 ;  /* 0x0000500801007387 */ /* 0x000fe80000100a00 */
[----:B------:R0:W-:Y:S04]  /*1df90*/  STL [R1+0x58], R10 ;  /* 0x0000580a01007387 */ /* 0x0001e80000100800 */
[----:B0-----:R-:W3:Y:S04]  /*1dfa0*/  LDL.LU.64 R10, [R1+0x2ac8] ;  /* 0x002ac800010a7983 */ /* 0x001ee80000300a00 */
[----:B------:R-:W3:Y:S02]  /*1dfb0*/  LDL.LU.64 R8, [R1+0x2ac0] ;  /* 0x002ac00001087983 */ /* 0x000ee40000300a00 */
[----:B---3--:R-:W-:Y:S02]  /*1dfc0*/  HMMA.16816.F32.BF16 R20, R24, R22, R8 ;  /* 0x000000161814723c */ /* 0x008fe40000041808 */
[----:B------:R-:W3:Y:S11]  /*1dfd0*/  LDL.LU.64 R8, [R1+0x2ab8] ;  /* 0x002ab80001087983 */ /* 0x000ef60000300a00 */
[----:B------:R-:W-:Y:S10]  /*1dfe0*/  @!UPT UIADD3 URZ, URZ, URZ, URZ ;  /* 0x0000003f3f3ff290 */ /* 0x000ff4000fffe03f */
[----:B------:R-:W-:Y:S04]  /*1dff0*/  STL.64 [R1], R20 ;  /* 0x0000001401007387 */ /* 0x000fe80000100a00 */
[----:B------:R-:W-:Y:S04]  /*1e000*/  STL.64 [R1+0x8], R22 ;  /* 0x0000081601007387 */ /* 0x000fe80000100a00 */
[----:B------:R-:W0:Y:S04]  /*1e010*/  LDSM.16.MT88.4 R20, [R2+0x3800] ;  /* 0x003800000214783b */ /* 0x000e280000004200 */
[----:B0-----:R-:W-:Y:S04]  /*1e020*/  STL.64 [R1+0x40], R20 ;  /* 0x0000401401007387 */ /* 0x001fe80000100a00 */
[----:B------:R-:W-:Y:S04]  /*1e030*/  STL.64 [R1+0x48], R22 ;  /* 0x0000481601007387 */ /* 0x000fe80000100a00 */
[----:B------:R-:W0:Y:S02]  /*1e040*/  LDSM.16.MT88.4 R20, [R0+0x3800] ;  /* 0x003800000014783b */ /* 0x000e240000004200 */
[----:B0-----:R-:W-:-:S02]  /*1e050*/  MOV R10, R22 ;  /* 0x00000016000a7202 */ /* 0x001fc40000000f00 */
[----:B------:R0:W-:Y:S01]  /*1e060*/  STL.64 [R1+0x20], R20 ;  /* 0x0000201401007387 */ /* 0x0001e20000100a00 */
[----:B------:R-:W-:-:S03]  /*1e070*/  IMAD.MOV.U32 R11, RZ, RZ, R23 ;  /* 0x000000ffff0b7224 */ /* 0x000fc600078e0017 */
[----:B------:R-:W2:Y:S04]  /*1e080*/  LDL.LU.64 R22, [R1+0x2ab0] ;  /* 0x002ab00001167983 */ /* 0x000ea80000300a00 */
[----:B0-----:R-:W2:Y:S04]  /*1e090*/  LDL.LU.64 R20, [R1+0x2aa8] ;  /* 0x002aa80001147983 */ /* 0x001ea80000300a00 */
[----:B------:R-:W-:Y:S04]  /*1e0a0*/  STL [R1+0x2a10], R0 ;  /* 0x002a100001007387 */ /* 0x000fe80000100800 */
[----:B------:R-:W-:Y:S04]  /*1e0b0*/  STL [R1+0x2a04], R11 ;  /* 0x002a040b01007387 */ /* 0x000fe80000100800 */
[----:B------:R-:W-:Y:S01]  /*1e0c0*/  STL [R1+0x2a00], R10 ;  /* 0x002a000a01007387 */ /* 0x000fe20000100800 */
[----:B--2---:R-:W-:Y:S03]  /*1e0d0*/  HMMA.16816.F32.BF16 R24, R24, R6, R20 ;  /* 0x000000061818723c */ /* 0x004fe60000041814 */
[----:B------:R-:W3:Y:S04]  /*1e0e0*/  LDL.LU.64 R22, [R1+0x2aa0] ;  /* 0x002aa00001167983 */ /* 0x000ee80000300a00 */
[----:B------:R-:W3:Y:S11]  /*1e0f0*/  LDL.LU.64 R20, [R1+0x2a98] ;  /* 0x002a980001147983 */ /* 0x000ef60000300a00 */
[----:B------:R-:W-:Y:S05]  /*1e100*/  @!UPT UIADD3 URZ, URZ, URZ, URZ ;  /* 0x0000003f3f3ff290 */ /* 0x000fea000fffe03f */
[----:B------:R4:W-:Y:S04]  /*1e110*/  STL.64 [R1+0x60], R24 ;  /* 0x0000601801007387 */ /* 0x0009e80000100a00 */
[----:B------:R0:W-:Y:S01]  /*1e120*/  STL.64 [R1+0x68], R26 ;  /* 0x0000681a01007387 */ /* 0x0001e20000100a00 */
[----:B----4-:R-:W-:Y:S01]  /*1e130*/  MOV R24, R14 ;  /* 0x0000000e00187202 */ /* 0x010fe20000000f00 */
[----:B------:R-:W-:Y:S01]  /*1e140*/  IMAD.MOV.U32 R25, RZ, RZ, R13 ;  /* 0x000000ffff197224 */ /* 0x000fe200078e000d */
[----:B0-----:R-:W-:Y:S02]  /*1e150*/  MOV R26, R12 ;  /* 0x0000000c001a7202 */ /* 0x001fe40000000f00 */
[----:B------:R-:W0:Y:S02]  /*1e160*/  LDSM.16.MT88.4 R12, [R28+0x3800] ;  /* 0x003800001c0c783b */ /* 0x000e240000004200 */
[----:B0-----:R-:W-:-:S02]  /*1e170*/  MOV R18, R12 ;  /* 0x0000000c00127202 */ /* 0x001fc40000000f00 */
[----:B------:R-:W-:Y:S01]  /*1e180*/  STL.64 [R1+0x18], R14 ;  /* 0x0000180e01007387 */ /* 0x000fe20000100a00 */
[----:B------:R-:W-:-:S03]  /*1e190*/  IMAD.MOV.U32 R19, RZ, RZ, R13 ;  /* 0x000000ffff137224 */ /* 0x000fc600078e000d */
[----:B------:R-:W0:Y:S04]  /*1e1a0*/  LDSM.16.MT88.4 R12, [R3+0x3800] ;  /* 0x00380000030c783b */ /* 0x000e280000004200 */
[----:B------:R-:W-:Y:S04]  /*1e1b0*/  STL [R1+0x2a14], R19 ;  /* 0x002a141301007387 */ /* 0x000fe80000100800 */
[----:B------:R-:W-:Y:S04]  /*1e1c0*/  STL [R1+0x2a0c], R18 ;  /* 0x002a0c1201007387 */ /* 0x000fe80000100800 */
[----:B------:R-:W-:Y:S04]  /*1e1d0*/  STL [R1+0x2a08], R28 ;  /* 0x002a081c01007387 */ /* 0x000fe80000100800 */
[----:B0-----:R-:W-:Y:S04]  /*1e1e0*/  STL.64 [R1+0x70], R12 ;  /* 0x0000700c01007387 */ /* 0x001fe80000100a00 */
[----:B------:R0:W-:Y:S04]  /*1e1f0*/  STL.64 [R1+0x78], R14 ;  /* 0x0000780e01007387 */ /* 0x0001e80000100a00 */
[----:B0-----:R-:W3:Y:S04]  /*1e200*/  LDL.LU.64 R14, [R1+0x2a90] ;  /* 0x002a9000010e7983 */ /* 0x001ee80000300a00 */
[----:B------:R-:W3:Y:S01]  /*1e210*/  LDL.LU.64 R12, [R1+0x2a88] ;  /* 0x002a8800010c7983 */ /* 0x000ee20000300a00 */
[----:B------:R-:W-:-:S03]  /*1e220*/  IMAD.MOV.U32 R27, RZ, RZ, R5 ;  /* 0x000000ffff1b7224 */ /* 0x000fc600078e0005 */
[----:B------:R-:W-:Y:S01]  /*1e230*/  STL [R1+0x2a18], R3 ;  /* 0x002a180301007387 */ /* 0x000fe20000100800 */
[----:B---3--:R-:W-:Y:S11]  /*1e240*/  HMMA.16816.F32.BF16 R20, R12, R8, R20 ;  /* 0x000000080c14723c */ /* 0x008ff60000041814 */
[----:B------:R-:W-:Y:S11]  /*1e250*/  @!UPT UIADD3 URZ, URZ, URZ, URZ ;  /* 0x0000003f3f3ff290 */ /* 0x000ff6000fffe03f */
[----:B------:R-:W-:Y:S02]  /*1e260*/  @!UPT UIADD3 URZ, URZ, URZ, URZ ;  /* 0x0000003f3f3ff290 */ /* 0x000fe4000fffe03f */
[----:B------:R-:W-:Y:S01]  /*1e270*/  MOV R11, R22 ;  /* 0x00000016000b7202 */ /* 0x000fe20000000f00 */
[----:B------:R-:W-:Y:S01]  /*1e280*/  IMAD.MOV.U32 R10, RZ, RZ, R23 ;  /* 0x000000ffff0a7224 */ /* 0x000fe200078e0017 */
[----:B------:R-:W-:Y:S01]  /*1e290*/  MOV R18, R20 ;  /* 0x0000001400127202 */ /* 0x000fe20000000f00 */
[----:B------:R-:W-:Y:S01]  /*1e2a0*/  IMAD.MOV.U32 R28, RZ, RZ, R21 ;  /* 0x000000ffff1c7224 */ /* 0x000fe200078e0015 */
[----:B------:R-:W2:Y:S04]  /*1e2b0*/  LDL.LU.64 R22, [R1+0x2a80] ;  /* 0x002a800001167983 */ /* 0x000ea80000300a00 */
[----:B------:R-:W2:Y:S04]  /*1e2c0*/  LDL.LU.64 R20, [R1+0x2a78] ;  /* 0x002a780001147983 */ /* 0x000ea80000300a00 */
[----:B------:R-:W3:Y:S04]  /*1e2d0*/  LDL R5, [R1+0x6cc] ;  /* 0x0006cc0001057983 */ /* 0x000ee80000100800 */
[----:B---3--:R0:W-:Y:S02]  /*1e2e0*/  STL.64 [R1+0x2a30], R4 ;  /* 0x002a300401007387 */ /* 0x0081e40000100a00 */
[----:B0-----:R-:W-:-:S02]  /*1e2f0*/  MOV R4, R17 ;  /* 0x0000001100047202 */ /* 0x001fc40000000f00 */
[----:B------:R-:W2:Y:S04]  /*1e300*/  LDL.LU R17, [R1+0x2a70] ;  /* 0x002a700001117983 */ /* 0x000ea80000300800 */
[----:B------:R-:W3:Y:S04]  /*1e310*/  LDL.LU R5, [R1+0x84] ;  /* 0x0000840001057983 */ /* 0x000ee80000300800 */
[----:B------:R-:W3:Y:S04]  /*1e320*/  LDL.LU R6, [R1+0x88] ;  /* 0x0000880001067983 */ /* 0x000ee80000300800 */
[----:B------:R-:W3:Y:S04]  /*1e330*/  LDL.LU R7, [R1+0x8c] ;  /* 0x00008c0001077983 */ /* 0x000ee80000300800 */
[----:B------:R-:W-:Y:S04]  /*1e340*/  STL [R1+0x2a28], R10 ;  /* 0x002a280a01007387 */ /* 0x000fe80000100800 */
[----:B------:R-:W-:Y:S04]  /*1e350*/  STL [R1+0x2a24], R11 ;  /* 0x002a240b01007387 */ /* 0x000fe80000100800 */
[----:B------:R-:W-:Y:S04]  /*1e360*/  STL [R1+0x2a20], R28 ;  /* 0x002a201c01007387 */ /* 0x000fe80000100800 */
[----:B------:R-:W-:Y:S01]  /*1e370*/  STL [R1+0x2a1c], R18 ;  /* 0x002a1c1201007387 */ /* 0x000fe20000100800 */
[----:B--2---:R-:W-:Y:S03]  /*1e380*/  HMMA.16816.F32.BF16 R12, R12, R16, R20 ;  /* 0x000000100c0c723c */ /* 0x004fe60000041814 */
[----:B------:R-:W2:Y:S04]  /*1e390*/  LDL.LU.64 R22, [R1+0x2a68] ;  /* 0x002a680001167983 */ /* 0x000ea80000300a00 */
[----:B------:R-:W2:Y:S11]  /*1e3a0*/  LDL.LU.64 R20, [R1+0x2a60] ;  /* 0x002a600001147983 */ /* 0x000eb60000300a00 */
[----:B------:R-:W-:Y:S05]  /*1e3b0*/  @!UPT UIADD3 URZ, URZ, URZ, URZ ;  /* 0x0000003f3f3ff290 */ /* 0x000fea000fffe03f */
[----:B------:R0:W-:Y:S01]  /*1e3c0*/  STL [R1+0xd0], R12 ;  /* 0x0000d00c01007387 */ /* 0x0001e20000100800 */
[----:B------:R-:W-:Y:S01]  /*1e3d0*/  IMAD.MOV.U32 R3, RZ, RZ, R13 ;  /* 0x000000ffff037224 */ /* 0x000fe200078e000d */
[----:B------:R-:W-:Y:S01]  /*1e3e0*/  MOV R19, R14 ;  /* 0x0000000e00137202 */ /* 0x000fe20000000f00 */
[----:B------:R-:W-:Y:S01]  /*1e3f0*/  IMAD.MOV.U32 R0, RZ, RZ, R15 ;  /* 0x000000ffff007224 */ /* 0x000fe200078e000f */
[----:B0-----:R-:W4:Y:S04]  /*1e400*/  LDL.LU R12, [R1] ;  /* 0x00000000010c7983 */ /* 0x001f280000300800 */
[----:B------:R-:W4:Y:S04]  /*1e410*/  LDL.LU R13, [R1+0x4] ;  /* 0x00000400010d7983 */ /* 0x000f280000300800 */
[----:B------:R-:W4:Y:S04]  /*1e420*/  LDL.LU R14, [R1+0x8] ;  /* 0x00000800010e7983 */ /* 0x000f280000300800 */
[----:B------:R-:W4:Y:S01]  /*1e430*/  LDL.LU R15, [R1+0xc] ;  /* 0x00000c00010f7983 */ /* 0x000f220000300800 */
[C---:B--2---:R-:W-:Y:S11]  /*1e440*/  HMMA.16816.F32.BF16 R24, R20.reuse, R8, R24 ;  /* 0x000000081418723c */ /* 0x044ff60000041818 */
        /* <DEDUP_REMOVED lines=9> */
[----:B------:R-:W3:Y:S04]  /*1e4e0*/  LDL.LU.64 R26, [R1+0x2a48] ;  /* 0x002a4800011a7983 */ /* 0x000ee80000300a00 */
[----:B------:R-:W3:Y:S11]  /*1e4f0*/  LDL.LU.64 R24, [R1+0x2a40] ;  /* 0x002a400001187983 */ /* 0x000ef60000300a00 */
[----:B------:R-:W-:Y:S06]  /*1e500*/  @!UPT UIADD3 URZ, URZ, URZ, URZ ;  /* 0x0000003f3f3ff290 */ /* 0x000fec000fffe03f */
[----:B------:R0:W-:Y:S04]  /*1e510*/  STL.64 [R1+0x90], R20 ;  /* 0x0000901401007387 */ /* 0x0001e80000100a00 */
[----:B------:R1:W-:Y:S04]  /*1e520*/  STL.64 [R1+0x98], R22 ;  /* 0x0000981601007387 */ /* 0x0003e80000100a00 */
[----:B0-----:R-:W2:Y:S04]  /*1e530*/  LDL.LU R20, [R1+0x50] ;  /* 0x0000500001147983 */ /* 0x001ea80000300800 */
[----:B------:R-:W2:Y:S04]  /*1e540*/  LDL.LU R21, [R1+0x54] ;  /* 0x0000540001157983 */ /* 0x000ea80000300800 */
[----:B-1----:R-:W2:Y:S01]  /*1e550*/  LDL.LU R22, [R1+0x58] ;  /* 0x0000580001167983 */ /* 0x002ea20000300800 */
[----:B------:R-:W-:-:S03]  /*1e560*/  MOV R23, R29 ;  /* 0x0000001d00177202 */ /* 0x000fc60000000f00 */
[----:B------:R-:W4:Y:S01]  /*1e570*/  LDL.LU R29, [R1+0x2a38] ;  /* 0x002a3800011d7983 */ /* 0x000f220000300800 */
[C---:B---3--:R-:W-:Y:S08]  /*1e580*/  HMMA.16816.F32.BF16 R4, R24.reuse, R8, R4 ;  /* 0x000000081804723c */ /* 0x048ff00000041804 */
[----:B--2---:R-:W-:Y:S11]  /*1e590*/  HMMA.16816.F32.BF16 R20, R24, R16, R20 ;  /* 0x000000101814723c */ /* 0x004ff60000041814 */
[----:B------:R-:W-:Y:S04]  /*1e5a0*/  @!UPT UIADD3 URZ, URZ, URZ, URZ ;  /* 0x0000003f3f3ff290 */ /* 0x000fe8000fffe03f */
[----:B------:R0:W-:Y:S04]  /*1e5b0*/  STL.64 [R1+0x80], R4 ;  /* 0x0000800401007387 */ /* 0x0001e80000100a00 */
[----:B------:R-:W-:Y:S04]  /*1e5c0*/  STL.64 [R1+0x88], R6 ;  /* 0x0000880601007387 */ /* 0x000fe80000100a00 */
[----:B0-----:R-:W2:Y:S04]  /*1e5d0*/  LDL.LU.64 R4, [R1+0x2a30] ;  /* 0x002a300001047983 */ /* 0x001ea80000300a00 */
[----:B------:R-:W3:Y:S04]  /*1e5e0*/  LDL.LU R24, [R1+0xb0] ;  /* 0x0000b00001187983 */ /* 0x000ee80000300800 */
[----:B------:R-:W-:Y:S04]  /*1e5f0*/  STL.64 [R1+0x50], R20 ;  /* 0x0000501401007387 */ /* 0x000fe80000100a00 */
[----:B------:R-:W-:Y:S04]  /*1e600*/  STL.64 [R1+0x58], R22 ;  /* 0x0000581601007387 */ /* 0x000fe80000100a00 */
[----:B------:R-:W3:Y:S01]  /*1e610*/  LDL.LU R25, [R1+0xb4] ;  /* 0x0000b40001197983 */ /* 0x000ee20000300800 */
[----:B----4-:R-:W-:Y:S01]  /*1e620*/  IMAD.MOV.U32 R26, RZ, RZ, R29 ;  /* 0x000000ffff1a7224 */ /* 0x010fe200078e001d */
[----:B--2---:R-:W-:-:S02]  /*1e630*/  MOV R27, R4 ;  /* 0x00000004001b7202 */ /* 0x004fc40000000f00 */
[----:B------:R-:W-:Y:S04]  /*1e640*/  LDSM.16.M88.4 R20, [R5+0x10100] ;  /* 0x010100000514783b */ /* 0x000fe80000000200 */
[----:B------:R-:W-:Y:S01]  /*1e650*/  LDSM.16.M88.4 R4, [R5+0x18100] ;  /* 0x018100000504783b */ /* 0x000fe20000000200 */
[----:B---3--:R-:W-:Y:S11]  /*1e660*/  HMMA.16816.F32.BF16 R12, R24, R8, R12 ;  /* 0x00000008180c723c */ /* 0x008ff6000004180c */
[----:B------:R-:W-:Y:S11]  /*1e670*/  @!UPT UIADD3 URZ, URZ, URZ, URZ ;  /* 0x0000003f3f3ff290 */ /* 0x000ff6000fffe03f */
[----:B------:R-:W-:Y:S01]  /*1e680*/  @!UPT UIADD3 URZ, URZ, URZ, URZ ;  /* 0x0000003f3f3ff290 */ /* 0x000fe2000fffe03f */
[----:B------:R-:W-:Y:S01]  /*1e690*/  STL [R1+0x30], R12 ;  /* 0x0000300c01007387 */ /* 0x000fe20000100800 */
[----:B------:R-:W-:Y:S01]  /*1e6a0*/  IMAD.MOV.U32 R29, RZ, RZ, R13 ;  /* 0x000000ffff1d7224 */ /* 0x000fe200078e000d */
[----:B------:R-:W-:Y:S01]  /*1e6b0*/  MOV R9, R14 ;  /* 0x0000000e00097202 */ /* 0x000fe20000000f00 */
[----:B------:R-:W-:Y:S02]  /*1e6c0*/  IMAD.MOV.U32 R8, RZ, RZ, R15 ;  /* 0x000000ffff087224 */ /* 0x000fe400078e000f */
[----:B------:R-:W0:Y:S04]  /*1e6d0*/  LDSM.16.MT88.4 R12, [R2+0x4000] ;  /* 0x00400000020c783b */ /* 0x000e280000004200 */
[----:B------:R-:W-:Y:S04]  /*1e6e0*/  STL [R1+0x29bc], R9 ;  /* 0x0029bc0901007387 */ /* 0x000fe80000100800 */
[----:B------:R-:W-:Y:S04]  /*1e6f0*/  STL [R1+0x29b8], R29 ;  /* 0x0029b81d01007387 */ /* 0x000fe80000100800 */
[----:B------:R-:W-:Y:S04]  /*1e700*/  STL [R1+0x29b4], R8 ;  /* 0x0029b40801007387 */ /* 0x000fe80000100800 */
[----:B------:R-:W-:Y:S04]  /*1e710*/  STL [R1+0x29b0], R2 ;  /* 0x0029b00201007387 */ /* 0x000fe80000100800 */
[----:B0-----:R-:W-:Y:S04]  /*1e720*/  STL.64 [R1+0x2948], R14 ;  /* 0x0029480e01007387 */ /* 0x001fe80000100a00 */
[----:B------:R0:W-:Y:S04]  /*1e730*/  STL.64 [R1+0x2940], R12 ;  /* 0x0029400c01007387 */ /* 0x0001e80000100a00 */
[----:B------:R-:W-:Y:S01]  /*1e740*/  STL.64 [R1+0x8], R22 ;  /* 0x0000081601007387 */ /* 0x000fe20000100a00 */
[----:B0-----:R-:W-:Y:S01]  /*1e750*/  MOV R13, R20 ;  /* 0x00000014000d7202 */ /* 0x001fe20000000f00 */
[----:B------:R-:W-:-:S05]  /*1e760*/  IMAD.MOV.U32 R12, RZ, RZ, R21 ;  /* 0x000000ffff0c7224 */ /* 0x000fca00078e0015 */
[----:B------:R0:W-:Y:S04]  /*1e770*/  STL.64 [R1+0x2950], R12 ;  /* 0x0029500c01007387 */ /* 0x0001e80000100a00 */
[----:B0-----:R-:W2:Y:S04]  /*1e780*/  LDL.LU R12, [R1+0x70] ;  /* 0x00007000010c7983 */ /* 0x001ea80000300800 */
[----:B------:R-:W2:Y:S04]  /*1e790*/  LDL.LU R13, [R1+0x74] ;  /* 0x00007400010d7983 */ /* 0x000ea80000300800 */
[----:B------:R-:W3:Y:S04]  /*1e7a0*/  LDL.LU R14, [R1+0x78] ;  /* 0x00007800010e7983 */ /* 0x000ee80000300800 */
[----:B------:R-:W3:Y:S04]  /*1e7b0*/  LDL.LU R15, [R1+0x7c] ;  /* 0x00007c00010f7983 */ /* 0x000ee80000300800 */
[----:B---3--:R-:W-:Y:S04]  /*1e7c0*/  STL.64 [R1+0x2990], R14 ;  /* 0x0029900e01007387 */ /* 0x008fe80000100a00 */
[----:B--2---:R0:W-:Y:S04]  /*1e7d0*/  STL.64 [R1+0x2988], R12 ;  /* 0x0029880c01007387 */ /* 0x0041e80000100a00 */
[----:B0-----:R-:W2:Y:S04]  /*1e7e0*/  LDL.LU R12, [R1+0x60] ;  /* 0x00006000010c7983 */ /* 0x001ea80000300800 */
[----:B------:R-:W2:Y:S04]  /*1e7f0*/  LDL.LU R13, [R1+0x64] ;  /* 0x00006400010d7983 */ /* 0x000ea80000300800 */
[----:B------:R-:W2:Y:S04]  /*1e800*/  LDL.LU R14, [R1+0x68] ;  /* 0x00006800010e7983 */ /* 0x000ea80000300800 */
[----:B------:R-:W2:Y:S04]  /*1e810*/  LDL.LU R15, [R1+0x6c] ;  /* 0x00006c00010f7983 */ /* 0x000ea80000300800 */
[----:B------:R0:W-:Y:S04]  /*1e820*/  STL [R1+0x28dc], R6 ;  /* 0x0028dc0601007387 */ /* 0x0001e80000100800 */
[----:B------:R1:W-:Y:S04]  /*1e830*/  STL [R1+0x28d8], R7 ;  /* 0x0028d80701007387 */ /* 0x0003e80000100800 */
[----:B------:R3:W-:Y:S01]  /*1e840*/  STL.64 [R1+0x2998], R4 ;  /* 0x0029980401007387 */ /* 0x0007e20000100a00 */
[----:B0-----:R-:W-:Y:S01]  /*1e850*/  MOV R6, R28 ;  /* 0x0000001c00067202 */ /* 0x001fe20000000f00 */
[----:B-1----:R-:W-:Y:S01]  /*1e860*/  IMAD.MOV.U32 R7, RZ, RZ, R18 ;  /* 0x000000ffff077224 */ /* 0x002fe200078e0012 */
[----:B---3--:R-:W-:Y:S01]  /*1e870*/  MOV R4, R10 ;  /* 0x0000000a00047202 */ /* 0x008fe20000000f00 */
[----:B------:R-:W-:Y:S01]  /*1e880*/  IMAD.MOV.U32 R5, RZ, RZ, R11 ;  /* 0x000000ffff057224 */ /* 0x000fe200078e000b */
[----:B------:R-:W3:Y:S04]  /*1e890*/  LDL.LU R10, [R1+0x2a28] ;  /* 0x002a2800010a7983 */ /* 0x000ee80000300800 */
[----:B------:R-:W4:Y:S04]  /*1e8a0*/  LDL.LU R11, [R1+0x2a24] ;  /* 0x002a2400010b7983 */ /* 0x000f280000300800 */
[----:B------:R-:W2:Y:S04]  /*1e8b0*/  LDL.LU R28, [R1+0x2a20] ;  /* 0x002a2000011c7983 */ /* 0x000ea80000300800 */
[----:B------:R-:W2:Y:S04]  /*1e8c0*/  LDL.LU R18, [R1+0x2a1c] ;  /* 0x002a1c0001127983 */ /* 0x000ea80000300800 */
[----:B------:R-:W-:Y:S04]  /*1e8d0*/  STL.64 [R1+0x29d8], R6 ;  /* 0x0029d80601007387 */ /* 0x000fe80000100a00 */
[----:B------:R0:W-:Y:S04]  /*1e8e0*/  STL.64 [R1+0x29d0], R4 ;  /* 0x0029d00401007387 */ /* 0x0001e80000100a00 */
[----:B0-----:R-:W2:Y:S01]  /*1e8f0*/  LDL.LU R4, [R1+0xd0] ;  /* 0x0000d00001047983 */ /* 0x001ea20000300800 */
[----:B------:R-:W-:Y:S01]  /*1e900*/  MOV R5, R3 ;  /* 0x0000000300057202 */ /* 0x000fe20000000f00 */
[----:B------:R-:W-:Y:S01]  /*1e910*/  IMAD.MOV.U32 R6, RZ, RZ, R19 ;  /* 0x000000ffff067224 */ /* 0x000fe200078e0013 */
[----:B------:R-:W-:Y:S01]  /*1e920*/  MOV R7, R0 ;  /* 0x0000000000077202 */ /* 0x000fe20000000f00 */
[----:B------:R-:W3:Y:S04]  /*1e930*/  LDL.LU R3, [R1+0x2a18] ;  /* 0x002a180001037983 */ /* 0x000ee80000300800 */
[----:B------:R-:W3:Y:S04]  /*1e940*/  LDL.LU R19, [R1+0x2a14] ;  /* 0x002a140001137983 */ /* 0x000ee80000300800 */
[----:B------:R-:W3:Y:S04]  /*1e950*/  LDL.LU R0, [R1+0x2a10] ;  /* 0x002a100001007983 */ /* 0x000ee80000300800 */
[----:B------:R-:W-:Y:S04]  /*1e960*/  STL.64 [R1+0x29e8], R6 ;  /* 0x0029e80601007387 */ /* 0x000fe80000100a00 */
[----:B--2---:R0:W-:Y:S02]  /*1e970*/  STL.64 [R1+0x29e0], R4 ;  /* 0x0029e00401007387 */ /* 0x0041e40000100a00 */
[----:B0-----:R-:W-:Y:S01]  /*1e980*/  IMAD.MOV.U32 R4, RZ, RZ, R18 ;  /* 0x000000ffff047224 */ /* 0x001fe200078e0012 */
[----:B------:R-:W-:Y:S01]  /*1e990*/  MOV R5, R28 ;  /* 0x0000001c00057202 */ /* 0x000fe20000000f00 */
[----:B------:R-:W2:Y:S04]  /*1e9a0*/  LDL.LU R18, [R1+0x2a0c] ;  /* 0x002a0c0001127983 */ /* 0x000ea80000300800 */
[----:B------:R-:W2:Y:S01]  /*1e9b0*/  LDL.LU R28, [R1+0x2a08] ;  /* 0x002a0800011c7983 */ /* 0x000ea20000300800 */
[----:B----4-:R-:W-:Y:S01]  /*1e9c0*/  IMAD.MOV.U32 R6, RZ, RZ, R11 ;  /* 0x000000ffff067224 */ /* 0x010fe200078e000b */
[----:B---3--:R-:W-:-:S02]  /*1e9d0*/  MOV R7, R10 ;  /* 0x0000000a00077202 */ /* 0x008fc40000000f00 */
[----:B------:R-:W3:Y:S04]  /*1e9e0*/  LDL.LU R11, [R1+0x2a04] ;  /* 0x002a0400010b7983 */ /* 0x000ee80000300800 */
[----:B------:R-:W4:Y:S04]  /*1e9f0*/  LDL.LU R10, [R1+0x2a00] ;  /* 0x002a0000010a7983 */ /* 0x000f280000300800 */
[----:B------:R-:W0:Y:S01]  /*1ea00*/  LDSM.16.MT88.4 R20, [R0+0x4000] ;  /* 0x004000000014783b */ /* 0x000e220000004200 */
[----:B------:R-:W-:Y:S03]  /*1ea10*/  HMMA.16816.F32.BF16 R12, R24, R16, R12 ;  /* 0x00000010180c723c */ /* 0x000fe6000004180c */
[----:B------:R-:W-:Y:S11]  /*1ea20*/  STL [R1+0x29c0], R0 ;  /* 0x0029c00001007387 */ /* 0x000ff60000100800 */
[----:B------:R-:W-:Y:S10]  /*1ea30*/  @!UPT UIADD3 URZ, URZ, URZ, URZ ;  /* 0x0000003f3f3ff290 */ /* 0x000ff4000fffe03f */
[----:B------:R-:W-:Y:S01]  /*1ea40*/  IMAD.MOV.U32 R9, RZ, RZ, R14 ;  /* 0x000000ffff097224 */ /* 0x000fe200078e000e */
[----:B------:R-:W-:Y:S01]  /*1ea50*/  MOV R29, R15 ;  /* 0x0000000f001d7202 */ /* 0x000fe20000000f00 */
[----:B0-----:R-:W-:Y:S04]  /*1ea60*/  STL.64 [R1+0x2928], R22 ;  /* 0x0029281601007387 */ /* 0x001fe80000100a00 */
[----:B------:R0:W-:Y:S04]  /*1ea70*/  STL.64 [R1+0x2920], R20 ;  /* 0x0029201401007387 */ /* 0x0001e80000100a00 */
[----:B0-----:R-:W3:Y:S04]  /*1ea80*/  LDL.LU R20, [R1+0x40] ;  /* 0x0000400001147983 */ /* 0x001ee80000300800 */
[----:B------:R-:W3:Y:S04]  /*1ea90*/  LDL.LU R21, [R1+0x44] ;  /* 0x0000440001157983 */ /* 0x000ee80000300800 */
[----:B------:R-:W3:Y:S04]  /*1eaa0*/  LDL.LU R22, [R1+0x48] ;  /* 0x0000480001167983 */ /* 0x000ee80000300800 */
[----:B------:R-:W3:Y:S04]  /*1eab0*/  LDL.LU R23, [R1+0x4c] ;  /* 0x00004c0001177983 */ /* 0x000ee80000300800 */
[----:B------:R-:W-:Y:S04]  /*1eac0*/  STL.64 [R1+0xb0], R12 ;  /* 0x0000b00c01007387 */ /* 0x000fe80000100a00 */
[----:B------:R-:W-:Y:S04]  /*1ead0*/  STL [R1+0x29c8], R9 ;  /* 0x0029c80901007387 */ /* 0x000fe80000100800 */
[----:B------:R-:W-:Y:S04]  /*1eae0*/  STL [R1+0x29c4], R29 ;  /* 0x0029c41d01007387 */ /* 0x000fe80000100800 */
[----:B------:R-:W-:Y:S04]  /*1eaf0*/  LDSM.16.MT88.4 R12, [R3+0x4000] ;  /* 0x00400000030c783b */ /* 0x000fe80000004200 */
[----:B--2---:R-:W0:Y:S04]  /*1eb00*/  LDSM.16.MT88.4 R24, [R28+0x4000] ;  /* 0x004000001c18783b */ /* 0x004e280000004200 */
[----:B------:R-:W-:Y:S04]  /*1eb10*/  STL [R1+0x29cc], R28 ;  /* 0x0029cc1c01007387 */ /* 0x000fe80000100800 */
[----:B0-----:R4:W-:Y:S04]  /*1eb20*/  STL.64 [R1+0x2908], R26 ;  /* 0x0029081a01007387 */ /* 0x0019e80000100a00 */
[----:B------:R0:W-:Y:S01]  /*1eb30*/  STL.64 [R1+0x2900], R24 ;  /* 0x0029001801007387 */ /* 0x0001e20000100a00 */
[----:B----4-:R-:W-:Y:S01]  /*1eb40*/  IMAD.MOV.U32 R26, RZ, RZ, R10 ;  /* 0x000000ffff1a7224 */ /* 0x010fe200078e000a */
[----:B---3--:R-:W-:-:S02]  /*1eb50*/  MOV R27, R11 ;  /* 0x0000000b001b7202 */ /* 0x008fc40000000f00 */
[----:B0-----:R-:W2:Y:S04]  /*1eb60*/  LDL.LU R24, [R1+0x20] ;  /* 0x0000200001187983 */ /* 0x001ea80000300800 */
[----:B------:R-:W2:Y:S04]  /*1eb70*/  LDL.LU R25, [R1+0x24] ;  /* 0x0000240001197983 */ /* 0x000ea80000300800 */
[----:B------:R-:W3:Y:S04]  /*1eb80*/  LDL.LU R10, [R1+0x29fc] ;  /* 0x0029fc00010a7983 */ /* 0x000ee80000300800 */
[----:B------:R-:W3:Y:S04]  /*1eb90*/  LDL.LU R11, [R1+0x29f8] ;  /* 0x0029f800010b7983 */ /* 0x000ee80000300800 */
[----:B------:R0:W-:Y:S04]  /*1eba0*/  STL.64 [R1+0x60], R12 ;  /* 0x0000600c01007387 */ /* 0x0001e80000100a00 */
[----:B------:R1:W-:Y:S01]  /*1ebb0*/  STL.64 [R1+0x68], R14 ;  /* 0x0000680e01007387 */ /* 0x0003e20000100a00 */
[----:B0-----:R-:W-:Y:S01]  /*1ebc0*/  IMAD.MOV.U32 R12, RZ, RZ, R18 ;  /* 0x000000ffff0c7224 */ /* 0x001fe200078e0012 */
[----:B------:R-:W-:-:S02]  /*1ebd0*/  MOV R13, R19 ;  /* 0x00000013000d7202 */ /* 0x000fc40000000f00 */
[----:B------:R-:W4:Y:S04]  /*1ebe0*/  LDL.LU R18, [R1+0x29f4] ;  /* 0x0029f40001127983 */ /* 0x000f280000300800 */
[----:B------:R-:W4:Y:S04]  /*1ebf0*/  LDL.LU R19, [R1+0x29f0] ;  /* 0x0029f00001137983 */ /* 0x000f280000300800 */
[----:B-1----:R-:W2:Y:S04]  /*1ec00*/  LDL.LU R14, [R1+0x18] ;  /* 0x00001800010e7983 */ /* 0x002ea80000300800 */
[----:B------:R-:W2:Y:S01]  /*1ec10*/  LDL.LU R15, [R1+0x1c] ;  /* 0x00001c00010f7983 */ /* 0x000ea20000300800 */
[C---:B---3--:R-:W-:Y:S11]  /*1ec20*/  HMMA.16816.F32.BF16 R4, R20.reuse, R10, R4 ;  /* 0x0000000a1404723c */ /* 0x048ff60000041804 */
[----:B------:R-:W-:Y:S11]  /*1ec30*/  @!UPT UIADD3 URZ, URZ, URZ, URZ ;  /* 0x0000003f3f3ff290 */ /* 0x000ff6000fffe03f */
[----:B------:R-:W-:Y:S02]  /*1ec40*/  @!UPT UIADD3 URZ, URZ, URZ, URZ ;  /* 0x0000003f3f3ff290 */ /* 0x000fe4000fffe03f */
[----:B------:R-:W-:Y:S01]  /*1ec50*/  IMAD.MOV.U32 R29, RZ, RZ, R6 ;  /* 0x000000ffff1d7224 */ /* 0x000fe200078e0006 */
[----:B------:R-:W-:Y:S01]  /*1ec60*/  MOV R0, R7 ;  /* 0x0000000700007202 */ /* 0x000fe20000000f00 */
[----:B------:R-:W-:Y:S01]  /*1ec70*/  IMAD.MOV.U32 R28, RZ, RZ, R4 ;  /* 0x000000ffff1c7224 */ /* 0x000fe200078e0004 */
[----:B------:R-:W-:Y:S01]  /*1ec80*/  MOV R9, R5 ;  /* 0x0000000500097202 */ /* 0x000fe20000000f00 */
[----:B------:R-:W4:Y:S04]  /*1ec90*/  LDL.LU.64 R6, [R1+0x29e8] ;  /* 0x0029e80001067983 */ /* 0x000f280000300a00 */
[----:B------:R-:W4:Y:S02]  /*1eca0*/  LDL.LU.64 R4, [R1+0x29e0] ;  /* 0x0029e00001047983 */ /* 0x000f240000300a00 */
[----:B----4-:R-:W-:Y:S02]  /*1ecb0*/  HMMA.16816.F32.BF16 R20, R20, R18, R4 ;  /* 0x000000121414723c */ /* 0x010fe40000041804 */
[----:B------:R-:W2:Y:S04]  /*1ecc0*/  LDL.LU.64 R6, [R1+0x29d8] ;  /* 0x0029d80001067983 */ /* 0x000ea80000300a00 */
[----:B------:R-:W2:Y:S11]  /*1ecd0*/  LDL.LU.64 R4, [R1+0x29d0] ;  /* 0x0029d00001047983 */ /* 0x000eb60000300a00 */
[----:B------:R-:W-:Y:S06]  /*1ece0*/  @!UPT UIADD3 URZ, URZ, URZ, URZ ;  /* 0x0000003f3f3ff290 */ /* 0x000fec000fffe03f */
[----:B------:R-:W-:Y:S04]  /*1ecf0*/  STL.64 [R1+0x2938], R22 ;  /* 0x0029381601007387 */ /* 0x000fe80000100a00 */
[----:B------:R0:W-:Y:S04]  /*1ed00*/  STL.64 [R1+0x2930], R20 ;  /* 0x0029301401007387 */ /* 0x0001e80000100a00 */
[----:B0-----:R-:W3:Y:S04]  /*1ed10*/  LDL.LU R20, [R1+0x90] ;  /* 0x0000900001147983 */ /* 0x001ee80000300800 */
[----:B------:R-:W3:Y:S04]  /*1ed20*/  LDL.LU R21, [R1+0x94] ;  /* 0x0000940001157983 */ /* 0x000ee80000300800 */
[----:B------:R-:W3:Y:S04]  /*1ed30*/  LDL.LU R22, [R1+0x98] ;  /* 0x0000980001167983 */ /* 0x000ee80000300800 */
[----:B------:R-:W3:Y:S01]  /*1ed40*/  LDL.LU R23, [R1+0x9c] ;  /* 0x00009c0001177983 */ /* 0x000ee20000300800 */
[C---:B--2---:R-:W-:Y:S11]  /*1ed50*/  HMMA.16816.F32.BF16 R4, R24.reuse, R10, R4 ;  /* 0x0000000a1804723c */ /* 0x044ff60000041804 */
[----:B------:R-:W-:Y:S11]  /*1ed60*/  @!UPT UIADD3 URZ, URZ, URZ, URZ ;  /* 0x0000003f3f3ff290 */ /* 0x000ff6000fffe03f */
[----:B------:R-:W-:Y:S02]  /*1ed70*/  @!UPT UIADD3 URZ, URZ, URZ, URZ ;  /* 0x0000003f3f3ff290 */ /* 0x000fe4000fffe03f */
[----:B------:R-:W-:Y:S01]  /*1ed80*/  IMAD.MOV.U32 R8, RZ, RZ, R4 ;  /* 0x000000ffff087224 */ /* 0x000fe200078e0004 */
[----:B------:R-:W-:Y:S01]  /*1ed90*/  MOV R2, R5 ;  /* 0x0000000500027202 */ /* 0x000fe20000000f00 */
[----:B------:R-:W2:Y:S01]  /*1eda0*/  LDL.LU R4, [R1+0x50] ;  /* 0x0000500001047983 */ /* 0x000ea20000300800 */
[----:B------:R-:W-:Y:S01]  /*1edb0*/  IMAD.MOV.U32 R17, RZ, RZ, R6 ;  /* 0x000000ffff117224 */ /* 0x000fe200078e0006 */
[----:B------:R-:W-:Y:S02]  /*1edc0*/  MOV R16, R7 ;  /* 0x0000000700107202 */ /* 0x000fe40000000f00 */
[----:B------:R-:W2:Y:S04]  /*1edd0*/  LDL.LU R5, [R1+0x54] ;  /* 0x0000540001057983 */ /* 0x000ea80000300800 */
[----:B------:R-:W4:Y:S04]  /*1ede0*/  LDL.LU R6, [R1+0x58] ;  /* 0x0000580001067983 */ /* 0x000f280000300800 */
[----:B------:R-:W4:Y:S01]  /*1edf0*/  LDL.LU R7, [R1+0x5c] ;  /* 0x00005c0001077983 */ /* 0x000f220000300800 */
[----:B---3--:R-:W-:Y:S07]  /*1ee00*/  HMMA.16816.F32.BF16 R24, R24, R18, R20 ;  /* 0x000000121818723c */ /* 0x008fee0000041814 */
[----:B------:R-:W-:Y:S01]  /*1ee10*/  IMAD.MOV.U32 R20, RZ, RZ, R28 ;  /* 0x000000ffff147224 */ /* 0x000fe200078e001c */
[----:B------:R-:W-:Y:S01]  /*1ee20*/  MOV R21, R9 ;  /* 0x0000000900157202 */ /* 0x000fe20000000f00 */
[----:B------:R-:W-:Y:S01]  /*1ee30*/  IMAD.MOV.U32 R22, RZ, RZ, R29 ;  /* 0x000000ffff167224 */ /* 0x000fe200078e001d */
[----:B------:R-:W-:Y:S01]  /*1ee40*/  MOV R23, R0 ;  /* 0x0000000000177202 */ /* 0x000fe20000000f00 */
[----:B----4-:R-:W-:Y:S04]  /*1ee50*/  STL.64 [R1+0x29a8], R6 ;  /* 0x0029a80601007387 */ /* 0x010fe80000100a00 */
[----:B--2---:R0:W-:Y:S04]  /*1ee60*/  STL.64 [R1+0x29a0], R4 ;  /* 0x0029a00401007387 */ /* 0x0041e80000100a00 */
[----:B0-----:R-:W2:Y:S04]  /*1ee70*/  LDL.LU R4, [R1+0x80] ;  /* 0x0000800001047983 */ /* 0x001ea80000300800 */
[----:B------:R-:W2:Y:S04]  /*1ee80*/  LDL.LU R5, [R1+0x84] ;  /* 0x0000840001057983 */ /* 0x000ea80000300800 */
[----:B------:R-:W2:Y:S04]  /*1ee90*/  LDL.LU R6, [R1+0x88] ;  /* 0x0000880001067983 */ /* 0x000ea80000300800 */
[----:B------:R-:W2:Y:S04]  /*1eea0*/  LDL.LU R7, [R1+0x8c] ;  /* 0x00008c0001077983 */ /* 0x000ea80000300800 */
[----:B------:R-:W3:Y:S04]  /*1eeb0*/  LDL.LU R28, [R1+0x29cc] ;  /* 0x0029cc00011c7983 */ /* 0x000ee80000300800 */
[----:B------:R-:W4:Y:S04]  /*1eec0*/  LDL.LU R9, [R1+0x29c8] ;  /* 0x0029c80001097983 */ /* 0x000f280000300800 */
[----:B------:R-:W3:Y:S04]  /*1eed0*/  LDL.LU R29, [R1+0x29c4] ;  /* 0x0029c400011d7983 */ /* 0x000ee80000300800 */
[----:B------:R-:W3:Y:S04]  /*1eee0*/  LDL.LU R0, [R1+0x29c0] ;  /* 0x0029c00001007983 */ /* 0x000ee80000300800 */
[----:B------:R-:W-:Y:S04]  /*1eef0*/  STL.64 [R1+0x2960], R22 ;  /* 0x0029601601007387 */ /* 0x000fe80000100a00 */
[----:B------:R0:W-:Y:S04]  /*1ef00*/  STL.64 [R1+0x2958], R20 ;  /* 0x0029581401007387 */ /* 0x0001e80000100a00 */
[----:B0-----:R-:W3:Y:S04]  /*1ef10*/  LDL.LU R20, [R1+0xb0] ;  /* 0x0000b00001147983 */ /* 0x001ee80000300800 */
[----:B------:R-:W3:Y:S01]  /*1ef20*/  LDL.LU R21, [R1+0xb4] ;  /* 0x0000b40001157983 */ /* 0x000ee20000300800 */
[----:B--2---:R-:W-:Y:S01]  /*1ef30*/  HMMA.16816.F32.BF16 R4, R12, R10, R4 ;  /* 0x0000000a0c04723c */ /* 0x004fe20000041804 */
[----:B----4-:R-:W-:-:S02]  /*1ef40*/  IMAD.MOV.U32 R22, RZ, RZ, R9 ;  /* 0x000000ffff167224 */ /* 0x010fc400078e0009 */
[----:B------:R-:W2:Y:S01]  /*1ef50*/  LDL.LU R9, [R1+0x29bc] ;  /* 0x0029bc0001097983 */ /* 0x000ea20000300800 */
[----:B---3--:R-:W-:-:S03]  /*1ef60*/  MOV R23, R29 ;  /* 0x0000001d00177202 */ /* 0x008fc60000000f00 */
[----:B------:R-:W3:Y:S04]  /*1ef70*/  LDL.LU R29, [R1+0x29b8] ;  /* 0x0029b800011d7983 */ /* 0x000ee80000300800 */
[----:B------:R-:W-:Y:S04]  /*1ef80*/  STL.64 [R1+0x2970], R22 ;  /* 0x0029701601007387 */ /* 0x000fe80000100a00 */
[----:B------:R-:W-:Y:S04]  /*1ef90*/  STL.64 [R1+0x2968], R20 ;  /* 0x0029681401007387 */ /* 0x000fe80000100a00 */
[----:B------:R0:W-:Y:S04]  /*1efa0*/  STL.64 [R1+0x2918], R26 ;  /* 0x0029181a01007387 */ /* 0x0001e80000100a00 */
[----:B------:R1:W-:Y:S01]  /*1efb0*/  STL.64 [R1+0x2910], R24 ;  /* 0x0029101801007387 */ /* 0x0003e20000100a00 */
[----:B0-----:R-:W-:Y:S01]  /*1efc0*/  IMAD.MOV.U32 R26, RZ, RZ, R17 ;  /* 0x000000ffff1a7224 */ /* 0x001fe200078e0011 */
[----:B------:R-:W-:Y:S01]  /*1efd0*/  MOV R27, R16 ;  /* 0x00000010001b7202 */ /* 0x000fe20000000f00 */
[----:B-1----:R-:W-:Y:S01]  /*1efe0*/  IMAD.MOV.U32 R24, RZ, RZ, R8 ;  /* 0x000000ffff187224 */ /* 0x002fe200078e0008 */
[----:B------:R-:W-:Y:S01]  /*1eff0*/  MOV R25, R2 ;  /* 0x0000000200197202 */ /* 0x000fe20000000f00 */
[----:B------:R-:W4:Y:S01]  /*1f000*/  LDL.LU R8, [R1+0x29b4] ;  /* 0x0029b40001087983 */ /* 0x000f220000300800 */
[----:B------:R-:W-:-:S03]  /*1f010*/  MOV R17, R6 ;  /* 0x0000000600117202 */ /* 0x000fc60000000f00 */
[----:B------:R-:W2:Y:S01]  /*1f020*/  LDL.LU R2, [R1+0x29b0] ;  /* 0x0029b00001027983 */ /* 0x000ea20000300800 */
[----:B------:R-:W-:-:S03]  /*1f030*/  IMAD.MOV.U32 R16, RZ, RZ, R7 ;  /* 0x000000ffff107224 */ /* 0x000fc600078e0007 */
[----:B------:R-:W-:Y:S01]  /*1f040*/  STL.64 [R1+0x2980], R26 ;  /* 0x0029801a01007387 */ /* 0x000fe20000100a00 */
[----:B------:R-:W-:Y:S01]  /*1f050*/  MOV R21, R4 ;  /* 0x0000000400157202 */ /* 0x000fe20000000f00 */
[----:B------:R-:W-:Y:S02]  /*1f060*/  IMAD.MOV.U32 R20, RZ, RZ, R5 ;  /* 0x000000ffff147224 */ /* 0x000fe400078e0005 */
[----:B------:R0:W-:Y:S04]  /*1f070*/  STL.64 [R1+0x2978], R24 ;  /* 0x0029781801007387 */ /* 0x0001e80000100a00 */
[----:B0-----:R-:W2:Y:S04]  /*1f080*/  LDL.LU R24, [R1+0x30] ;  /* 0x0000300001187983 */ /* 0x001ea80000300800 */
[----:B------:R-:W2:Y:S04]  /*1f090*/  LDL.LU.64 R6, [R1+0x29a8] ;  /* 0x0029a80001067983 */ /* 0x000ea80000300a00 */
[----:B------:R-:W2:Y:S02]  /*1f0a0*/  LDL.LU.64 R4, [R1+0x29a0] ;  /* 0x0029a00001047983 */ /* 0x000ea40000300a00 */
[----:B--2---:R-:W-:Y:S02]  /*1f0b0*/  HMMA.16816.F32.BF16 R12, R12, R18, R4 ;  /* 0x000000120c0c723c */ /* 0x004fe40000041804 */
[----:B------:R-:W2:Y:S11]  /*1f0c0*/  LDL.LU.64 R4, [R1+0x2998] ;  /* 0x0029980001047983 */ /* 0x000eb60000300a00 */
[----:B------:R-:W-:Y:S10]  /*1f0d0*/  @!UPT UIADD3 URZ, URZ, URZ, URZ ;  /* 0x0000003f3f3ff290 */ /* 0x000ff4000fffe03f */
[----:B------:R0:W-:Y:S01]  /*1f0e0*/  STL.64 [R1+0x80], R12 ;  /* 0x0000800c01007387 */ /* 0x0001e20000100a00 */
[----:B------:R-:W-:Y:S01]  /*1f0f0*/  MOV R7, R14 ;  /* 0x0000000e00077202 */ /* 0x000fe20000000f00 */
[----:B------:R-:W-:Y:S02]  /*1f100*/  IMAD.MOV.U32 R6, RZ, RZ, R15 ;  /* 0x000000ffff067224 */ /* 0x000fe400078e000f */
[----:B------:R-:W2:Y:S04]  /*1f110*/  LDL.LU.64 R14, [R1+0x2990] ;  /* 0x00299000010e7983 */ /* 0x000ea80000300a00 */
[----:B0-----:R-:W2:Y:S01]  /*1f120*/  LDL.LU.64 R12, [R1+0x2988] ;  /* 0x00298800010c7983 */ /* 0x001ea20000300a00 */
[----:B---3--:R-:W-:Y:S01]  /*1f130*/  IMAD.MOV.U32 R25, RZ, RZ, R29 ;  /* 0x000000ffff197224 */ /* 0x008fe200078e001d */
[----:B------:R-:W-:Y:S01]  /*1f140*/  MOV R26, R9 ;  /* 0x00000009001a7202 */ /* 0x000fe20000000f00 */
[----:B----4-:R-:W-:-:S07]  /*1f150*/  IMAD.MOV.U32 R27, RZ, RZ, R8 ;  /* 0x000000ffff1b7224 */ /* 0x010fce00078e0008 */
[C---:B--2---:R-:W-:Y:S01]  /*1f160*/  HMMA.16816.F32.BF16 R8, R12.reuse, R10, R24 ;  /* 0x0000000a0c08723c */ /* 0x044fe20000041818 */
[----:B------:R-:W2:Y:S04]  /*1f170*/  LDL.LU.64 R26, [R1+0x2980] ;  /* 0x00298000011a7983 */ /* 0x000ea80000300a00 */
[----:B------:R-:W2:Y:S11]  /*1f180*/  LDL.LU.64 R24, [R1+0x2978] ;  /* 0x0029780001187983 */ /* 0x000eb60000300a00 */
[----:B------:R-:W-:Y:S07]  /*1f190*/  @!UPT UIADD3 URZ, URZ, URZ, URZ ;  /* 0x0000003f3f3ff290 */ /* 0x000fee000fffe03f */
[----:B------:R-:W-:Y:S04]  /*1f1a0*/  STL.64 [R1+0x28f8], R10 ;  /* 0x0028f80a01007387 */ /* 0x000fe80000100a00 */
[----:B------:R0:W-:Y:S02]  /*1f1b0*/  STL.64 [R1+0x28f0], R8 ;  /* 0x0028f00801007387 */ /* 0x0001e40000100a00 */
[----:B0-----:R-:W-:Y:S01]  /*1f1c0*/  MOV R8, R21 ;  /* 0x0000001500087202 */ /* 0x001fe20000000f00 */
[----:B------:R-:W-:Y:S02]  /*1f1d0*/  IMAD.MOV.U32 R9, RZ, RZ, R20 ;  /* 0x000000ffff097224 */ /* 0x000fe400078e0014 */
[----:B------:R-:W0:Y:S04]  /*1f1e0*/  LDSM.16.MT88.4 R20, [R2+0x4800] ;  /* 0x004800000214783b */ /* 0x000e280000004200 */
[----:B0-----:R-:W-:Y:S04]  /*1f1f0*/  STL.64 [R1+0x50], R20 ;  /* 0x0000501401007387 */ /* 0x001fe80000100a00 */
[----:B------:R-:W-:Y:S04]  /*1f200*/  STL.64 [R1+0x58], R22 ;  /* 0x0000581601007387 */ /* 0x000fe80000100a00 */
[----:B------:R-:W0:Y:S04]  /*1f210*/  LDSM.16.MT88.4 R20, [R0+0x4800] ;  /* 0x004800000014783b */ /* 0x000e280000004200 */
[----:B0-----:R-:W-:Y:S04]  /*1f220*/  STL.64 [R1+0x40], R20 ;  /* 0x0000401401007387 */ /* 0x001fe80000100a00 */
[----:B------:R0:W-:Y:S04]  /*1f230*/  STL.64 [R1+0x48], R22 ;  /* 0x0000481601007387 */ /* 0x0001e80000100a00 */
[----:B0-----:R-:W3:Y:S04]  /*1f240*/  LDL.LU.64 R22, [R1+0x2970] ;  /* 0x0029700001167983 */ /* 0x001ee80000300a00 */
[----:B------:R-:W3:Y:S04]  /*1f250*/  LDL.LU.64 R20, [R1+0x2968] ;  /* 0x0029680001147983 */ /* 0x000ee80000300a00 */
[----:B------:R-:W-:Y:S01]  /*1f260*/  STL [R1+0x28e8], R0 ;  /* 0x0028e80001007387 */ /* 0x000fe20000100800 */
[----:B---3--:R-:W-:Y:S03]  /*1f270*/  HMMA.16816.F32.BF16 R12, R12, R18, R20 ;  /* 0x000000120c0c723c */ /* 0x008fe60000041814 */
[----:B------:R-:W3:Y:S04]  /*1f280*/  LDL.LU.64 R22, [R1+0x2960] ;  /* 0x0029600001167983 */ /* 0x000ee80000300a00 */
[----:B------:R-:W3:Y:S11]  /*1f290*/  LDL.LU.64 R20, [R1+0x2958] ;  /* 0x0029580001147983 */ /* 0x000ef60000300a00 */
[----:B------:R-:W-:Y:S05]  /*1f2a0*/  @!UPT UIADD3 URZ, URZ, URZ, URZ ;  /* 0x0000003f3f3ff290 */ /* 0x000fea000fffe03f */
[----:B------:R0:W-:Y:S01]  /*1f2b0*/  STL [R1+0x14], R13 ;  /* 0x0000140d01007387 */ /* 0x0001e20000100800 */
[----:B------:R-:W-:-:S03]  /*1f2c0*/  MOV R29, R12 ;  /* 0x0000000c001d7202 */ /* 0x000fc60000000f00 */
[----:B0-----:R-:W4:Y:S01]  /*1f2d0*/  LDL.LU.64 R12, [R1+0x2950] ;  /* 0x00295000010c7983 */ /* 0x001f220000300a00 */
[----:B------:R-:W-:Y:S01]  /*1f2e0*/  MOV R10, R17 ;  /* 0x00000011000a7202 */ /* 0x000fe20000000f00 */
[----:B------:R-:W-:Y:S01]  /*1f2f0*/  IMAD.MOV.U32 R11, RZ, RZ, R16 ;  /* 0x000000ffff0b7224 */ /* 0x000fe200078e0010 */
[----:B------:R-:W-:Y:S01]  /*1f300*/  MOV R18, R15 ;  /* 0x0000000f00127202 */ /* 0x000fe20000000f00 */
[----:B------:R-:W-:Y:S01]  /*1f310*/  IMAD.MOV.U32 R19, RZ, RZ, R14 ;  /* 0x000000ffff137224 */ /* 0x000fe200078e000e */
[----:B------:R-:W-:Y:S01]  /*1f320*/  STL [R1+0x28e4], R28 ;  /* 0x0028e41c01007387 */ /* 0x000fe20000100800 */
[----:B----4-:R-:W-:Y:S01]  /*1f330*/  IMAD.MOV.U32 R16, RZ, RZ, R13 ;  /* 0x000000ffff107224 */ /* 0x010fe200078e000d */
[----:B------:R-:W-:Y:S02]  /*1f340*/  MOV R17, R12 ;  /* 0x0000000c00117202 */ /* 0x000fe40000000f00 */
        /* <DEDUP_REMOVED lines=9> */
[----:B---3--:R-:W-:Y:S11]  /*1f3e0*/  HMMA.16816.F32.BF16 R20, R12, R16, R20 ;  /* 0x000000100c14723c */ /* 0x008ff60000041814 */
[----:B------:R-:W-:Y:S11]  /*1f3f0*/  @!UPT UIADD3 URZ, URZ, URZ, URZ ;  /* 0x0000003f3f3ff290 */ /* 0x000ff6000fffe03f */
[----:B------:R-:W-:Y:S01]  /*1f400*/  @!UPT UIADD3 URZ, URZ, URZ, URZ ;  /* 0x0000003f3f3ff290 */ /* 0x000fe2000fffe03f */
[----:B------:R-:W-:Y:S01]  /*1f410*/  STL.64 [R1+0xe0], R20 ;  /* 0x0000e01401007387 */ /* 0x000fe20000100a00 */
[----:B------:R-:W-:-:S03]  /*1f420*/  IMAD.MOV.U32 R0, RZ, RZ, R23 ;  /* 0x000000ffff007224 */ /* 0x000fc600078e0017 */
[----:B------:R0:W-:Y:S04]  /*1f430*/  STL [R1+0xe8], R22 ;  /* 0x0000e81601007387 */ /* 0x0001e80000100800 */
[----:B0-----:R-:W3:Y:S04]  /*1f440*/  LDL.LU.64 R22, [R1+0x2938] ;  /* 0x0029380001167983 */ /* 0x001ee80000300a00 */
[----:B------:R-:W3:Y:S02]  /*1f450*/  LDL.LU.64 R20, [R1+0x2930] ;  /* 0x0029300001147983 */ /* 0x000ee40000300a00 */
[----:B---3--:R-:W-:Y:S02]  /*1f460*/  HMMA.16816.F32.BF16 R12, R12, R4, R20 ;  /* 0x000000040c0c723c */ /* 0x008fe40000041814 */
[----:B------:R-:W2:Y:S04]  /*1f470*/  LDL.LU.64 R22, [R1+0x2928] ;  /* 0x0029280001167983 */ /* 0x000ea80000300a00 */
[----:B------:R-:W2:Y:S11]  /*1f480*/  LDL.LU.64 R20, [R1+0x2920] ;  /* 0x0029200001147983 */ /* 0x000eb60000300a00 */
[----:B------:R-:W-:Y:S06]  /*1f490*/  @!UPT UIADD3 URZ, URZ, URZ, URZ ;  /* 0x0000003f3f3ff290 */ /* 0x000fec000fffe03f */
[----:B------:R0:W-:Y:S04]  /*1f4a0*/  STL.64 [R1+0xb0], R12 ;  /* 0x0000b00c01007387 */ /* 0x0001e80000100a00 */
[----:B------:R-:W-:Y:S04]  /*1f4b0*/  STL.64 [R1+0xb8], R14 ;  /* 0x0000b80e01007387 */ /* 0x000fe80000100a00 */
[----:B0-----:R-:W3:Y:S04]  /*1f4c0*/  LDL.LU R12, [R1+0x80] ;  /* 0x00008000010c7983 */ /* 0x001ee80000300800 */
[----:B------:R-:W3:Y:S01]  /*1f4d0*/  LDL.LU R13, [R1+0x84] ;  /* 0x00008400010d7983 */ /* 0x000ee20000300800 */
[----:B--2---:R-:W-:Y:S11]  /*1f4e0*/  HMMA.16816.F32.BF16 R24, R20, R16, R24 ;  /* 0x000000101418723c */ /* 0x004ff60000041818 */
[----:B------:R-:W-:Y:S11]  /*1f4f0*/  @!UPT UIADD3 URZ, URZ, URZ, URZ ;  /* 0x0000003f3f3ff290 */ /* 0x000ff6000fffe03f */
[----:B------:R-:W-:Y:S01]  /*1f500*/  @!UPT UIADD3 URZ, URZ, URZ, URZ ;  /* 0x0000003f3f3ff290 */ /* 0x000fe2000fffe03f */
[----:B------:R-:W-:Y:S01]  /*1f510*/  STL.64 [R1+0xd0], R24 ;  /* 0x0000d01801007387 */ /* 0x000fe20000100a00 */
[----:B------:R-:W-:-:S03]  /*1f520*/  MOV R28, R27 ;  /* 0x0000001b001c7202 */ /* 0x000fc60000000f00 */
[----:B------:R0:W-:Y:S04]  /*1f530*/  STL [R1+0xd8], R26 ;  /* 0x0000d81a01007387 */ /* 0x0001e80000100800 */
[----:B0-----:R-:W2:Y:S04]  /*1f540*/  LDL.LU.64 R26, [R1+0x2918] ;  /* 0x00291800011a7983 */ /* 0x001ea80000300a00 */
[----:B------:R-:W2:Y:S02]  /*1f550*/  LDL.LU.64 R24, [R1+0x2910] ;  /* 0x0029100001187983 */ /* 0x000ea40000300a00 */
[----:B--2---:R-:W-:Y:S02]  /*1f560*/  HMMA.16816.F32.BF16 R20, R20, R4, R24 ;  /* 0x000000041414723c */ /* 0x004fe40000041818 */
[----:B------:R-:W2:Y:S04]  /*1f570*/  LDL.LU.64 R26, [R1+0x2908] ;  /* 0x00290800011a7983 */ /* 0x000ea80000300a00 */
[----:B------:R-:W2:Y:S01]  /*1f580*/  LDL.LU.64 R24, [R1+0x2900] ;  /* 0x0029000001187983 */ /* 0x000ea20000300a00 */
[----:B------:R-:W-:Y:S01]  /*1f590*/  MOV R14, R7 ;  /* 0x00000007000e7202 */ /* 0x000fe20000000f00 */
[----:B------:R-:W-:Y:S11]  /*1f5a0*/  IMAD.MOV.U32 R15, RZ, RZ, R6 ;  /* 0x000000ffff0f7224 */ /* 0x000ff600078e0006 */
[----:B------:R-:W-:Y:S04]  /*1f5b0*/  @!UPT UIADD3 URZ, URZ, URZ, URZ ;  /* 0x0000003f3f3ff290 */ /* 0x000fe8000fffe03f */
[----:B------:R0:W-:Y:S01]  /*1f5c0*/  STL [R1+0xa0], R20 ;  /* 0x0000a01401007387 */ /* 0x0001e20000100800 */
[----:B------:R-:W-:Y:S01]  /*1f5d0*/  IMAD.MOV.U32 R3, RZ, RZ, R21 ;  /* 0x000000ffff037224 */ /* 0x000fe200078e0015 */
[----:B------:R-:W-:Y:S01]  /*1f5e0*/  MOV R6, R22 ;  /* 0x0000001600067202 */ /* 0x000fe20000000f00 */
[----:B------:R-:W-:Y:S01]  /*1f5f0*/  IMAD.MOV.U32 R7, RZ, RZ, R23 ;  /* 0x000000ffff077224 */ /* 0x000fe200078e0017 */
[----:B0-----:R-:W4:Y:S04]  /*1f600*/  LDL.LU R20, [R1+0x60] ;  /* 0x0000600001147983 */ /* 0x001f280000300800 */
[----:B------:R-:W4:Y:S04]  /*1f610*/  LDL.LU R21, [R1+0x64] ;  /* 0x0000640001157983 */ /* 0x000f280000300800 */
[----:B------:R-:W4:Y:S04]  /*1f620*/  LDL.LU R22, [R1+0x68] ;  /* 0x0000680001167983 */ /* 0x000f280000300800 */
[----:B------:R-:W4:Y:S01]  /*1f630*/  LDL.LU R23, [R1+0x6c] ;  /* 0x00006c0001177983 */ /* 0x000f220000300800 */
[C---:B--2---:R-:W-:Y:S08]  /*1f640*/  HMMA.16816.F32.BF16 R8, R24.reuse, R16, R8 ;  /* 0x000000101808723c */ /* 0x044ff00000041808 */
[----:B---3--:R-:W-:Y:S07]  /*1f650*/  HMMA.16816.F32.BF16 R12, R24, R4, R12 ;  /* 0x00000004180c723c */ /* 0x008fee000004180c */
[----:B------:R-:W-:-:S08]  /*1f660*/  MOV R24, R29 ;  /* 0x0000001d00187202 */ /* 0x000fd00000000f00 */
[----:B------:R-:W-:Y:S04]  /*1f670*/  STL.64 [R1+0x90], R8 ;  /* 0x0000900801007387 */ /* 0x000fe80000100a00 */
[----:B------:R0:W-:Y:S04]  /*1f680*/  STL.64 [R1+0x98], R10 ;  /* 0x0000980a01007387 */ /* 0x0001e80000100a00 */
[----:B0-----:R-:W4:Y:S04]  /*1f690*/  LDL.LU.64 R10, [R1+0x28f8] ;  /* 0x0028f800010a7983 */ /* 0x001f280000300a00 */
[----:B------:R-:W4:Y:S04]  /*1f6a0*/  LDL.LU.64 R8, [R1+0x28f0] ;  /* 0x0028f00001087983 */ /* 0x000f280000300a00 */
[----:B------:R-:W2:Y:S04]  /*1f6b0*/  LDL.LU R29, [R1+0x28ec] ;  /* 0x0028ec00011d7983 */ /* 0x000ea80000300800 */
[----:B------:R-:W-:Y:S04]  /*1f6c0*/  STL.64 [R1+0x80], R12 ;  /* 0x0000800c01007387 */ /* 0x000fe80000100a00 */
[----:B------:R-:W-:Y:S04]  /*1f6d0*/  STL.64 [R1+0x88], R14 ;  /* 0x0000880e01007387 */ /* 0x000fe80000100a00 */
[----:B------:R-:W3:Y:S01]  /*1f6e0*/  LDL.LU R25, [R1+0x14] ;  /* 0x0000140001197983 */ /* 0x000ee20000300800 */
[----:B------:R-:W-:Y:S01]  /*1f6f0*/  IMAD.MOV.U32 R26, RZ, RZ, R19 ;  /* 0x000000ffff1a7224 */ /* 0x000fe200078e0013 */
[----:B------:R-:W-:-:S02]  /*1f700*/  MOV R27, R18 ;  /* 0x00000012001b7202 */ /* 0x000fc40000000f00 */
[----:B------:R-:W-:Y:S01]  /*1f710*/  STL [R1+0x2894], R2 ;  /* 0x0028940201007387 */ /* 0x000fe20000100800 */
[C---:B----4-:R-:W-:Y:S03]  /*1f720*/  HMMA.16816.F32.BF16 R8, R20.reuse, R16, R8 ;  /* 0x000000101408723c */ /* 0x050fe60000041808 */
[----:B------:R-:W0:Y:S04]  /*1f730*/  LDSM.16.MT88.4 R16, [R2+0x5000] ;  /* 0x005000000210783b */ /* 0x000e280000004200 */
[----:B--2---:R-:W1:Y:S01]  /*1f740*/  LDSM.16.M88.4 R12, [R29+0x10100] ;  /* 0x010100001d0c783b */ /* 0x004e620000000200 */
[----:B---3--:R-:W-:Y:S11]  /*1f750*/  HMMA.16816.F32.BF16 R20, R20, R4, R24 ;  /* 0x000000041414723c */ /* 0x008ff60000041818 */
[----:B------:R-:W-:Y:S04]  /*1f760*/  @!UPT UIADD3 URZ, URZ, URZ, URZ ;  /* 0x0000003f3f3ff290 */ /* 0x000fe8000fffe03f */
[----:B------:R-:W-:Y:S04]  /*1f770*/  STL.64 [R1+0x70], R8 ;  /* 0x0000700801007387 */ /* 0x000fe80000100a00 */
[----:B------:R-:W-:Y:S04]  /*1f780*/  STL.64 [R1+0x78], R10 ;  /* 0x0000780a01007387 */ /* 0x000fe80000100a00 */
[----:B------:R-:W2:Y:S04]  /*1f790*/  LDSM.16.M88.4 R8, [R29+0x18100] ;  /* 0x018100001d08783b */ /* 0x000ea80000000200 */
[----:B0-----:R-:W-:Y:S04]  /*1f7a0*/  STL.64 [R1+0x2830], R18 ;  /* 0x0028301201007387 */ /* 0x001fe80000100a00 */
[----:B------:R-:W-:Y:S04]  /*1f7b0*/  STL.64 [R1+0x2828], R16 ;  /* 0x0028281001007387 */ /* 0x000fe80000100a00 */
[----:B-1----:R0:W-:Y:S04]  /*1f7c0*/  STL [R1+0x283c], R12 ;  /* 0x00283c0c01007387 */ /* 0x0021e80000100800 */
[----:B------:R1:W-:Y:S04]  /*1f7d0*/  STL [R1+0x2838], R13 ;  /* 0x0028380d01007387 */ /* 0x0003e80000100800 */
[----:B------:R3:W-:Y:S04]  /*1f7e0*/  STL [R1+0x27ac], R14 ;  /* 0x0027ac0e01007387 */ /* 0x0007e80000100800 */
[----:B------:R4:W-:Y:S04]  /*1f7f0*/  STL [R1+0x27a8], R15 ;  /* 0x0027a80f01007387 */ /* 0x0009e80000100800 */
[----:B------:R-:W-:Y:S04]  /*1f800*/  STL.64 [R1+0x60], R20 ;  /* 0x0000601401007387 */ /* 0x000fe80000100a00 */
[----:B------:R-:W-:Y:S04]  /*1f810*/  STL [R1+0x68], R22 ;  /* 0x0000681601007387 */ /* 0x000fe80000100800 */
[----:B0-----:R-:W2:Y:S04]  /*1f820*/  LDL.LU R12, [R1+0x50] ;  /* 0x00005000010c7983 */ /* 0x001ea80000300800 */
[----:B-1----:R-:W2:Y:S04]  /*1f830*/  LDL.LU R13, [R1+0x54] ;  /* 0x00005400010d7983 */ /* 0x002ea80000300800 */
[----:B---3--:R-:W3:Y:S04]  /*1f840*/  LDL.LU R14, [R1+0x58] ;  /* 0x00005800010e7983 */ /* 0x008ee80000300800 */
[----:B----4-:R-:W3:Y:S04]  /*1f850*/  LDL.LU R15, [R1+0x5c] ;  /* 0x00005c00010f7983 */ /* 0x010ee80000300800 */
[----:B---3--:R-:W-:Y:S04]  /*1f860*/  STL.64 [R1+0x28d0], R14 ;  /* 0x0028d00e01007387 */ /* 0x008fe80000100a00 */
[----:B--2---:R-:W-:Y:S04]  /*1f870*/  STL.64 [R1+0x28c8], R12 ;  /* 0x0028c80c01007387 */ /* 0x004fe80000100a00 */
[----:B------:R-:W2:Y:S04]  /*1f880*/  LDL.LU R16, [R1+0x40] ;  /* 0x0000400001107983 */ /* 0x000ea80000300800 */
[----:B------:R-:W2:Y:S04]  /*1f890*/  LDL.LU R17, [R1+0x44] ;  /* 0x0000440001117983 */ /* 0x000ea80000300800 */
[----:B------:R-:W3:Y:S04]  /*1f8a0*/  LDL.LU R18, [R1+0x48] ;  /* 0x0000480001127983 */ /* 0x000ee80000300800 */
[----:B------:R-:W3:Y:S01]  /*1f8b0*/  LDL.LU R19, [R1+0x4c] ;  /* 0x00004c0001137983 */ /* 0x000ee20000300800 */
[----:B------:R-:W-:-:S03]  /*1f8c0*/  IMAD.MOV.U32 R5, RZ, RZ, R23 ;  /* 0x000000ffff057224 */ /* 0x000fc600078e0017 */
[----:B---3--:R0:W-:Y:S04]  /*1f8d0*/  STL.64 [R1+0x28c0], R18 ;  /* 0x0028c01201007387 */ /* 0x0081e80000100a00 */
[----:B--2---:R1:W-:Y:S01]  /*1f8e0*/  STL.64 [R1+0x28b8], R16 ;  /* 0x0028b81001007387 */ /* 0x0043e20000100a00 */
[----:B0-----:R-:W-:-:S03]  /*1f8f0*/  MOV R19, R0 ;  /* 0x0000000000137202 */ /* 0x001fc60000000f00 */
[----:B-1----:R-:W2:Y:S04]  /*1f900*/  LDL.LU R16, [R1+0xe0] ;  /* 0x0000e00001107983 */ /* 0x002ea80000300800 */
[----:B------:R-:W2:Y:S04]  /*1f910*/  LDL.LU R17, [R1+0xe4] ;  /* 0x0000e40001117983 */ /* 0x000ea80000300800 */
[----:B------:R-:W2:Y:S04]  /*1f920*/  LDL.LU R18, [R1+0xe8] ;  /* 0x0000e80001127983 */ /* 0x000ea80000300800 */
[----:B------:R-:W3:Y:S04]  /*1f930*/  LDL.LU R0, [R1+0x28e8] ;  /* 0x0028e80001007983 */ /* 0x000ee80000300800 */
[----:B------:R-:W-:Y:S04]  /*1f940*/  STL [R1+0x2898], R5 ;  /* 0x0028980501007387 */ /* 0x000fe80000100800 */
[----:B------:R-:W-:Y:S04]  /*1f950*/  STL [R1+0x2840], R9 ;  /* 0x0028400901007387 */ /* 0x000fe80000100800 */
[----:B------:R-:W-:Y:S04]  /*1f960*/  STL [R1+0x2804], R10 ;  /* 0x0028040a01007387 */ /* 0x000fe80000100800 */
[----:B------:R0:W-:Y:S04]  /*1f970*/  STL [R1+0x2800], R11 ;  /* 0x0028000b01007387 */ /* 0x0001e80000100800 */
[----:B------:R1:W-:Y:S01]  /*1f980*/  STL [R1+0x2890], R8 ;  /* 0x0028900801007387 */ /* 0x0003e20000100800 */
[----:B0-----:R-:W-:-:S03]  /*1f990*/  IMAD.MOV.U32 R11, RZ, RZ, R28 ;  /* 0x000000ffff0b7224 */ /* 0x001fc600078e001c */
[----:B-1----:R-:W4:Y:S04]  /*1f9a0*/  LDL.LU R8, [R1+0xd0] ;  /* 0x0000d00001087983 */ /* 0x002f280000300800 */
[----:B------:R-:W4:Y:S04]  /*1f9b0*/  LDL.LU R9, [R1+0xd4] ;  /* 0x0000d40001097983 */ /* 0x000f280000300800 */
[----:B------:R-:W4:Y:S04]  /*1f9c0*/  LDL.LU R10, [R1+0xd8] ;  /* 0x0000d800010a7983 */ /* 0x000f280000300800 */
[----:B------:R-:W2:Y:S04]  /*1f9d0*/  LDL.LU R28, [R1+0x28e4] ;  /* 0x0028e400011c7983 */ /* 0x000ea80000300800 */
[----:B------:R-:W-:Y:S04]  /*1f9e0*/  STL [R1+0x2680], R29 ;  /* 0x0026801d01007387 */ /* 0x000fe80000100800 */
[----:B---3--:R-:W0:Y:S04]  /*1f9f0*/  LDSM.16.MT88.4 R20, [R0+0x5000] ;  /* 0x005000000014783b */ /* 0x008e280000004200 */
[----:B------:R-:W-:Y:S04]  /*1fa00*/  STL [R1+0x289c], R0 ;  /* 0x00289c0001007387 */ /* 0x000fe80000100800 */
[----:B--2---:R-:W1:Y:S04]  /*1fa10*/  LDSM.16.MT88.4 R24, [R28+0x5000] ;  /* 0x005000001c18783b */ /* 0x004e680000004200 */
[----:B0-----:R-:W-:Y:S04]  /*1fa20*/  STL.64 [R1+0x2810], R22 ;  /* 0x0028101601007387 */ /* 0x001fe80000100a00 */
[----:B------:R0:W-:Y:S04]  /*1fa30*/  STL.64 [R1+0x2808], R20 ;  /* 0x0028081401007387 */ /* 0x0001e80000100a00 */
[----:B0-----:R-:W2:Y:S04]  /*1fa40*/  LDL.LU R20, [R1+0xb0] ;  /* 0x0000b00001147983 */ /* 0x001ea80000300800 */
[----:B------:R-:W2:Y:S04]  /*1fa50*/  LDL.LU R21, [R1+0xb4] ;  /* 0x0000b40001157983 */ /* 0x000ea80000300800 */
[----:B------:R-:W2:Y:S04]  /*1fa60*/  LDL.LU R22, [R1+0xb8] ;  /* 0x0000b80001167983 */ /* 0x000ea80000300800 */
[----:B------:R-:W2:Y:S04]  /*1fa70*/  LDL.LU R23, [R1+0xbc] ;  /* 0x0000bc0001177983 */ /* 0x000ea80000300800 */
[----:B------:R-:W-:Y:S04]  /*1fa80*/  STL [R1+0x28a0], R28 ;  /* 0x0028a01c01007387 */ /* 0x000fe80000100800 */
[----:B-1----:R-:W-:Y:S04]  /*1fa90*/  STL.64 [R1+0x27e8], R26 ;  /* 0x0027e81a01007387 */ /* 0x002fe80000100a00 */
[----:B------:R0:W-:Y:S04]  /*1faa0*/  STL.64 [R1+0x27e0], R24 ;  /* 0x0027e01801007387 */ /* 0x0001e80000100a00 */
[----:B0-----:R-:W3:Y:S01]  /*1fab0*/  LDL.LU R24, [R1+0xa0] ;  /* 0x0000a00001187983 */ /* 0x001ee20000300800 */
[----:B------:R-:W-:-:S03]  /*1fac0*/  MOV R25, R3 ;  /* 0x0000000300197202 */ /* 0x000fc60000000f00 */
[----:B------:R-:W2:Y:S01]  /*1fad0*/  LDL.LU R3, [R1+0x28e0] ;  /* 0x0028e00001037983 */ /* 0x000ea20000300800 */
[----:B------:R-:W-:Y:S01]  /*1fae0*/  IMAD.MOV.U32 R26, RZ, RZ, R6 ;  /* 0x000000ffff1a7224 */ /* 0x000fe200078e0006 */
[----:B------:R-:W-:Y:S02]  /*1faf0*/  MOV R27, R7 ;  /* 0x00000007001b7202 */ /* 0x000fe40000000f00 */
[----:B------:R-:W3:Y:S04]  /*1fb00*/  LDL.LU R6, [R1+0x28dc] ;  /* 0x0028dc0001067983 */ /* 0x000ee80000300800 */
[----:B------:R-:W4:Y:S04]  /*1fb10*/  LDL.LU R7, [R1+0x28d8] ;  /* 0x0028d80001077983 */ /* 0x000f280000300800 */
[----:B------:R0:W-:Y:S04]  /*1fb20*/  STL.64 [R1+0x28b0], R26 ;  /* 0x0028b01a01007387 */ /* 0x0001e80000100a00 */
[----:B--2---:R-:W1:Y:S04]  /*1fb30*/  LDSM.16.MT88.4 R12, [R3+0x5000] ;  /* 0x00500000030c783b */ /* 0x004e680000004200 */
[----:B---3--:R-:W-:Y:S04]  /*1fb40*/  STL.64 [R1+0x28a8], R24 ;  /* 0x0028a81801007387 */ /* 0x008fe80000100a00 */
[----:B0-----:R-:W2:Y:S04]  /*1fb50*/  LDL R26, [R1+0x8] ;  /* 0x00000800011a7983 */ /* 0x001ea80000100800 */
[----:B------:R-:W2:Y:S04]  /*1fb60*/  LDL R27, [R1+0xc] ;  /* 0x00000c00011b7983 */ /* 0x000ea80000100800 */
[----:B-1----:R-:W-:Y:S01]  /*1fb70*/  STL.64 [R1+0x10], R12 ;  /* 0x0000100c01007387 */ /* 0x002fe20000100a00 */
[----:B------:R-:W-:-:S03]  /*1fb80*/  IMAD.MOV.U32 R29, RZ, RZ, R15 ;  /* 0x000000ffff1d7224 */ /* 0x000fc600078e000f */
[----:B------:R0:W-:Y:S04]  /*1fb90*/  STL [R1+0x18], R14 ;  /* 0x0000180e01007387 */ /* 0x0001e80000100800 */
[----:B0-----:R-:W4:Y:S04]  /*1fba0*/  LDL.LU.64 R14, [R1+0x28d0] ;  /* 0x0028d000010e7983 */ /* 0x001f280000300a00 */
[----:B------:R-:W4:Y:S04]  /*1fbb0*/  LDL.LU.64 R12, [R1+0x28c8] ;  /* 0x0028c800010c7983 */ /* 0x000f280000300a00 */
[----:B------:R-:W-:Y:S01]  /*1fbc0*/  STL [R1+0x27b8], R3 ;  /* 0x0027b80301007387 */ /* 0x000fe20000100800 */
[C---:B----4-:R-:W-:Y:S08]  /*1fbd0*/  HMMA.16816.F32.BF16 R20, R12.reuse, R6, R20 ;  /* 0x000000060c14723c */ /* 0x050ff00000041814 */
[----:B--2---:R-:W-:Y:S01]  /*1fbe0*/  HMMA.16816.F32.BF16 R24, R12, R26, R16 ;  /* 0x0000001a0c18723c */ /* 0x004fe20000041810 */
[----:B------:R-:W2:Y:S04]  /*1fbf0*/  LDL.LU.64 R18, [R1+0x28c0] ;  /* 0x0028c00001127983 */ /* 0x000ea80000300a00 */
[----:B------:R-:W2:Y:S04]  /*1fc00*/  LDL.LU.64 R16, [R1+0x28b8] ;  /* 0x0028b80001107983 */ /* 0x000ea80000300a00 */
[----:B------:R-:W3:Y:S04]  /*1fc10*/  LDL.LU R12, [R1+0x30] ;  /* 0x00003000010c7983 */ /* 0x000ee80000300800 */
[----:B------:R-:W3:Y:S04]  /*1fc20*/  LDL.LU R13, [R1+0x34] ;  /* 0x00003400010d7983 */ /* 0x000ee80000300800 */
[----:B------:R-:W3:Y:S04]  /*1fc30*/  LDL.LU R14, [R1+0x38] ;  /* 0x00003800010e7983 */ /* 0x000ee80000300800 */
[----:B------:R-:W3:Y:S04]  /*1fc40*/  LDL.LU R15, [R1+0x3c] ;  /* 0x00003c00010f7983 */ /* 0x000ee80000300800 */
[----:B------:R0:W-:Y:S04]  /*1fc50*/  STL.64 [R1+0x2820], R22 ;  /* 0x0028201601007387 */ /* 0x0001e80000100a00 */
[----:B------:R1:W-:Y:S04]  /*1fc60*/  STL.64 [R1+0x2818], R20 ;  /* 0x0028181401007387 */ /* 0x0003e80000100a00 */
[----:B0-----:R-:W2:Y:S01]  /*1fc70*/  LDL.LU.64 R22, [R1+0x8] ;  /* 0x0000080001167983 */ /* 0x001ea20000300a00 */
[----:B------:R-:W-:Y:S01]  /*1fc80*/  MOV R28, R24 ;  /* 0x00000018001c7202 */ /* 0x000fe20000000f00 */
[----:B------:R-:W-:Y:S01]  /*1fc90*/  IMAD.MOV.U32 R0, RZ, RZ, R25 ;  /* 0x000000ffff007224 */ /* 0x000fe200078e0019 */
[----:B------:R-:W-:Y:S01]  /*1fca0*/  MOV R5, R26 ;  /* 0x0000001a00057202 */ /* 0x000fe20000000f00 */
[----:B------:R-:W-:-:S02]  /*1fcb0*/  IMAD.MOV.U32 R2, RZ, RZ, R27 ;  /* 0x000000ffff027224 */ /* 0x000fc400078e001b */
        /* <DEDUP_REMOVED lines=8> */
[----:B------:R-:W2:Y:S01]  /*1fd40*/  LDL.LU.64 R24, [R1+0x28a8] ;  /* 0x0028a80001187983 */ /* 0x000ea20000300a00 */
[----:B------:R-:W-:Y:S01]  /*1fd50*/  MOV R4, R22 ;  /* 0x0000001600047202 */ /* 0x000fe20000000f00 */
[----:B------:R-:W-:Y:S01]  /*1fd60*/  IMAD.MOV.U32 R3, RZ, RZ, R23 ;  /* 0x000000ffff037224 */ /* 0x000fe200078e0017 */
[----:B-1----:R-:W-:Y:S01]  /*1fd70*/  MOV R20, R28 ;  /* 0x0000001c00147202 */ /* 0x002fe20000000f00 */
[----:B------:R-:W-:Y:S01]  /*1fd80*/  IMAD.MOV.U32 R23, RZ, RZ, R2 ;  /* 0x000000ffff177224 */ /* 0x000fe200078e0002 */
[----:B------:R-:W-:Y:S01]  /*1fd90*/  MOV R22, R5 ;  /* 0x0000000500167202 */ /* 0x000fe20000000f00 */
[----:B------:R-:W-:Y:S01]  /*1fda0*/  IMAD.MOV.U32 R21, RZ, RZ, R0 ;  /* 0x000000ffff157224 */ /* 0x000fe200078e0000 */
[----:B--2---:R-:W-:Y:S01]  /*1fdb0*/  HMMA.16816.F32.BF16 R24, R16, R6, R24 ;  /* 0x000000061018723c */ /* 0x004fe20000041818 */
[----:B------:R-:W2:Y:S04]  /*1fdc0*/  LDL.LU R16, [R1+0x90] ;  /* 0x0000900001107983 */ /* 0x000ea80000300800 */
[----:B------:R-:W2:Y:S04]  /*1fdd0*/  LDL.LU R17, [R1+0x94] ;  /* 0x0000940001117983 */ /* 0x000ea80000300800 */
[----:B------:R-:W2:Y:S04]  /*1fde0*/  LDL.LU R18, [R1+0x98] ;  /* 0x0000980001127983 */ /* 0x000ea80000300800 */
[----:B------:R-:W2:Y:S04]  /*1fdf0*/  LDL.LU R19, [R1+0x9c] ;  /* 0x00009c0001137983 */ /* 0x000ea80000300800 */
[----:B------:R-:W4:Y:S04]  /*1fe00*/  LDL.LU R28, [R1+0x28a0] ;  /* 0x0028a000011c7983 */ /* 0x000f280000300800 */
[----:B------:R-:W2:Y:S04]  /*1fe10*/  LDL.LU R0, [R1+0x289c] ;  /* 0x00289c0001007983 */ /* 0x000ea80000300800 */
[----:B------:R-:W2:Y:S04]  /*1fe20*/  LDL.LU R5, [R1+0x2898] ;  /* 0x0028980001057983 */ /* 0x000ea80000300800 */
[----:B------:R-:W2:Y:S04]  /*1fe30*/  LDL.LU R2, [R1+0x2894] ;  /* 0x0028940001027983 */ /* 0x000ea80000300800 */
[----:B------:R-:W-:Y:S04]  /*1fe40*/  STL.64 [R1+0x2850], R22 ;  /* 0x0028501601007387 */ /* 0x000fe80000100a00 */
[----:B------:R0:W-:Y:S04]  /*1fe50*/  STL.64 [R1+0x2848], R20 ;  /* 0x0028481401007387 */ /* 0x0001e80000100a00 */
[----:B0-----:R-:W2:Y:S04]  /*1fe60*/  LDL.LU R20, [R1+0x20] ;  /* 0x0000200001147983 */ /* 0x001ea80000300800 */
[----:B------:R-:W2:Y:S04]  /*1fe70*/  LDL.LU R21, [R1+0x24] ;  /* 0x0000240001157983 */ /* 0x000ea80000300800 */
[----:B------:R-:W2:Y:S04]  /*1fe80*/  LDL.LU R22, [R1+0x28] ;  /* 0x0000280001167983 */ /* 0x000ea80000300800 */
[----:B------:R-:W2:Y:S04]  /*1fe90*/  LDL.LU R23, [R1+0x2c] ;  /* 0x00002c0001177983 */ /* 0x000ea80000300800 */
[----:B--2---:R-:W-:Y:S04]  /*1fea0*/  STL.64 [R1+0x2888], R22 ;  /* 0x0028881601007387 */ /* 0x004fe80000100a00 */
[----:B------:R0:W-:Y:S04]  /*1feb0*/  STL.64 [R1+0x2880], R20 ;  /* 0x0028801401007387 */ /* 0x0001e80000100a00 */
[----:B0-----:R-:W3:Y:S04]  /*1fec0*/  LDL.LU R20, [R1+0x80] ;  /* 0x0000800001147983 */ /* 0x001ee80000300800 */
[----:B------:R-:W3:Y:S04]  /*1fed0*/  LDL.LU R21, [R1+0x84] ;  /* 0x0000840001157983 */ /* 0x000ee80000300800 */
[----:B------:R-:W3:Y:S04]  /*1fee0*/  LDL.LU R22, [R1+0x88] ;  /* 0x0000880001167983 */ /* 0x000ee80000300800 */
[----:B------:R-:W3:Y:S04]  /*1fef0*/  LDL.LU R23, [R1+0x8c] ;  /* 0x00008c0001177983 */ /* 0x000ee80000300800 */
[----:B------:R0:W-:Y:S04]  /*1ff00*/  STL.64 [R1+0x27f8], R26 ;  /* 0x0027f81a01007387 */ /* 0x0001e80000100a00 */
[----:B------:R1:W-:Y:S01]  /*1ff10*/  STL.64 [R1+0x27f0], R24 ;  /* 0x0027f01801007387 */ /* 0x0003e20000100a00 */
[----:B0-----:R-:W-:Y:S01]  /*1ff20*/  MOV R26, R9 ;  /* 0x00000009001a7202 */ /* 0x001fe20000000f00 */
[----:B------:R-:W-:Y:S01]  /*1ff30*/  IMAD.MOV.U32 R27, RZ, RZ, R8 ;  /* 0x000000ffff1b7224 */ /* 0x000fe200078e0008 */
[----:B-1----:R-:W-:Y:S01]  /*1ff40*/  MOV R24, R11 ;  /* 0x0000000b00187202 */ /* 0x002fe20000000f00 */
[----:B------:R-:W-:-:S03]  /*1ff50*/  IMAD.MOV.U32 R25, RZ, RZ, R10 ;  /* 0x000000ffff197224 */ /* 0x000fc600078e000a */
[----:B------:R-:W-:Y:S04]  /*1ff60*/  STL.64 [R1+0x2860], R26 ;  /* 0x0028601a01007387 */ /* 0x000fe80000100a00 */
[----:B------:R0:W-:Y:S04]  /*1ff70*/  STL.64 [R1+0x2858], R24 ;  /* 0x0028581801007387 */ /* 0x0001e80000100a00 */
[----:B0-----:R-:W2:Y:S04]  /*1ff80*/  LDL.LU R24, [R1+0x60] ;  /* 0x0000600001187983 */ /* 0x001ea80000300800 */
[----:B------:R-:W2:Y:S04]  /*1ff90*/  LDL.LU R25, [R1+0x64] ;  /* 0x0000640001197983 */ /* 0x000ea80000300800 */
[----:B------:R-:W2:Y:S01]  /*1ffa0*/  LDL.LU R26, [R1+0x68] ;  /* 0x00006800011a7983 */ /* 0x000ea20000300800 */
[----:B------:R-:W-:Y:S01]  /*1ffb0*/  MOV R27, R5 ;  /* 0x00000005001b7202 */ /* 0x000fe20000000f00 */
[----:B---3--:R-:W-:Y:S04]  /*1ffc0*/  HMMA.16816.F32.BF16 R20, R12, R6, R20 ;  /* 0x000000060c14723c */ /* 0x008fe80000041814 */
[----:B--2---:R0:W-:Y:S02]  /*1ffd0*/  STL.64 [R1+0x2870], R26 ;  /* 0x0028701a01007387 */ /* 0x0041e40000100a00 */
[----:B0-----:R-:W-:Y:S01]  /*1ffe0*/  IMAD.MOV.U32 R26, RZ, RZ, R4 ;  /* 0x000000ffff1a7224 */ /* 0x001fe200078e0004 */
[----:B------:R-:W-:-:S07]  /*1fff0*/  MOV R27, R3 ;  /* 0x00000003001b7202 */ /* 0x000fce0000000f00 */
[----:B------:R-:W-:Y:S01]  /*20000*/  HMMA.16816.F32.BF16 R8, R12, R26, R16 ;  /* 0x0000001a0c08723c */ /* 0x000fe20000041810 */
[----:B------:R-:W-:Y:S09]  /*20010*/  STL.64 [R1+0x2868], R24 ;  /* 0x0028681801007387 */ /* 0x000ff20000100a00 */
[----:B------:R-:W-:Y:S01]  /*20020*/  IMAD.MOV.U32 R13, RZ, RZ, R22 ;  /* 0x000000ffff0d7224 */ /* 0x000fe200078e0016 */
[----:B------:R-:W-:-:S02]  /*20030*/  MOV R19, R23 ;  /* 0x0000001700137202 */ /* 0x000fc40000000f00 */
[----:B------:R-:W-:-:S11]  /*20040*/  MOV R12, R21 ;  /* 0x00000015000c7202 */ /* 0x000fd60000000f00 */
[----:B------:R-:W-:Y:S01]  /*20050*/  IMAD.MOV.U32 R18, RZ, RZ, R8 ;  /* 0x000000ffff127224 */ /* 0x000fe200078e0008 */
[----:B------:R-:W-:Y:S01]  /*20060*/  MOV R17, R9 ;  /* 0x0000000900117202 */ /* 0x000fe20000000f00 */
[----:B------:R-:W2:Y:S01]  /*20070*/  LDL.LU R8, [R1+0x2890] ;  /* 0x0028900001087983 */ /* 0x000ea20000300800 */
[----:B------:R-:W-:-:S03]  /*20080*/  IMAD.MOV.U32 R9, RZ, RZ, R20 ;  /* 0x000000ffff097224 */ /* 0x000fc600078e0014 */
[----:B------:R-:W3:Y:S04]  /*20090*/  LDL.LU.64 R22, [R1+0x2888] ;  /* 0x0028880001167983 */ /* 0x000ee80000300a00 */
[----:B------:R-:W3:Y:S04]  /*200a0*/  LDL.LU.64 R20, [R1+0x2880] ;  /* 0x0028800001147983 */ /* 0x000ee80000300a00 */
[----:B------:R0:W-:Y:S04]  /*200b0*/  STL.64 [R1+0x2878], R6 ;  /* 0x0028780601007387 */ /* 0x0001e80000100a00 */
[----:B------:R-:W3:Y:S04]  /*200c0*/  LDL.LU R4, [R1+0x70] ;  /* 0x0000700001047983 */ /* 0x000ee80000300800 */
[----:B------:R-:W3:Y:S04]  /*200d0*/  LDL.LU R5, [R1+0x74] ;  /* 0x0000740001057983 */ /* 0x000ee80000300800 */
[----:B0-----:R-:W3:Y:S04]  /*200e0*/  LDL.LU R6, [R1+0x78] ;  /* 0x0000780001067983 */ /* 0x001ee80000300800 */
[----:B------:R-:W3:Y:S01]  /*200f0*/  LDL.LU R7, [R1+0x7c] ;  /* 0x00007c0001077983 */ /* 0x000ee20000300800 */
[----:B------:R-:W-:Y:S01]  /*20100*/  IMAD.MOV.U32 R16, RZ, RZ, R10 ;  /* 0x000000ffff107224 */ /* 0x000fe200078e000a */
[----:B------:R-:W-:Y:S01]  /*20110*/  MOV R3, R11 ;  /* 0x0000000b00037202 */ /* 0x000fe20000000f00 */
[C---:B---3--:R-:W-:Y:S01]  /*20120*/  HMMA.16816.F32.BF16 R24, R20.reuse, R26, R4 ;  /* 0x0000001a1418723c */ /* 0x048fe20000041804 */
[----:B------:R-:W3:Y:S11]  /*20130*/  LDL.LU.64 R6, [R1+0x2878] ;  /* 0x0028780001067983 */ /* 0x000ef60000300a00 */
[----:B------:R-:W-:Y:S11]  /*20140*/  @!UPT UIADD3 URZ, URZ, URZ, URZ ;  /* 0x0000003f3f3ff290 */ /* 0x000ff6000fffe03f */
[----:B------:R-:W-:Y:S01]  /*20150*/  @!UPT UIADD3 URZ, URZ, URZ, URZ ;  /* 0x0000003f3f3ff290 */ /* 0x000fe2000fffe03f */
[----:B------:R-:W-:Y:S01]  /*20160*/  IMAD.MOV.U32 R10, RZ, RZ, R24 ;  /* 0x000000ffff0a7224 */ /* 0x000fe200078e0018 */
[----:B------:R-:W-:Y:S01]  /*20170*/  MOV R11, R25 ;  /* 0x00000019000b7202 */ /* 0x000fe20000000f00 */
[----:B------:R-:W-:Y:S01]  /*20180*/  IMAD.MOV.U32 R15, RZ, RZ, R26 ;  /* 0x000000ffff0f7224 */ /* 0x000fe200078e001a */
[----:B------:R-:W-:Y:S02]  /*20190*/  MOV R14, R27 ;  /* 0x0000001b000e7202 */ /* 0x000fe40000000f00 */
        /* <DEDUP_REMOVED lines=8> */
[----:B------:R-:W3:Y:S04]  /*20220*/  LDL.LU.64 R24, [R1+0x2858] ;  /* 0x0028580001187983 */ /* 0x000ee80000300a00 */
[----:B------:R-:W2:Y:S04]  /*20230*/  LDL.LU.64 R22, [R1+0x2850] ;  /* 0x0028500001167983 */ /* 0x000ea80000300a00 */
[----:B------:R-:W2:Y:S08]  /*20240*/  LDL.LU.64 R20, [R1+0x2848] ;  /* 0x0028480001147983 */ /* 0x000eb00000300a00 */
[----:B------:R0:W-:Y:S04]  /*20250*/  STL.64 [R1+0x27c8], R6 ;  /* 0x0027c80601007387 */ /* 0x0001e80000100a00 */
[----:B------:R1:W-:Y:S01]  /*20260*/  STL.64 [R1+0x27c0], R4 ;  /* 0x0027c00401007387 */ /* 0x0003e20000100a00 */
[----:B0-----:R-:W-:Y:S01]  /*20270*/  IMAD.MOV.U32 R6, RZ, RZ, R13 ;  /* 0x000000ffff067224 */ /* 0x001fe200078e000d */
[----:B------:R-:W-:Y:S01]  /*20280*/  MOV R7, R19 ;  /* 0x0000001300077202 */ /* 0x000fe20000000f00 */
[----:B-1----:R-:W-:Y:S01]  /*20290*/  IMAD.MOV.U32 R4, RZ, RZ, R9 ;  /* 0x000000ffff047224 */ /* 0x002fe200078e0009 */
[----:B------:R-:W-:Y:S01]  /*202a0*/  MOV R5, R12 ;  /* 0x0000000c00057202 */ /* 0x000fe20000000f00 */
[----:B------:R-:W2:Y:S04]  /*202b0*/  LDL.LU R9, [R1+0x2840] ;  /* 0x0028400001097983 */ /* 0x000ea80000300800 */
[----:B------:R-:W2:Y:S04]  /*202c0*/  LDL.LU R12, [R1+0x283c] ;  /* 0x00283c00010c7983 */ /* 0x000ea80000300800 */
[----:B------:R-:W2:Y:S04]  /*202d0*/  LDL.LU R13, [R1+0x2838] ;  /* 0x00283800010d7983 */ /* 0x000ea80000300800 */
[----:B------:R0:W-:Y:S04]  /*202e0*/  STL.64 [R1+0x27d8], R6 ;  /* 0x0027d80601007387 */ /* 0x0001e80000100a00 */
[----:B------:R1:W-:Y:S01]  /*202f0*/  STL.64 [R1+0x27d0], R4 ;  /* 0x0027d00401007387 */ /* 0x0003e20000100a00 */
[----:B0-----:R-:W-:-:S02]  /*20300*/  IMAD.MOV.U32 R6, RZ, RZ, R16 ;  /* 0x000000ffff067224 */ /* 0x001fc400078e0010 */
[----:B-1----:R-:W-:Y:S01]  /*20310*/  IMAD.MOV.U32 R4, RZ, RZ, R18 ;  /* 0x000000ffff047224 */ /* 0x002fe200078e0012 */
[----:B------:R-:W-:Y:S02]  /*20320*/  MOV R5, R17 ;  /* 0x0000001100057202 */ /* 0x000fe40000000f00 */
[----:B------:R-:W0:Y:S04]  /*20330*/  LDSM.16.MT88.4 R16, [R0+0x5800] ;  /* 0x005800000010783b */ /* 0x000e280000004200 */
[----:B0-----:R-:W-:Y:S04]  /*20340*/  STL.64 [R1+0x40], R16 ;  /* 0x0000401001007387 */ /* 0x001fe80000100a00 */
[----:B------:R0:W-:Y:S04]  /*20350*/  STL.64 [R1+0x48], R18 ;  /* 0x0000481201007387 */ /* 0x0001e80000100a00 */
[----:B0-----:R-:W2:Y:S04]  /*20360*/  LDL.LU.64 R18, [R1+0x2830] ;  /* 0x0028300001127983 */ /* 0x001ea80000300a00 */
[----:B------:R-:W2:Y:S04]  /*20370*/  LDL.LU.64 R16, [R1+0x2828] ;  /* 0x0028280001107983 */ /* 0x000ea80000300a00 */
[----:B------:R-:W-:Y:S01]  /*20380*/  STL [R1+0x27b0], R0 ;  /* 0x0027b00001007387 */ /* 0x000fe20000100800 */
[----:B--2---:R-:W-:Y:S11]  /*20390*/  HMMA.16816.F32.BF16 R20, R16, R12, R20 ;  /* 0x0000000c1014723c */ /* 0x004ff60000041814 */
        /* <DEDUP_REMOVED lines=8> */
[----:B------:R-:W3:Y:S04]  /*20420*/  LDL.LU.64 R22, [R1+0x2810] ;  /* 0x0028100001167983 */ /* 0x000ee80000300a00 */
[----:B------:R-:W3:Y:S01]  /*20430*/  LDL.LU.64 R20, [R1+0x2808] ;  /* 0x0028080001147983 */ /* 0x000ee20000300a00 */
[----:B------:R-:W-:Y:S11]  /*20440*/  MOV R7, R3 ;  /* 0x0000000300077202 */ /* 0x000ff60000000f00 */
[----:B------:R-:W-:Y:S05]  /*20450*/  @!UPT UIADD3 URZ, URZ, URZ, URZ ;  /* 0x0000003f3f3ff290 */ /* 0x000fea000fffe03f */
[----:B------:R0:W-:Y:S01]  /*20460*/  STL.64 [R1+0x60], R16 ;  /* 0x0000601001007387 */ /* 0x0001e20000100a00 */
[----:B------:R-:W-:-:S03]  /*20470*/  MOV R3, R19 ;  /* 0x0000001300037202 */ /* 0x000fc60000000f00 */
[----:B------:R1:W-:Y:S01]  /*20480*/  STL [R1+0x68], R18 ;  /* 0x0000681201007387 */ /* 0x0003e20000100800 */
[----:B------:R-:W-:Y:S01]  /*20490*/  MOV R19, R14 ;  /* 0x0000000e00137202 */ /* 0x000fe20000000f00 */
[----:B0-----:R-:W-:Y:S01]  /*204a0*/  IMAD.MOV.U32 R16, RZ, RZ, R10 ;  /* 0x000000ffff107224 */ /* 0x001fe200078e000a */
[----:B------:R-:W-:Y:S01]  /*204b0*/  MOV R17, R11 ;  /* 0x0000000b00117202 */ /* 0x000fe20000000f00 */
[----:B------:R-:W2:Y:S01]  /*204c0*/  LDL.LU R10, [R1+0x2804] ;  /* 0x00280400010a7983 */ /* 0x000ea20000300800 */
[----:B-1----:R-:W-:-:S03]  /*204d0*/  IMAD.MOV.U32 R18, RZ, RZ, R15 ;  /* 0x000000ffff127224 */ /* 0x002fc600078e000f */
[----:B------:R-:W2:Y:S01]  /*204e0*/  LDL.LU R11, [R1+0x2800] ;  /* 0x00280000010b7983 */ /* 0x000ea20000300800 */
[C---:B---3--:R-:W-:Y:S11]  /*204f0*/  HMMA.16816.F32.BF16 R24, R20.reuse, R12, R24 ;  /* 0x0000000c1418723c */ /* 0x048ff60000041818 */
[----:B------:R-:W-:Y:S11]  /*20500*/  @!UPT UIADD3 URZ, URZ, URZ, URZ ;  /* 0x0000003f3f3ff290 */ /* 0x000ff6000fffe03f */
[----:B------:R-:W-:Y:S01]  /*20510*/  @!UPT UIADD3 URZ, URZ, URZ, URZ ;  /* 0x0000003f3f3ff290 */ /* 0x000fe2000fffe03f */
[----:B------:R0:W-:Y:S01]  /*20520*/  STL [R1+0xc0], R24 ;  /* 0x0000c01801007387 */ /* 0x0001e20000100800 */
[----:B------:R-:W-:Y:S01]  /*20530*/  MOV R14, R26 ;  /* 0x0000001a000e7202 */ /* 0x000fe20000000f00 */
[----:B------:R-:W-:Y:S02]  /*20540*/  IMAD.MOV.U32 R15, RZ, RZ, R27 ;  /* 0x000000ffff0f7224 */ /* 0x000fe400078e001b */
[----:B------:R-:W-:Y:S01]  /*20550*/  IMAD.MOV.U32 R0, RZ, RZ, R25 ;  /* 0x000000ffff007224 */ /* 0x000fe200078e0019 */
[----:B------:R-:W3:Y:S04]  /*20560*/  LDL.LU.64 R26, [R1+0x27f8] ;  /* 0x0027f800011a7983 */ /* 0x000ee80000300a00 */
[----:B0-----:R-:W3:Y:S02]  /*20570*/  LDL.LU.64 R24, [R1+0x27f0] ;  /* 0x0027f00001187983 */ /* 0x001ee40000300a00 */
[----:B---3--:R-:W-:Y:S02]  /*20580*/  HMMA.16816.F32.BF16 R20, R20, R8, R24 ;  /* 0x000000081414723c */ /* 0x008fe40000041818 */
[----:B------:R-:W3:Y:S04]  /*20590*/  LDL.LU.64 R26, [R1+0x27e8] ;  /* 0x0027e800011a7983 */ /* 0x000ee80000300a00 */
[----:B------:R-:W3:Y:S11]  /*205a0*/  LDL.LU.64 R24, [R1+0x27e0] ;  /* 0x0027e00001187983 */ /* 0x000ef60000300a00 */
[----:B------:R-:W-:Y:S06]  /*205b0*/  @!UPT UIADD3 URZ, URZ, URZ, URZ ;  /* 0x0000003f3f3ff290 */ /* 0x000fec000fffe03f */
[----:B------:R0:W-:Y:S04]  /*205c0*/  STL.64 [R1+0xe0], R20 ;  /* 0x0000e01401007387 */ /* 0x0001e80000100a00 */
[----:B------:R1:W-:Y:S04]  /*205d0*/  STL.64 [R1+0xe8], R22 ;  /* 0x0000e81601007387 */ /* 0x0003e80000100a00 */
[----:B0-----:R-:W2:Y:S04]  /*205e0*/  LDL.LU R20, [R1+0x10] ;  /* 0x0000100001147983 */ /* 0x001ea80000300800 */
[----:B------:R-:W2:Y:S01]  /*205f0*/  LDL.LU R21, [R1+0x14] ;  /* 0x0000140001157983 */ /* 0x000ea20000300800 */
[----:B-1----:R-:W-:-:S03]  /*20600*/  MOV R23, R29 ;  /* 0x0000001d00177202 */ /* 0x002fc60000000f00 */
[----:B------:R-:W2:Y:S01]  /*20610*/  LDL.LU R22, [R1+0x18] ;  /* 0x0000180001167983 */ /* 0x000ea20000300800 */
        /* <DEDUP_REMOVED lines=9> */
[----:B------:R-:W3:Y:S04]  /*206b0*/  LDL.LU.64 R6, [R1+0x27c8] ;  /* 0x0027c80001067983 */ /* 0x000ee80000300a00 */
[----:B------:R-:W3:Y:S11]  /*206c0*/  LDL.LU.64 R4, [R1+0x27c0] ;  /* 0x0027c00001047983 */ /* 0x000ef60000300a00 */
[----:B------:R-:W-:Y:S06]  /*206d0*/  @!UPT UIADD3 URZ, URZ, URZ, URZ ;  /* 0x0000003f3f3ff290 */ /* 0x000fec000fffe03f */
[----:B------:R-:W-:Y:S04]  /*206e0*/  STL.64 [R1+0xb0], R24 ;  /* 0x0000b01801007387 */ /* 0x000fe80000100a00 */
[----:B------:R2:W-:Y:S02]  /*206f0*/  STL.64 [R1+0xb8], R26 ;  /* 0x0000b81a01007387 */ /* 0x0005e40000100a00 */
[C---:B--2---:R-:W-:Y:S02]  /*20700*/  HMMA.16816.F32.BF16 R24, R20.reuse, R12, R16 ;  /* 0x0000000c1418723c */ /* 0x044fe40000041810 */
[----:B----4-:R-:W0:Y:S04]  /*20710*/  LDSM.16.MT88.4 R16, [R28+0x5800] ;  /* 0x005800001c10783b */ /* 0x010e280000004200 */
[----:B------:R-:W2:Y:S11]  /*20720*/  LDL R13, [R1+0x6cc] ;  /* 0x0006cc00010d7983 */ /* 0x000eb60000100800 */
[----:B------:R-:W-:Y:S06]  /*20730*/  @!UPT UIADD3 URZ, URZ, URZ, URZ ;  /* 0x0000003f3f3ff290 */ /* 0x000fec000fffe03f */
[----:B------:R-:W-:Y:S04]  /*20740*/  STL.64 [R1+0x90], R24 ;  /* 0x0000901801007387 */ /* 0x000fe80000100a00 */
[----:B------:R-:W-:Y:S04]  /*20750*/  STL.64 [R1+0x98], R26 ;  /* 0x0000981a01007387 */ /* 0x000fe80000100a00 */
[----:B0-----:R-:W-:Y:S04]  /*20760*/  STL.64 [R1+0x2768], R18 ;  /* 0x0027681201007387 */ /* 0x001fe80000100a00 */
[----:B------:R-:W-:Y:S04]  /*20770*/  STL.64 [R1+0x2760], R16 ;  /* 0x0027601001007387 */ /* 0x000fe80000100a00 */
[----:B------:R0:W-:Y:S01]  /*20780*/  STL.64 [R1+0x27a0], R10 ;  /* 0x0027a00a01007387 */ /* 0x0001e20000100a00 */
[----:B---3--:R-:W-:Y:S03]  /*20790*/  HMMA.16816.F32.BF16 R4, R20, R8, R4 ;  /* 0x000000081404723c */ /* 0x008fe60000041804 */
[----:B------:R-:W3:Y:S11]  /*207a0*/  LDL.LU.64 R8, [R1+0x30] ;  /* 0x0000300001087983 */ /* 0x000ef60000300a00 */
[----:B------:R-:W-:Y:S09]  /*207b0*/  @!UPT UIADD3 URZ, URZ, URZ, URZ ;  /* 0x0000003f3f3ff290 */ /* 0x000ff2000fffe03f */
[----:B------:R-:W-:Y:S04]  /*207c0*/  STL.64 [R1+0x50], R4 ;  /* 0x0000500401007387 */ /* 0x000fe80000100a00 */
[----:B------:R-:W-:Y:S04]  /*207d0*/  STL.64 [R1+0x58], R6 ;  /* 0x0000580601007387 */ /* 0x000fe80000100a00 */
[----:B0-----:R-:W3:Y:S04]  /*207e0*/  LDL.LU.64 R10, [R1+0x38] ;  /* 0x00003800010a7983 */ /* 0x001ee80000300a00 */
[----:B------:R-:W4:Y:S04]  /*207f0*/  LDL.LU R16, [R1+0x40] ;  /* 0x0000400001107983 */ /* 0x000f280000300800 */
[----:B------:R-:W4:Y:S04]  /*20800*/  LDL.LU R17, [R1+0x44] ;  /* 0x0000440001117983 */ /* 0x000f280000300800 */
[----:B------:R-:W3:Y:S04]  /*20810*/  LDL.LU R18, [R1+0x48] ;  /* 0x0000480001127983 */ /* 0x000ee80000300800 */
[----:B------:R-:W3:Y:S04]  /*20820*/  LDL.LU R19, [R1+0x4c] ;  /* 0x00004c0001137983 */ /* 0x000ee80000300800 */
[----:B--2---:R-:W-:Y:S04]  /*20830*/  LDSM.16.M88.4 R4, [R13+0x10180] ;  /* 0x010180000d04783b */ /* 0x004fe80000000200 */
[----:B---3--:R-:W-:Y:S04]  /*20840*/  STL.64 [R1+0x2788], R18 ;  /* 0x0027881201007387 */ /* 0x008fe80000100a00 */
[----:B----4-:R0:W-:Y:S04]  /*20850*/  STL.64 [R1+0x2780], R16 ;  /* 0x0027801001007387 */ /* 0x0101e80000100a00 */
[----:B0-----:R-:W2:Y:S04]  /*20860*/  LDL.LU R16, [R1+0x60] ;  /* 0x0000600001107983 */ /* 0x001ea80000300800 */
[----:B------:R-:W2:Y:S04]  /*20870*/  LDL.LU R17, [R1+0x64] ;  /* 0x0000640001117983 */ /* 0x000ea80000300800 */
[----:B------:R-:W3:Y:S01]  /*20880*/  LDL.LU R18, [R1+0x68] ;  /* 0x0000680001127983 */ /* 0x000ee20000300800 */
[----:B------:R-:W-:-:S03]  /*20890*/  MOV R19, R3 ;  /* 0x0000000300137202 */ /* 0x000fc60000000f00 */
[----:B------:R-:W4:Y:S04]  /*208a0*/  LDL.LU R3, [R1+0x27b8] ;  /* 0x0027b80001037983 */ /* 0x000f280000300800 */
[----:B---3--:R0:W-:Y:S04]  /*208b0*/  STL.64 [R1+0x2798], R18 ;  /* 0x0027981201007387 */ /* 0x0081e80000100a00 */
[----:B--2---:R1:W-:Y:S04]  /*208c0*/  STL.64 [R1+0x2790], R16 ;  /* 0x0027901001007387 */ /* 0x0043e80000100a00 */
[----:B----4-:R-:W2:Y:S01]  /*208d0*/  LDSM.16.MT88.4 R24, [R3+0x5800] ;  /* 0x005800000318783b */ /* 0x010ea20000004200 */
[----:B0-----:R-:W-:-:S03]  /*208e0*/  IMAD.MOV.U32 R19, RZ, RZ, R2 ;  /* 0x000000ffff137224 */ /* 0x001fc600078e0002 */
[----:B-1----:R-:W3:Y:S04]  /*208f0*/  LDL.LU R16, [R1+0x20] ;  /* 0x0000200001107983 */ /* 0x002ee80000300800 */
[----:B------:R-:W3:Y:S04]  /*20900*/  LDL.LU R17, [R1+0x24] ;  /* 0x0000240001117983 */ /* 0x000ee80000300800 */
[----:B------:R-:W3:Y:S04]  /*20910*/  LDL.LU R18, [R1+0x28] ;  /* 0x0000280001127983 */ /* 0x000ee80000300800 */
[----:B------:R-:W4:Y:S04]  /*20920*/  LDL.LU R2, [R1+0x27b4] ;  /* 0x0027b40001027983 */ /* 0x000f280000300800 */
[----:B--2---:R0:W-:Y:S04]  /*20930*/  STL.64 [R1+0x2748], R26 ;  /* 0x0027481a01007387 */ /* 0x0041e80000100a00 */
[----:B------:R1:W-:Y:S01]  /*20940*/  STL.64 [R1+0x2740], R24 ;  /* 0x0027401801007387 */ /* 0x0003e20000100a00 */
[----:B0-----:R-:W-:Y:S01]  /*20950*/  IMAD.MOV.U32 R26, RZ, RZ, R14 ;  /* 0x000000ffff1a7224 */ /* 0x001fe200078e000e */
[----:B------:R-:W-:-:S02]  /*20960*/  MOV R27, R15 ;  /* 0x0000000f001b7202 */ /* 0x000fc40000000f00 */
[----:B-1----:R-:W2:Y:S01]  /*20970*/  LDL.LU R24, [R1+0xc0] ;  /* 0x0000c00001187983 */ /* 0x002ea20000300800 */
[----:B------:R-:W-:-:S03]  /*20980*/  MOV R25, R0 ;  /* 0x0000000000197202 */ /* 0x000fc60000000f00 */
[----:B------:R-:W2:Y:S04]  /*20990*/  LDL.LU R0, [R1+0x27b0] ;  /* 0x0027b00001007983 */ /* 0x000ea80000300800 */
[----:B------:R-:W3:Y:S04]  /*209a0*/  LDL.LU R14, [R1+0x27ac] ;  /* 0x0027ac00010e7983 */ /* 0x000ee80000300800 */
[----:B------:R-:W3:Y:S04]  /*209b0*/  LDL.LU R15, [R1+0x27a8] ;  /* 0x0027a800010f7983 */ /* 0x000ee80000300800 */
[----:B----4-:R-:W0:Y:S04]  /*209c0*/  LDSM.16.MT88.4 R20, [R2+0x6000] ;  /* 0x006000000214783b */ /* 0x010e280000004200 */
[----:B0-----:R-:W-:Y:S04]  /*209d0*/  STL [R1+0x270c], R22 ;  /* 0x00270c1601007387 */ /* 0x001fe80000100800 */
[----:B------:R-:W-:Y:S04]  /*209e0*/  STL [R1+0x2708], R23 ;  /* 0x0027081701007387 */ /* 0x000fe80000100800 */
[----:B------:R-:W-:Y:S04]  /*209f0*/  STL.64 [R1], R4 ;  /* 0x0000000401007387 */ /* 0x000fe80000100a00 */
[----:B------:R-:W-:Y:S04]  /*20a00*/  STL.64 [R1+0x8], R6 ;  /* 0x0000080601007387 */ /* 0x000fe80000100a00 */
[----:B------:R0:W1:Y:S01]  /*20a10*/  LDSM.16.M88.4 R4, [R13+0x18180] ;  /* 0x018180000d04783b */ /* 0x0000620000000200 */
[----:B---3--:R-:W-:Y:S11]  /*20a20*/  HMMA.16816.F32.BF16 R16, R8, R14, R16 ;  /* 0x0000000e0810723c */ /* 0x008ff60000041810 */
[----:B------:R-:W-:Y:S11]  /*20a30*/  @!UPT UIADD3 URZ, URZ, URZ, URZ ;  /* 0x0000003f3f3ff290 */ /* 0x000ff6000fffe03f */
[----:B------:R-:W-:Y:S02]  /*20a40*/  @!UPT UIADD3 URZ, URZ, URZ, URZ ;  /* 0x0000003f3f3ff290 */ /* 0x000fe4000fffe03f */
[----:B------:R-:W-:Y:S01]  /*20a50*/  IMAD.MOV.U32 R12, RZ, RZ, R16 ;  /* 0x000000ffff0c7224 */ /* 0x000fe200078e0010 */
[----:B0-----:R-:W-:Y:S01]  /*20a60*/  MOV R13, R17 ;  /* 0x00000011000d7202 */ /* 0x001fe20000000f00 */
[----:B-1----:R0:W-:Y:S04]  /*20a70*/  STL [R1+0x2704], R4 ;  /* 0x0027040401007387 */ /* 0x0021e80000100800 */
[----:B------:R1:W-:Y:S01]  /*20a80*/  STL [R1+0x2700], R5 ;  /* 0x0027000501007387 */ /* 0x0003e20000100800 */
[----:B0-----:R-:W-:Y:S02]  /*20a90*/  MOV R4, R8 ;  /* 0x0000000800047202 */ /* 0x001fe40000000f00 */
[----:B------:R-:W-:Y:S01]  /*20aa0*/  MOV R8, R19 ;  /* 0x0000001300087202 */ /* 0x000fe20000000f00 */
[----:B-1----:R-:W-:-:S02]  /*20ab0*/  IMAD.MOV.U32 R5, RZ, RZ, R9 ;  /* 0x000000ffff057224 */ /* 0x002fc400078e0009 */
[----:B------:R-:W-:Y:S02]  /*20ac0*/  IMAD.MOV.U32 R9, RZ, RZ, R18 ;  /* 0x000000ffff097224 */ /* 0x000fe400078e0012 */
[----:B--2---:R-:W0:Y:S04]  /*20ad0*/  LDSM.16.MT88.4 R16, [R0+0x6000] ;  /* 0x006000000010783b */ /* 0x004e280000004200 */
[----:B------:R1:W-:Y:S04]  /*20ae0*/  STL [R1+0x267c], R6 ;  /* 0x00267c0601007387 */ /* 0x0003e80000100800 */
[----:B------:R2:W-:Y:S01]  /*20af0*/  STL [R1+0x2678], R7 ;  /* 0x0026780701007387 */ /* 0x0005e20000100800 */
[----:B-1----:R-:W-:Y:S01]  /*20b00*/  MOV R6, R11 ;  /* 0x0000000b00067202 */ /* 0x002fe20000000f00 */
[----:B--2---:R-:W-:-:S02]  /*20b10*/  IMAD.MOV.U32 R7, RZ, RZ, R10 ;  /* 0x000000ffff077224 */ /* 0x004fc400078e000a */
[----:B------:R-:W2:Y:S04]  /*20b20*/  LDL.LU.64 R10, [R1+0x27a0] ;  /* 0x0027a000010a7983 */ /* 0x000ea80000300a00 */
[----:B------:R1:W-:Y:S04]  /*20b30*/  STL [R1+0x273c], R9 ;  /* 0x00273c0901007387 */ /* 0x0003e80000100800 */
[----:B------:R3:W-:Y:S04]  /*20b40*/  STL [R1+0x2738], R12 ;  /* 0x0027380c01007387 */ /* 0x0007e80000100800 */
[----:B------:R-:W-:Y:S01]  /*20b50*/  STL [R1+0x2734], R13 ;  /* 0x0027340d01007387 */ /* 0x000fe20000100800 */
[----:B-1----:R-:W-:-:S03]  /*20b60*/  IMAD.MOV.U32 R9, RZ, RZ, R5 ;  /* 0x000000ffff097224 */ /* 0x002fc600078e0005 */
[----:B------:R-:W-:Y:S01]  /*20b70*/  STL [R1+0x2730], R8 ;  /* 0x0027300801007387 */ /* 0x000fe20000100800 */
[----:B---3--:R-:W-:Y:S01]  /*20b80*/  MOV R12, R4 ;  /* 0x00000004000c7202 */ /* 0x008fe20000000f00 */
[----:B0-----:R-:W-:Y:S01]  /*20b90*/  IMAD.MOV.U32 R4, RZ, RZ, R18 ;  /* 0x000000ffff047224 */ /* 0x001fe200078e0012 */
[----:B------:R-:W-:Y:S01]  /*20ba0*/  MOV R5, R19 ;  /* 0x0000001300057202 */ /* 0x000fe20000000f00 */
[----:B------:R-:W-:Y:S01]  /*20bb0*/  IMAD.MOV.U32 R22, RZ, RZ, R16 ;  /* 0x000000ffff167224 */ /* 0x000fe200078e0010 */
[----:B------:R-:W-:Y:S01]  /*20bc0*/  MOV R23, R17 ;  /* 0x0000001100177202 */ /* 0x000fe20000000f00 */
[----:B------:R-:W2:Y:S04]  /*20bd0*/  LDL.LU.64 R18, [R1+0x2798] ;  /* 0x0027980001127983 */ /* 0x000ea80000300a00 */
[----:B------:R-:W2:Y:S04]  /*20be0*/  LDL.LU.64 R16, [R1+0x2790] ;  /* 0x0027900001107983 */ /* 0x000ea80000300a00 */
[----:B------:R0:W-:Y:S04]  /*20bf0*/  STL.64 [R1+0x2718], R22 ;  /* 0x0027181601007387 */ /* 0x0001e80000100a00 */
[----:B------:R1:W-:Y:S01]  /*20c00*/  STL.64 [R1+0x2710], R20 ;  /* 0x0027101401007387 */ /* 0x0003e20000100a00 */
[----:B0-----:R-:W-:Y:S01]  /*20c10*/  IMAD.MOV.U32 R22, RZ, RZ, R7 ;  /* 0x000000ffff167224 */ /* 0x001fe200078e0007 */
[----:B------:R-:W-:Y:S01]  /*20c20*/  MOV R23, R6 ;  /* 0x0000000600177202 */ /* 0x000fe20000000f00 */
[----:B-1----:R-:W-:Y:S01]  /*20c30*/  IMAD.MOV.U32 R20, RZ, RZ, R12 ;  /* 0x000000ffff147224 */ /* 0x002fe200078e000c */
[----:B------:R-:W-:-:S07]  /*20c40*/  MOV R21, R9 ;  /* 0x0000000900157202 */ /* 0x000fce0000000f00 */
[----:B--2---:R-:W-:Y:S01]  /*20c50*/  HMMA.16816.F32.BF16 R20, R20, R10, R16 ;  /* 0x0000000a1414723c */ /* 0x004fe20000041810 */
[----:B------:R-:W2:Y:S04]  /*20c60*/  LDL.LU.64 R18, [R1+0x2788] ;  /* 0x0027880001127983 */ /* 0x000ea80000300a00 */
[----:B------:R-:W2:Y:S11]  /*20c70*/  LDL.LU.64 R16, [R1+0x2780] ;  /* 0x0027800001107983 */ /* 0x000eb60000300a00 */
[----:B------:R-:W-:Y:S08]  /*20c80*/  @!UPT UIADD3 URZ, URZ, URZ, URZ ;  /* 0x0000003f3f3ff290 */ /* 0x000ff0000fffe03f */
[----:B------:R-:W-:Y:S01]  /*20c90*/  IMAD.MOV.U32 R9, RZ, RZ, R20 ;  /* 0x000000ffff097224 */ /* 0x000fe200078e0014 */
[----:B------:R-:W-:Y:S01]  /*20ca0*/  MOV R12, R21 ;  /* 0x00000015000c7202 */ /* 0x000fe20000000f00 */
[----:B------:R-:W-:Y:S01]  /*20cb0*/  IMAD.MOV.U32 R13, RZ, RZ, R22 ;  /* 0x000000ffff0d7224 */ /* 0x000fe200078e0016 */
[----:B------:R-:W-:Y:S02]  /*20cc0*/  MOV R8, R23 ;  /* 0x0000001700087202 */ /* 0x000fe40000000f00 */
[----:B------:R-:W0:Y:S04]  /*20cd0*/  LDSM.16.MT88.4 R20, [R28+0x6000] ;  /* 0x006000001c14783b */ /* 0x000e280000004200 */
[----:B------:R-:W-:Y:S04]  /*20ce0*/  STL [R1+0x26e8], R28 ;  /* 0x0026e81c01007387 */ /* 0x000fe80000100800 */
[----:B0-----:R-:W-:Y:S04]  /*20cf0*/  STL.64 [R1+0x30], R20 ;  /* 0x0000301401007387 */ /* 0x001fe80000100a00 */
[----:B------:R2:W-:Y:S02]  /*20d00*/  STL.64 [R1+0x38], R22 ;  /* 0x0000381601007387 */ /* 0x0005e40000100a00 */
[----:B--2---:R-:W-:Y:S11]  /*20d10*/  HMMA.16816.F32.BF16 R20, R16, R14, R24 ;  /* 0x0000000e1014723c */ /* 0x004ff60000041818 */
[----:B------:R-:W-:Y:S11]  /*20d20*/  @!UPT UIADD3 URZ, URZ, URZ, URZ ;  /* 0x0000003f3f3ff290 */ /* 0x000ff6000fffe03f */
[----:B------:R-:W-:Y:S01]  /*20d30*/  @!UPT UIADD3 URZ, URZ, URZ, URZ ;  /* 0x0000003f3f3ff290 */ /* 0x000fe2000fffe03f */
[----:B------:R-:W-:Y:S04]  /*20d40*/  STL.64 [R1+0xa0], R20 ;  /* 0x0000a01401007387 */ /* 0x000fe80000100a00 */
[----:B------:R-:W-:Y:S04]  /*20d50*/  STL [R1+0xa8], R22 ;  /* 0x0000a81601007387 */ /* 0x000fe80000100800 */
[----:B------:R-:W-:Y:S04]  /*20d60*/  STL.64 [R1+0x2778], R14 ;  /* 0x0027780e01007387 */ /* 0x000fe80000100a00 */
[----:B------:R0:W-:Y:S04]  /*20d70*/  STL.64 [R1+0x2770], R12 ;  /* 0x0027700c01007387 */ /* 0x0001e80000100a00 */
[----:B0-----:R-:W2:Y:S04]  /*20d80*/  LDL.LU R12, [R1+0xe0] ;  /* 0x0000e000010c7983 */ /* 0x001ea80000300800 */
[----:B------:R-:W2:Y:S04]  /*20d90*/  LDL.LU R13, [R1+0xe4] ;  /* 0x0000e400010d7983 */ /* 0x000ea80000300800 */
[----:B------:R-:W2:Y:S04]  /*20da0*/  LDL.LU R14, [R1+0xe8] ;  /* 0x0000e800010e7983 */ /* 0x000ea80000300800 */
[----:B------:R-:W2:Y:S04]  /*20db0*/  LDL.LU R15, [R1+0xec] ;  /* 0x0000ec00010f7983 */ /* 0x000ea80000300800 */
[----:B------:R-:W3:Y:S04]  /*20dc0*/  LDL.LU R24, [R1+0xb0] ;  /* 0x0000b00001187983 */ /* 0x000ee80000300800 */
[----:B------:R-:W3:Y:S04]  /*20dd0*/  LDL.LU R25, [R1+0xb4] ;  /* 0x0000b40001197983 */ /* 0x000ee80000300800 */
[----:B------:R-:W4:Y:S04]  /*20de0*/  LDL.LU R26, [R1+0xb8] ;  /* 0x0000b800011a7983 */ /* 0x000f280000300800 */
[----:B------:R-:W4:Y:S01]  /*20df0*/  LDL.LU R27, [R1+0xbc] ;  /* 0x0000bc00011b7983 */ /* 0x000f220000300800 */
[----:B------:R-:W-:-:S03]  /*20e00*/  IMAD.MOV.U32 R7, RZ, RZ, R23 ;  /* 0x000000ffff077224 */ /* 0x000fc600078e0017 */
[----:B------:R-:W0:Y:S04]  /*20e10*/  LDSM.16.MT88.4 R20, [R3+0x6000] ;  /* 0x006000000314783b */ /* 0x000e280000004200 */
[----:B----4-:R-:W-:Y:S04]  /*20e20*/  STL.64 [R1+0x2758], R26 ;  /* 0x0027581a01007387 */ /* 0x010fe80000100a00 */
[----:B---3--:R1:W-:Y:S04]  /*20e30*/  STL.64 [R1+0x2750], R24 ;  /* 0x0027501801007387 */ /* 0x0083e80000100a00 */
[----:B-1----:R-:W3:Y:S04]  /*20e40*/  LDL.LU R24, [R1+0xd0] ;  /* 0x0000d00001187983 */ /* 0x002ee80000300800 */
[----:B------:R-:W3:Y:S04]  /*20e50*/  LDL.LU R25, [R1+0xd4] ;  /* 0x0000d40001197983 */ /* 0x000ee80000300800 */
[----:B------:R-:W3:Y:S04]  /*20e60*/  LDL.LU R26, [R1+0xd8] ;  /* 0x0000d800011a7983 */ /* 0x000ee80000300800 */
[----:B------:R-:W-:Y:S04]  /*20e70*/  STL [R1+0x26e0], R3 ;  /* 0x0026e00301007387 */ /* 0x000fe80000100800 */
[----:B0-----:R-:W-:Y:S04]  /*20e80*/  STL.64 [R1+0x20], R20 ;  /* 0x0000201401007387 */ /* 0x001fe80000100a00 */
[----:B------:R-:W-:Y:S04]  /*20e90*/  STL.64 [R1+0x28], R22 ;  /* 0x0000281601007387 */ /* 0x000fe80000100a00 */
[----:B------:R-:W0:Y:S01]  /*20ea0*/  LDSM.16.MT88.4 R20, [R2+0x6800] ;  /* 0x006800000214783b */ /* 0x000e220000004200 */
[----:B------:R-:W-:-:S03]  /*20eb0*/  MOV R27, R29 ;  /* 0x0000001d001b7202 */ /* 0x000fc60000000f00 */
[----:B0-----:R0:W-:Y:S01]  /*20ec0*/  STL [R1+0x60], R20 ;  /* 0x0000601401007387 */ /* 0x0011e20000100800 */
[----:B------:R-:W-:-:S03]  /*20ed0*/  IMAD.MOV.U32 R29, RZ, RZ, R21 ;  /* 0x000000ffff1d7224 */ /* 0x000fc600078e0015 */
[----:B------:R1:W-:Y:S01]  /*20ee0*/  STL [R1+0x68], R22 ;  /* 0x0000681601007387 */ /* 0x0003e20000100800 */
[----:B------:R-:W-:-:S03]  /*20ef0*/  MOV R6, R23 ;  /* 0x0000001700067202 */ /* 0x000fc60000000f00 */
[----:B0-----:R-:W4:Y:S04]  /*20f00*/  LDL.LU R20, [R1+0x50] ;  /* 0x0000500001147983 */ /* 0x001f280000300800 */
[----:B------:R-:W4:Y:S04]  /*20f10*/  LDL.LU R21, [R1+0x54] ;  /* 0x0000540001157983 */ /* 0x000f280000300800 */
[----:B-1----:R-:W3:Y:S04]  /*20f20*/  LDL.LU R22, [R1+0x58] ;  /* 0x0000580001167983 */ /* 0x002ee80000300800 */
[----:B------:R-:W3:Y:S01]  /*20f30*/  LDL.LU R23, [R1+0x5c] ;  /* 0x00005c0001177983 */ /* 0x000ee20000300800 */
[----:B--2---:R-:W-:Y:S03]  /*20f40*/  HMMA.16816.F32.BF16 R16, R16, R10, R12 ;  /* 0x0000000a1010723c */ /* 0x004fe6000004180c */
[----:B---3--:R-:W-:Y:S04]  /*20f50*/  STL.64 [R1+0x2728], R22 ;  /* 0x0027281601007387 */ /* 0x008fe80000100a00 */
[----:B----4-:R0:W-:Y:S04]  /*20f60*/  STL.64 [R1+0x2720], R20 ;  /* 0x0027201401007387 */ /* 0x0101e80000100a00 */
[----:B0-----:R-:W2:Y:S04]  /*20f70*/  LDL.LU R20, [R1+0x90] ;  /* 0x0000900001147983 */ /* 0x001ea80000300800 */
[----:B------:R-:W2:Y:S04]  /*20f80*/  LDL.LU R21, [R1+0x94] ;  /* 0x0000940001157983 */ /* 0x000ea80000300800 */
[----:B------:R-:W2:Y:S04]  /*20f90*/  LDL.LU R22, [R1+0x98] ;  /* 0x0000980001167983 */ /* 0x000ea80000300800 */
[----:B------:R-:W2:Y:S04]  /*20fa0*/  LDL.LU R23, [R1+0x9c] ;  /* 0x00009c0001177983 */ /* 0x000ea80000300800 */
[----:B------:R-:W-:Y:S04]  /*20fb0*/  STL [R1+0x26e4], R2 ;  /* 0x0026e40201007387 */ /* 0x000fe80000100800 */
[----:B------:R0:W-:Y:S04]  /*20fc0*/  STL [R1+0x2690], R29 ;  /* 0x0026901d01007387 */ /* 0x0001e80000100800 */
[----:B------:R1:W-:Y:S04]  /*20fd0*/  STL [R1+0x2688], R6 ;  /* 0x0026880601007387 */ /* 0x0003e80000100800 */
[----:B------:R-:W3:Y:S01]  /*20fe0*/  LDL.LU.64 R14, [R1+0x2778] ;  /* 0x00277800010e7983 */ /* 0x000ee20000300a00 */
[----:B0-----:R-:W-:-:S03]  /*20ff0*/  IMAD.MOV.U32 R29, RZ, RZ, R18 ;  /* 0x000000ffff1d7224 */ /* 0x001fc600078e0012 */
[----:B------:R-:W4:Y:S01]  /*21000*/  LDL.LU.64 R12, [R1+0x2770] ;  /* 0x00277000010c7983 */ /* 0x000f220000300a00 */
[----:B-1----:R-:W-:-:S03]  /*21010*/  MOV R6, R19 ;  /* 0x0000001300067202 */ /* 0x002fc60000000f00 */
[----:B------:R0:W-:Y:S04]  /*21020*/  STL.64 [R1+0xc0], R16 ;  /* 0x0000c01001007387 */ /* 0x0001e80000100a00 */
[----:B------:R-:W3:Y:S04]  /*21030*/  LDL.LU.64 R18, [R1+0x2768] ;  /* 0x0027680001127983 */ /* 0x000ee80000300a00 */
[----:B0-----:R-:W3:Y:S04]  /*21040*/  LDL.LU.64 R16, [R1+0x2760] ;  /* 0x0027600001107983 */ /* 0x001ee80000300a00 */
[----:B------:R-:W-:Y:S04]  /*21050*/  STL [R1+0x26f0], R6 ;  /* 0x0026f00601007387 */ /* 0x000fe80000100800 */
[----:B------:R-:W-:Y:S01]  /*21060*/  STL [R1+0x26ec], R29 ;  /* 0x0026ec1d01007387 */ /* 0x000fe20000100800 */
        /* <DEDUP_REMOVED lines=8> */
[----:B0-----:R-:W3:Y:S04]  /*210f0*/  LDL.LU.64 R24, [R1+0x2750] ;  /* 0x0027500001187983 */ /* 0x001ee80000300a00 */
[----:B------:R-:W-:Y:S04]  /*21100*/  STL [R1+0x26fc], R3 ;  /* 0x0026fc0301007387 */ /* 0x000fe80000100800 */
[----:B------:R-:W-:Y:S04]  /*21110*/  STL [R1+0x26f8], R2 ;  /* 0x0026f80201007387 */ /* 0x000fe80000100800 */
[----:B------:R-:W-:Y:S01]  /*21120*/  STL [R1+0x26f4], R28 ;  /* 0x0026f41c01007387 */ /* 0x000fe20000100800 */
[----:B---3--:R-:W-:Y:S03]  /*21130*/  HMMA.16816.F32.BF16 R16, R16, R10, R24 ;  /* 0x0000000a1010723c */ /* 0x008fe60000041818 */
[----:B------:R-:W2:Y:S04]  /*21140*/  LDL.LU.64 R26, [R1+0x2748] ;  /* 0x00274800011a7983 */ /* 0x000ea80000300a00 */
[----:B------:R-:W2:Y:S11]  /*21150*/  LDL.LU.64 R24, [R1+0x2740] ;  /* 0x0027400001187983 */ /* 0x000eb60000300a00 */
[----:B------:R-:W-:Y:S05]  /*21160*/  @!UPT UIADD3 URZ, URZ, URZ, URZ ;  /* 0x0000003f3f3ff290 */ /* 0x000fea000fffe03f */
[----:B------:R0:W-:Y:S01]  /*21170*/  STL.64 [R1+0xb0], R16 ;  /* 0x0000b01001007387 */ /* 0x0001e20000100a00 */
[----:B------:R-:W-:Y:S01]  /*21180*/  MOV R6, R18 ;  /* 0x0000001200067202 */ /* 0x000fe20000000f00 */
[----:B------:R-:W-:Y:S01]  /*21190*/  IMAD.MOV.U32 R29, RZ, RZ, R19 ;  /* 0x000000ffff1d7224 */ /* 0x000fe200078e0013 */
[----:B----4-:R-:W-:Y:S01]  /*211a0*/  MOV R18, R13 ;  /* 0x0000000d00127202 */ /* 0x010fe20000000f00 */
[----:B------:R-:W-:Y:S01]  /*211b0*/  IMAD.MOV.U32 R19, RZ, RZ, R8 ;  /* 0x000000ffff137224 */ /* 0x000fe200078e0008 */
[----:B0-----:R-:W-:Y:S01]  /*211c0*/  MOV R16, R9 ;  /* 0x0000000900107202 */ /* 0x001fe20000000f00 */
[----:B------:R-:W-:Y:S01]  /*211d0*/  IMAD.MOV.U32 R17, RZ, RZ, R12 ;  /* 0x000000ffff117224 */ /* 0x000fe200078e000c */
[----:B------:R-:W3:Y:S04]  /*211e0*/  LDL.LU R9, [R1+0x273c] ;  /* 0x00273c0001097983 */ /* 0x000ee80000300800 */
[----:B------:R-:W4:Y:S04]  /*211f0*/  LDL.LU R12, [R1+0x2738] ;  /* 0x00273800010c7983 */ /* 0x000f280000300800 */
[----:B------:R-:W4:Y:S04]  /*21200*/  LDL.LU R13, [R1+0x2734] ;  /* 0x00273400010d7983 */ /* 0x000f280000300800 */
[----:B------:R-:W4:Y:S01]  /*21210*/  LDL.LU R8, [R1+0x2730] ;  /* 0x0027300001087983 */ /* 0x000f220000300800 */
[----:B--2---:R-:W-:Y:S11]  /*21220*/  HMMA.16816.F32.BF16 R20, R24, R14, R20 ;  /* 0x0000000e1814723c */ /* 0x004ff60000041814 */
[----:B------:R-:W-:Y:S11]  /*21230*/  @!UPT UIADD3 URZ, URZ, URZ, URZ ;  /* 0x0000003f3f3ff290 */ /* 0x000ff6000fffe03f */
[----:B------:R-:W-:Y:S01]  /*21240*/  @!UPT UIADD3 URZ, URZ, URZ, URZ ;  /* 0x0000003f3f3ff290 */ /* 0x000fe2000fffe03f */
[----:B------:R0:W-:Y:S01]  /*21250*/  STL [R1+0x90], R20 ;  /* 0x0000901401007387 */ /* 0x0001e20000100800 */
[----:B------:R-:W-:Y:S01]  /*21260*/  IMAD.MOV.U32 R2, RZ, RZ, R22 ;  /* 0x000000ffff027224 */ /* 0x000fe200078e0016 */
[----:B------:R-:W-:Y:S02]  /*21270*/  MOV R28, R23 ;  /* 0x00000017001c7202 */ /* 0x000fe40000000f00 */
[----:B------:R-:W-:Y:S01]  /*21280*/  MOV R3, R21 ;  /* 0x0000001500037202 */ /* 0x000fe20000000f00 */
[----:B------:R-:W2:Y:S04]  /*21290*/  LDL.LU.64 R22, [R1+0x2728] ;  /* 0x0027280001167983 */ /* 0x000ea80000300a00 */
[----:B0-----:R-:W2:Y:S01]  /*212a0*/  LDL.LU.64 R20, [R1+0x2720] ;  /* 0x0027200001147983 */ /* 0x001ea20000300a00 */
[----:B---3--:R-:W-:Y:S01]  /*212b0*/  IMAD.MOV.U32 R14, RZ, RZ, R9 ;  /* 0x000000ffff0e7224 */ /* 0x008fe200078e0009 */
[----:B----4-:R-:W-:-:S02]  /*212c0*/  MOV R15, R8 ;  /* 0x00000008000f7202 */ /* 0x010fc40000000f00 */
[----:B--2---:R-:W-:Y:S01]  /*212d0*/  HMMA.16816.F32.BF16 R8, R24, R10, R20 ;  /* 0x0000000a1808723c */ /* 0x004fe20000041814 */
[----:B------:R-:W2:Y:S04]  /*212e0*/  LDL.LU.64 R22, [R1+0x2718] ;  /* 0x0027180001167983 */ /* 0x000ea80000300a00 */
[----:B------:R-:W3:Y:S02]  /*212f0*/  LDL.LU.64 R20, [R1+0x2710] ;  /* 0x0027100001147983 */ /* 0x000ee40000300a00 */
[----:B------:R-:W-:Y:S01]  /*21300*/  IMAD.MOV.U32 R26, RZ, RZ, R4 ;  /* 0x000000ffff1a7224 */ /* 0x000fe200078e0004 */
[----:B------:R-:W-:Y:S01]  /*21310*/  MOV R27, R5 ;  /* 0x00000005001b7202 */ /* 0x000fe20000000f00 */
[----:B--2---:R-:W-:Y:S01]  /*21320*/  IMAD.MOV.U32 R24, RZ, RZ, R22 ;  /* 0x000000ffff187224 */ /* 0x004fe200078e0016 */
[----:B------:R-:W-:Y:S01]  /*21330*/  MOV R25, R23 ;  /* 0x0000001700197202 */ /* 0x000fe20000000f00 */
[----:B------:R-:W3:Y:S04]  /*21340*/  LDL.LU R22, [R1+0x270c] ;  /* 0x00270c0001167983 */ /* 0x000ee80000300800 */
[----:B------:R-:W3:Y:S04]  /*21350*/  LDL.LU R23, [R1+0x2708] ;  /* 0x0027080001177983 */ /* 0x000ee80000300800 */
[----:B------:R-:W3:Y:S04]  /*21360*/  LDL.LU R4, [R1+0x2704] ;  /* 0x0027040001047983 */ /* 0x000ee80000300800 */
[----:B------:R-:W3:Y:S04]  /*21370*/  LDL.LU R5, [R1+0x2700] ;  /* 0x0027000001057983 */ /* 0x000ee80000300800 */
[----:B------:R-:W-:Y:S04]  /*21380*/  STL.64 [R1+0x26a8], R10 ;  /* 0x0026a80a01007387 */ /* 0x000fe80000100a00 */
[----:B------:R0:W-:Y:S04]  /*21390*/  STL.64 [R1+0x26a0], R8 ;  /* 0x0026a00801007387 */ /* 0x0001e80000100a00 */
[----:B0-----:R-:W2:Y:S04]  /*213a0*/  LDL.LU R8, [R1] ;  /* 0x0000000001087983 */ /* 0x001ea80000300800 */
[----:B------:R-:W2:Y:S01]  /*213b0*/  LDL.LU R9, [R1+0x4] ;  /* 0x0000040001097983 */ /* 0x000ea20000300800 */
[C---:B---3--:R-:W-:Y:S08]  /*213c0*/  HMMA.16816.F32.BF16 R16, R20.reuse, R4, R16 ;  /* 0x000000041410723c */ /* 0x048ff00000041810 */
[----:B--2---:R-:W-:Y:S11]  /*213d0*/  HMMA.16816.F32.BF16 R12, R20, R8, R12 ;  /* 0x00000008140c723c */ /* 0x004ff6000004180c */
[----:B------:R-:W-:Y:S11]  /*213e0*/  @!UPT UIADD3 URZ, URZ, URZ, URZ ;  /* 0x0000003f3f3ff290 */ /* 0x000ff6000fffe03f */
[----:B------:R-:W-:Y:S01]  /*213f0*/  @!UPT UIADD3 URZ, URZ, URZ, URZ ;  /* 0x0000003f3f3ff290 */ /* 0x000fe2000fffe03f */
[----:B------:R0:W-:Y:S04]  /*21400*/  STL [R1+0x2698], R12 ;  /* 0x0026980c01007387 */ /* 0x0001e80000100800 */
[----:B------:R1:W-:Y:S04]  /*21410*/  STL [R1+0x2694], R13 ;  /* 0x0026940d01007387 */ /* 0x0003e80000100800 */
[----:B------:R-:W-:Y:S04]  /*21420*/  STL [R1+0x268c], R14 ;  /* 0x00268c0e01007387 */ /* 0x000fe80000100800 */
[----:B------:R2:W-:Y:S04]  /*21430*/  STL [R1+0x2684], R15 ;  /* 0x0026840f01007387 */ /* 0x0005e80000100800 */
[----:B0-----:R-:W3:Y:S04]  /*21440*/  LDL.LU R12, [R1+0xa0] ;  /* 0x0000a000010c7983 */ /* 0x001ee80000300800 */
[----:B-1----:R-:W3:Y:S01]  /*21450*/  LDL.LU R13, [R1+0xa4] ;  /* 0x0000a400010d7983 */ /* 0x002ee20000300800 */
[----:B--2---:R-:W-:-:S03]  /*21460*/  IMAD.MOV.U32 R15, RZ, RZ, R7 ;  /* 0x000000ffff0f7224 */ /* 0x004fc600078e0007 */
[----:B------:R-:W3:Y:S01]  /*21470*/  LDL.LU R14, [R1+0xa8] ;  /* 0x0000a800010e7983 */ /* 0x000ee20000300800 */
[----:B------:R-:W-:-:S03]  /*21480*/  MOV R7, R16 ;  /* 0x0000001000077202 */ /* 0x000fc60000000f00 */
[----:B------:R-:W-:Y:S04]  /*21490*/  STL [R1+0x44], R17 ;  /* 0x0000441101007387 */ /* 0x000fe80000100800 */
[----:B------:R-:W-:Y:S04]  /*214a0*/  STL.64 [R1+0x48], R18 ;  /* 0x0000481201007387 */ /* 0x000fe80000100a00 */
[----:B------:R-:W0:Y:S04]  /*214b0*/  LDSM.16.MT88.4 R16, [R0+0x6800] ;  /* 0x006800000010783b */ /* 0x000e280000004200 */
[----:B0-----:R-:W-:Y:S04]  /*214c0*/  STL.64 [R1+0x26b8], R18 ;  /* 0x0026b81201007387 */ /* 0x001fe80000100a00 */
[----:B------:R0:W-:Y:S04]  /*214d0*/  STL.64 [R1+0x26b0], R16 ;  /* 0x0026b01001007387 */ /* 0x0001e80000100a00 */
[----:B0-----:R-:W2:Y:S01]  /*214e0*/  LDL.LU R16, [R1+0x90] ;  /* 0x0000900001107983 */ /* 0x001ea20000300800 */
[----:B------:R-:W-:Y:S01]  /*214f0*/  MOV R18, R2 ;  /* 0x0000000200127202 */ /* 0x000fe20000000f00 */
[----:B------:R-:W-:-:S02]  /*21500*/  IMAD.MOV.U32 R19, RZ, RZ, R28 ;  /* 0x000000ffff137224 */ /* 0x000fc400078e001c */
[----:B------:R-:W-:Y:S02]  /*21510*/  IMAD.MOV.U32 R17, RZ, RZ, R3 ;  /* 0x000000ffff117224 */ /* 0x000fe400078e0003 */
[----:B------:R-:W4:Y:S04]  /*21520*/  LDL.LU R3, [R1+0x26fc] ;  /* 0x0026fc0001037983 */ /* 0x000f280000300800 */
[----:B------:R-:W3:Y:S04]  /*21530*/  LDL.LU R2, [R1+0x26f8] ;  /* 0x0026f80001027983 */ /* 0x000ee80000300800 */
[----:B------:R-:W3:Y:S04]  /*21540*/  LDL.LU R28, [R1+0x26f4] ;  /* 0x0026f400011c7983 */ /* 0x000ee80000300800 */
[----:B------:R-:W-:Y:S04]  /*21550*/  STL.64 [R1+0x26c8], R18 ;  /* 0x0026c81201007387 */ /* 0x000fe80000100a00 */
[----:B--2---:R0:W-:Y:S04]  /*21560*/  STL.64 [R1+0x26c0], R16 ;  /* 0x0026c01001007387 */ /* 0x0041e80000100a00 */
[----:B0-----:R-:W2:Y:S04]  /*21570*/  LDL.LU R16, [R1+0xb0] ;  /* 0x0000b00001107983 */ /* 0x001ea80000300800 */
[----:B------:R-:W2:Y:S01]  /*21580*/  LDL.LU R17, [R1+0xb4] ;  /* 0x0000b40001117983 */ /* 0x000ea20000300800 */
[----:B------:R-:W-:Y:S01]  /*21590*/  MOV R18, R6 ;  /* 0x0000000600127202 */ /* 0x000fe20000000f00 */
[----:B------:R-:W-:-:S02]  /*215a0*/  IMAD.MOV.U32 R19, RZ, RZ, R29 ;  /* 0x000000ffff137224 */ /* 0x000fc400078e001d */
[----:B------:R-:W4:Y:S04]  /*215b0*/  LDL.LU R6, [R1+0x26f0] ;  /* 0x0026f00001067983 */ /* 0x000f280000300800 */
[----:B------:R-:W4:Y:S04]  /*215c0*/  LDL.LU R29, [R1+0x26ec] ;  /* 0x0026ec00011d7983 */ /* 0x000f280000300800 */
[----:B------:R-:W-:Y:S01]  /*215d0*/  STL.64 [R1+0x26d8], R18 ;  /* 0x0026d81201007387 */ /* 0x000fe20000100a00 */
[----:B---3--:R-:W-:Y:S03]  /*215e0*/  HMMA.16816.F32.BF16 R20, R24, R8, R12 ;  /* 0x000000081814723c */ /* 0x008fe6000004180c */
[----:B--2---:R0:W-:Y:S02]  /*215f0*/  STL.64 [R1+0x26d0], R16 ;  /* 0x0026d01001007387 */ /* 0x0041e40000100a00 */
[----:B0-----:R-:W-:-:S02]  /*21600*/  MOV R16, R28 ;  /* 0x0000001c00107202 */ /* 0x001fc40000000f00 */
[----:B------:R-:W2:Y:S01]  /*21610*/  LDL.LU R28, [R1+0x26e8] ;  /* 0x0026e800011c7983 */ /* 0x000ea20000300800 */
[----:B------:R-:W-:Y:S01]  /*21620*/  IMAD.MOV.U32 R18, RZ, RZ, R2 ;  /* 0x000000ffff127224 */ /* 0x000fe200078e0002 */
[----:B----4-:R-:W-:Y:S02]  /*21630*/  MOV R19, R3 ;  /* 0x0000000300137202 */ /* 0x010fe40000000f00 */
[----:B------:R-:W3:Y:S11]  /*21640*/  LDL.LU R17, [R1+0xd4] ;  /* 0x0000d40001117983 */ /* 0x000ef60000300800 */
[----:B------:R-:W-:Y:S02]  /*21650*/  @!UPT UIADD3 URZ, URZ, URZ, URZ ;  /* 0x0000003f3f3ff290 */ /* 0x000fe4000fffe03f */
[----:B------:R-:W-:Y:S01]  /*21660*/  IMAD.MOV.U32 R12, RZ, RZ, R22 ;  /* 0x000000ffff0c7224 */ /* 0x000fe200078e0016 */
[----:B------:R-:W-:Y:S01]  /*21670*/  MOV R13, R23 ;  /* 0x00000017000d7202 */ /* 0x000fe20000000f00 */
[----:B------:R-:W4:Y:S04]  /*21680*/  LDL.LU R2, [R1+0x26e4] ;  /* 0x0026e40001027983 */ /* 0x000f280000300800 */
[----:B------:R-:W3:Y:S04]  /*21690*/  LDL.LU R3, [R1+0x26e0] ;  /* 0x0026e00001037983 */ /* 0x000ee80000300800 */
[----:B------:R-:W-:Y:S04]  /*216a0*/  STL.64 [R1+0xa0], R20 ;  /* 0x0000a01401007387 */ /* 0x000fe80000100a00 */
[----:B--2---:R-:W0:Y:S04]  /*216b0*/  LDSM.16.MT88.4 R20, [R28+0x6800] ;  /* 0x006800001c14783b */ /* 0x004e280000004200 */
[----:B0-----:R-:W-:Y:S04]  /*216c0*/  STL.64 [R1+0x2648], R22 ;  /* 0x0026481601007387 */ /* 0x001fe80000100a00 */
[----:B------:R0:W-:Y:S04]  /*216d0*/  STL.64 [R1+0x2640], R20 ;  /* 0x0026401401007387 */ /* 0x0001e80000100a00 */
[----:B0-----:R-:W2:Y:S04]  /*216e0*/  LDL.LU R20, [R1+0xc0] ;  /* 0x0000c00001147983 */ /* 0x001ea80000300800 */
[----:B------:R-:W2:Y:S01]  /*216f0*/  LDL.LU R21, [R1+0xc4] ;  /* 0x0000c40001157983 */ /* 0x000ea20000300800 */
[----:B------:R-:W-:Y:S01]  /*21700*/  IMAD.MOV.U32 R22, RZ, RZ, R29 ;  /* 0x000000ffff167224 */ /* 0x000fe200078e001d */
[----:B------:R-:W-:-:S07]  /*21710*/  MOV R23, R6 ;  /* 0x0000000600177202 */ /* 0x000fce0000000f00 */
[----:B--2---:R-:W-:Y:S11]  /*21720*/  HMMA.16816.F32.BF16 R24, R24, R4, R20 ;  /* 0x000000041818723c */ /* 0x004ff60000041814 */
[----:B------:R-:W-:Y:S11]  /*21730*/  @!UPT UIADD3 URZ, URZ, URZ, URZ ;  /* 0x0000003f3f3ff290 */ /* 0x000ff6000fffe03f */
[----:B------:R-:W-:Y:S02]  /*21740*/  @!UPT UIADD3 URZ, URZ, URZ, URZ ;  /* 0x0000003f3f3ff290 */ /* 0x000fe4000fffe03f */
[----:B------:R-:W-:Y:S01]  /*21750*/  IMAD.MOV.U32 R29, RZ, RZ, R24 ;  /* 0x000000ffff1d7224 */ /* 0x000fe200078e0018 */
[----:B------:R-:W-:Y:S01]  /*21760*/  MOV R14, R25 ;  /* 0x00000019000e7202 */ /* 0x000fe20000000f00 */
[----:B------:R-:W-:Y:S01]  /*21770*/  IMAD.MOV.U32 R6, RZ, RZ, R26 ;  /* 0x000000ffff067224 */ /* 0x000fe200078e001a */
[----:B------:R-:W-:Y:S02]  /*21780*/  MOV R15, R27 ;  /* 0x0000001b000f7202 */ /* 0x000fe40000000f00 */
[----:B---3--:R-:W0:Y:S04]  /*21790*/  LDSM.16.MT88.4 R24, [R3+0x6800] ;  /* 0x006800000318783b */ /* 0x008e280000004200 */
[----:B0-----:R-:W-:Y:S04]  /*217a0*/  STL.64 [R1+0x2628], R26 ;  /* 0x0026281a01007387 */ /* 0x001fe80000100a00 */
[----:B------:R0:W-:Y:S04]  /*217b0*/  STL.64 [R1+0x2620], R24 ;  /* 0x0026201801007387 */ /* 0x0001e80000100a00 */
[----:B0-----:R-:W2:Y:S04]  /*217c0*/  LDL.LU R24, [R1+0x30] ;  /* 0x0000300001187983 */ /* 0x001ea80000300800 */
[----:B------:R-:W2:Y:S04]  /*217d0*/  LDL.LU R25, [R1+0x34] ;  /* 0x0000340001197983 */ /* 0x000ea80000300800 */
[----:B------:R-:W2:Y:S04]  /*217e0*/  LDL.LU R26, [R1+0x38] ;  /* 0x00003800011a7983 */ /* 0x000ea80000300800 */
[----:B------:R-:W2:Y:S04]  /*217f0*/  LDL.LU R27, [R1+0x3c] ;  /* 0x00003c00011b7983 */ /* 0x000ea80000300800 */
[----:B------:R0:W-:Y:S01]  /*21800*/  STL [R1+0x2610], R3 ;  /* 0x0026100301007387 */ /* 0x0001e20000100800 */
[C---:B--2---:R-:W-:Y:S11]  /*21810*/  HMMA.16816.F32.BF16 R16, R24.reuse, R8, R16 ;  /* 0x000000081810723c */ /* 0x044ff60000041810 */
[----:B------:R-:W-:Y:S11]  /*21820*/  @!UPT UIADD3 URZ, URZ, URZ, URZ ;  /* 0x0000003f3f3ff290 */ /* 0x000ff6000fffe03f */
[----:B------:R-:W-:Y:S02]  /*21830*/  @!UPT UIADD3 URZ, URZ, URZ, URZ ;  /* 0x0000003f3f3ff290 */ /* 0x000fe4000fffe03f */
[----:B------:R-:W-:Y:S01]  /*21840*/  IMAD.MOV.U32 R20, RZ, RZ, R18 ;  /* 0x000000ffff147224 */ /* 0x000fe200078e0012 */
[----:B0-----:R-:W-:Y:S01]  /*21850*/  MOV R3, R19 ;  /* 0x0000001300037202 */ /* 0x001fe20000000f00 */
[----:B------:R-:W-:Y:S01]  /*21860*/  IMAD.MOV.U32 R22, RZ, RZ, R16 ;  /* 0x000000ffff167224 */ /* 0x000fe200078e0010 */
[----:B------:R-:W-:Y:S01]  /*21870*/  MOV R21, R17 ;  /* 0x0000001100157202 */ /* 0x000fe20000000f00 */
        /* <DEDUP_REMOVED lines=8> */
[----:B0-----:R-:W2:Y:S04]  /*21900*/  LDL.LU R24, [R1+0x20] ;  /* 0x0000200001187983 */ /* 0x001ea80000300800 */
[----:B------:R-:W2:Y:S04]  /*21910*/  LDL.LU R25, [R1+0x24] ;  /* 0x0000240001197983 */ /* 0x000ea80000300800 */
[----:B------:R-:W2:Y:S04]  /*21920*/  LDL.LU R26, [R1+0x28] ;  /* 0x00002800011a7983 */ /* 0x000ea80000300800 */
[----:B------:R-:W2:Y:S02]  /*21930*/  LDL.LU R27, [R1+0x2c] ;  /* 0x00002c00011b7983 */ /* 0x000ea40000300800 */
[C---:B--2---:R-:W-:Y:S02]  /*21940*/  HMMA.16816.F32.BF16 R8, R24.reuse, R8, R16 ;  /* 0x000000081808723c */ /* 0x044fe40000041810 */
[----:B------:R-:W2:Y:S04]  /*21950*/  LDL.LU.64 R18, [R1+0x26b8] ;  /* 0x0026b80001127983 */ /* 0x000ea80000300a00 */
[----:B------:R-:W2:Y:S11]  /*21960*/  LDL.LU.64 R16, [R1+0x26b0] ;  /* 0x0026b00001107983 */ /* 0x000eb60000300a00 */
[----:B------:R-:W-:Y:S06]  /*21970*/  @!UPT UIADD3 URZ, URZ, URZ, URZ ;  /* 0x0000003f3f3ff290 */ /* 0x000fec000fffe03f */
[----:B------:R-:W-:Y:S04]  /*21980*/  STL.64 [R1+0x50], R8 ;  /* 0x0000500801007387 */ /* 0x000fe80000100a00 */
[----:B------:R0:W-:Y:S04]  /*21990*/  STL.64 [R1+0x58], R10 ;  /* 0x0000580a01007387 */ /* 0x0001e80000100a00 */
[----:B0-----:R-:W3:Y:S04]  /*219a0*/  LDL.LU.64 R10, [R1+0x26a8] ;  /* 0x0026a800010a7983 */ /* 0x001ee80000300a00 */
[----:B------:R-:W3:Y:S01]  /*219b0*/  LDL.LU.64 R8, [R1+0x26a0] ;  /* 0x0026a00001087983 */ /* 0x000ee20000300a00 */
[----:B------:R-:W-:Y:S01]  /*219c0*/  MOV R23, R13 ;  /* 0x0000000d00177202 */ /* 0x000fe20000000f00 */
[----:B---3--:R-:W-:Y:S02]  /*219d0*/  HMMA.16816.F32.BF16 R24, R24, R4, R8 ;  /* 0x000000041818723c */ /* 0x008fe40000041808 */
[----:B------:R-:W3:Y:S11]  /*219e0*/  LDL R10, [R1+0x8] ;  /* 0x00000800010a7983 */ /* 0x000ef60000100800 */
[----:B------:R-:W-:Y:S10]  /*219f0*/  @!UPT UIADD3 URZ, URZ, URZ, URZ ;  /* 0x0000003f3f3ff290 */ /* 0x000ff4000fffe03f */
[----:B------:R-:W-:Y:S04]  /*21a00*/  STL.64 [R1+0x30], R24 ;  /* 0x0000301801007387 */ /* 0x000fe80000100a00 */
[----:B------:R-:W-:Y:S04]  /*21a10*/  STL.64 [R1+0x38], R26 ;  /* 0x0000381a01007387 */ /* 0x000fe80000100a00 */
[----:B----4-:R-:W0:Y:S04]  /*21a20*/  LDSM.16.MT88.4 R24, [R2+0x7000] ;  /* 0x007000000218783b */ /* 0x010e280000004200 */
[----:B------:R-:W3:Y:S04]  /*21a30*/  LDL R11, [R1+0xc] ;  /* 0x00000c00010b7983 */ /* 0x000ee80000100800 */
[----:B0-----:R0:W-:Y:S01]  /*21a40*/  STL.64 [R1+0x18], R26 ;  /* 0x0000181a01007387 */ /* 0x0011e20000100a00 */
[----:B------:R-:W-:Y:S01]  /*21a50*/  IMAD.MOV.U32 R4, RZ, RZ, R24 ;  /* 0x000000ffff047224 */ /* 0x000fe200078e0018 */
[----:B------:R-:W-:Y:S01]  /*21a60*/  MOV R5, R25 ;  /* 0x0000001900057202 */ /* 0x000fe20000000f00 */
[----:B------:R-:W-:Y:S01]  /*21a70*/  IMAD.MOV.U32 R24, RZ, RZ, R22 ;  /* 0x000000ffff187224 */ /* 0x000fe200078e0016 */
[----:B------:R-:W-:Y:S01]  /*21a80*/  MOV R25, R21 ;  /* 0x0000001500197202 */ /* 0x000fe20000000f00 */
[----:B------:R-:W-:-:S02]  /*21a90*/  IMAD.MOV.U32 R22, RZ, RZ, R12 ;  /* 0x000000ffff167224 */ /* 0x000fc400078e000c */
[----:B0-----:R-:W-:Y:S01]  /*21aa0*/  IMAD.MOV.U32 R26, RZ, RZ, R20 ;  /* 0x000000ffff1a7224 */ /* 0x001fe200078e0014 */
[----:B------:R-:W-:Y:S01]  /*21ab0*/  MOV R27, R3 ;  /* 0x00000003001b7202 */ /* 0x000fe20000000f00 */
[----:B------:R-:W2:Y:S04]  /*21ac0*/  LDL.LU R20, [R1+0xa0] ;  /* 0x0000a00001147983 */ /* 0x000ea80000300800 */
[----:B------:R-:W2:Y:S04]  /*21ad0*/  LDL.LU R21, [R1+0xa4] ;  /* 0x0000a40001157983 */ /* 0x000ea80000300800 */
[----:B------:R-:W3:Y:S04]  /*21ae0*/  LDL.LU R12, [R1+0x2698] ;  /* 0x00269800010c7983 */ /* 0x000ee80000300800 */
[----:B------:R-:W3:Y:S04]  /*21af0*/  LDL.LU R13, [R1+0x2694] ;  /* 0x00269400010d7983 */ /* 0x000ee80000300800 */
[----:B------:R-:W-:Y:S04]  /*21b00*/  STL.64 [R1+0x2658], R26 ;  /* 0x0026581a01007387 */ /* 0x000fe80000100a00 */
[----:B------:R0:W-:Y:S02]  /*21b10*/  STL.64 [R1+0x2650], R24 ;  /* 0x0026501801007387 */ /* 0x0001e40000100a00 */
[----:B0-----:R-:W-:-:S02]  /*21b20*/  IMAD.MOV.U32 R24, RZ, RZ, R29 ;  /* 0x000000ffff187224 */ /* 0x001fc400078e001d */
[----:B------:R-:W4:Y:S01]  /*21b30*/  LDL.LU R29, [R1+0x2690] ;  /* 0x00269000011d7983 */ /* 0x000f220000300800 */
[----:B------:R-:W-:Y:S01]  /*21b40*/  MOV R25, R14 ;  /* 0x0000000e00197202 */ /* 0x000fe20000000f00 */
[----:B------:R-:W-:Y:S01]  /*21b50*/  IMAD.MOV.U32 R26, RZ, RZ, R6 ;  /* 0x000000ffff1a7224 */ /* 0x000fe200078e0006 */
[----:B------:R-:W-:Y:S01]  /*21b60*/  MOV R27, R15 ;  /* 0x0000000f001b7202 */ /* 0x000fe20000000f00 */
[----:B------:R-:W3:Y:S04]  /*21b70*/  LDL.LU R14, [R1+0x268c] ;  /* 0x00268c00010e7983 */ /* 0x000ee80000300800 */
[----:B------:R-:W2:Y:S04]  /*21b80*/  LDL.LU R6, [R1+0x2688] ;  /* 0x0026880001067983 */ /* 0x000ea80000300800 */
[----:B------:R-:W3:Y:S04]  /*21b90*/  LDL.LU R15, [R1+0x2684] ;  /* 0x00268400010f7983 */ /* 0x000ee80000300800 */
[----:B------:R-:W-:Y:S04]  /*21ba0*/  STL.64 [R1+0x2668], R26 ;  /* 0x0026681a01007387 */ /* 0x000fe80000100a00 */
[----:B------:R0:W-:Y:S04]  /*21bb0*/  STL.64 [R1+0x2660], R24 ;  /* 0x0026601801007387 */ /* 0x0001e80000100a00 */
[----:B0-----:R-:W3:Y:S01]  /*21bc0*/  LDL.LU R24, [R1+0x60] ;  /* 0x0000600001187983 */ /* 0x001ee20000300800 */
[----:B----4-:R-:W-:-:S03]  /*21bd0*/  IMAD.MOV.U32 R25, RZ, RZ, R29 ;  /* 0x000000ffff197224 */ /* 0x010fc600078e001d */
[----:B------:R-:W4:Y:S04]  /*21be0*/  LDL.LU R29, [R1+0x2680] ;  /* 0x00268000011d7983 */ /* 0x000f280000300800 */
[----:B------:R-:W3:Y:S01]  /*21bf0*/  LDL.LU R26, [R1+0x68] ;  /* 0x00006800011a7983 */ /* 0x000ee20000300800 */
[----:B--2---:R-:W-:-:S03]  /*21c00*/  MOV R27, R6 ;  /* 0x00000006001b7202 */ /* 0x004fc60000000f00 */
[----:B------:R-:W2:Y:S04]  /*21c10*/  LDL.LU R6, [R1+0x267c] ;  /* 0x00267c0001067983 */ /* 0x000ea80000300800 */
[----:B------:R-:W-:Y:S04]  /*21c20*/  STL [R1+0x261c], R5 ;  /* 0x00261c0501007387 */ /* 0x000fe80000100800 */
[----:B------:R-:W-:Y:S04]  /*21c30*/  STL [R1+0x2618], R4 ;  /* 0x0026180401007387 */ /* 0x000fe80000100800 */
[----:B------:R-:W-:Y:S01]  /*21c40*/  STL [R1+0x2614], R2 ;  /* 0x0026140201007387 */ /* 0x000fe20000100800 */
[----:B---3--:R-:W-:Y:S03]  /*21c50*/  HMMA.16816.F32.BF16 R8, R24, R10, R12 ;  /* 0x0000000a1808723c */ /* 0x008fe6000004180c */
[----:B----4-:R-:W-:Y:S11]  /*21c60*/  LDSM.16.M88.4 R12, [R29+0x18180] ;  /* 0x018180001d0c783b */ /* 0x010ff60000000200 */
[----:B------:R-:W-:Y:S09]  /*21c70*/  @!UPT UIADD3 URZ, URZ, URZ, URZ ;  /* 0x0000003f3f3ff290 */ /* 0x000ff2000fffe03f */
[----:B------:R-:W-:Y:S01]  /*21c80*/  STL.64 [R1+0xc0], R8 ;  /* 0x0000c00801007387 */ /* 0x000fe20000100a00 */
[----:B------:R-:W-:-:S03]  /*21c90*/  IMAD.MOV.U32 R3, RZ, RZ, R11 ;  /* 0x000000ffff037224 */ /* 0x000fc600078e000b */
[----:B------:R-:W-:Y:S04]  /*21ca0*/  STL [R1+0xc8], R10 ;  /* 0x0000c80a01007387 */ /* 0x000fe80000100800 */
[----:B------:R-:W0:Y:S04]  /*21cb0*/  LDSM.16.M88.4 R8, [R29+0x10180] ;  /* 0x010180001d08783b */ /* 0x000e280000000200 */
[----:B0-----:R-:W-:Y:S04]  /*21cc0*/  STL [R1+0x259c], R10 ;  /* 0x00259c0a01007387 */ /* 0x001fe80000100800 */
[----:B------:R-:W-:Y:S04]  /*21cd0*/  STL [R1+0x2598], R11 ;  /* 0x0025980b01007387 */ /* 0x000fe80000100800 */
[----:B------:R0:W-:Y:S02]  /*21ce0*/  STL.64 [R1+0x2608], R8 ;  /* 0x0026080801007387 */ /* 0x0001e40000100a00 */
        /* <DEDUP_REMOVED lines=8> */
[----:B--2---:R0:W-:Y:S01]  /*21d70*/  STL.64 [R1+0x2670], R6 ;  /* 0x0026700601007387 */ /* 0x0041e20000100a00 */
[----:B---3--:R-:W-:Y:S03]  /*21d80*/  HMMA.16816.F32.BF16 R24, R24, R6, R8 ;  /* 0x000000061818723c */ /* 0x008fe60000041808 */
[----:B0-----:R-:W2:Y:S11]  /*21d90*/  LDL.LU.64 R6, [R1+0x8] ;  /* 0x0000080001067983 */ /* 0x001eb60000300a00 */
[----:B------:R-:W-:Y:S10]  /*21da0*/  @!UPT UIADD3 URZ, URZ, URZ, URZ ;  /* 0x0000003f3f3ff290 */ /* 0x000ff4000fffe03f */
[----:B------:R-:W-:Y:S01]  /*21db0*/  IMAD.MOV.U32 R11, RZ, RZ, R24 ;  /* 0x000000ffff0b7224 */ /* 0x000fe200078e0018 */
[----:B------:R-:W-:Y:S01]  /*21dc0*/  MOV R10, R25 ;  /* 0x00000019000a7202 */ /* 0x000fe20000000f00 */
[----:B------:R-:W-:Y:S01]  /*21dd0*/  IMAD.MOV.U32 R9, RZ, RZ, R26 ;  /* 0x000000ffff097224 */ /* 0x000fe200078e001a */
[----:B------:R-:W-:Y:S02]  /*21de0*/  MOV R8, R27 ;  /* 0x0000001b00087202 */ /* 0x000fe40000000f00 */
[----:B------:R-:W0:Y:S02]  /*21df0*/  LDSM.16.MT88.4 R24, [R0+0x7000] ;  /* 0x007000000018783b */ /* 0x000e240000004200 */
[----:B0-----:R-:W-:Y:S02]  /*21e00*/  IMAD.MOV.U32 R29, RZ, RZ, R26 ;  /* 0x000000ffff1d7224 */ /* 0x001fe400078e001a */
[----:B------:R2:W-:Y:S01]  /*21e10*/  STL.64 [R1+0x20], R24 ;  /* 0x0000201801007387 */ /* 0x0005e20000100a00 */
[----:B------:R-:W-:-:S02]  /*21e20*/  MOV R15, R27 ;  /* 0x0000001b000f7202 */ /* 0x000fc40000000f00 */
[C---:B--2---:R-:W-:Y:S07]  /*21e30*/  HMMA.16816.F32.BF16 R24, R16.reuse, R6, R20 ;  /* 0x000000061018723c */ /* 0x044fee0000041814 */
[----:B------:R-:W-:Y:S01]  /*21e40*/  IMAD.MOV.U32 R21, RZ, RZ, R6 ;  /* 0x000000ffff157224 */ /* 0x000fe200078e0006 */
[----:B------:R-:W-:Y:S02]  /*21e50*/  MOV R20, R7 ;  /* 0x0000000700147202 */ /* 0x000fe40000000f00 */
[----:B------:R-:W2:Y:S11]  /*21e60*/  LDL.LU.64 R6, [R1+0x2670] ;  /* 0x0026700001067983 */ /* 0x000eb60000300a00 */
[----:B------:R-:W-:Y:S03]  /*21e70*/  @!UPT UIADD3 URZ, URZ, URZ, URZ ;  /* 0x0000003f3f3ff290 */ /* 0x000fe6000fffe03f */
[----:B------:R-:W-:Y:S01]  /*21e80*/  IMAD.MOV.U32 R2, RZ, RZ, R26 ;  /* 0x000000ffff027224 */ /* 0x000fe200078e001a */
[----:B------:R-:W-:Y:S01]  /*21e90*/  MOV R14, R27 ;  /* 0x0000001b000e7202 */ /* 0x000fe20000000f00 */
        /* <DEDUP_REMOVED lines=8> */
[----:B------:R0:W-:Y:S02]  /*21f20*/  STL.64 [R1+0x25d0], R18 ;  /* 0x0025d01201007387 */ /* 0x0001e40000100a00 */
[----:B0-----:R-:W-:Y:S01]  /*21f30*/  IMAD.MOV.U32 R18, RZ, RZ, R21 ;  /* 0x000000ffff127224 */ /* 0x001fe200078e0015 */
[----:B------:R-:W-:Y:S02]  /*21f40*/  MOV R19, R20 ;  /* 0x0000001400137202 */ /* 0x000fe40000000f00 */
[----:B------:R-:W0:Y:S04]  /*21f50*/  LDSM.16.MT88.4 R20, [R28+0x7000] ;  /* 0x007000001c14783b */ /* 0x000e280000004200 */
[----:B------:R-:W-:Y:S04]  /*21f60*/  STL.64 [R1+0x25c8], R16 ;  /* 0x0025c81001007387 */ /* 0x000fe80000100a00 */
[----:B0-----:R-:W-:Y:S04]  /*21f70*/  STL.64 [R1+0x60], R20 ;  /* 0x0000601401007387 */ /* 0x001fe80000100a00 */
[----:B------:R0:W-:Y:S04]  /*21f80*/  STL.64 [R1+0x68], R22 ;  /* 0x0000681601007387 */ /* 0x0001e80000100a00 */
[----:B0-----:R-:W2:Y:S04]  /*21f90*/  LDL.LU.64 R22, [R1+0x2648] ;  /* 0x0026480001167983 */ /* 0x001ea80000300a00 */
[----:B------:R-:W2:Y:S02]  /*21fa0*/  LDL.LU.64 R20, [R1+0x2640] ;  /* 0x0026400001147983 */ /* 0x000ea40000300a00 */
        /* <DEDUP_REMOVED lines=13> */
[----:B0-----:R-:W2:Y:S04]  /*22080*/  LDL.LU R20, [R1+0x50] ;  /* 0x0000500001147983 */ /* 0x001ea80000300800 */
[----:B------:R-:W2:Y:S04]  /*22090*/  LDL.LU R21, [R1+0x54] ;  /* 0x0000540001157983 */ /* 0x000ea80000300800 */
[----:B-1----:R-:W2:Y:S04]  /*220a0*/  LDL.LU R22, [R1+0x58] ;  /* 0x0000580001167983 */ /* 0x002ea80000300800 */
[----:B------:R-:W2:Y:S01]  /*220b0*/  LDL.LU R23, [R1+0x5c] ;  /* 0x00005c0001177983 */ /* 0x000ea20000300800 */
[----:B------:R-:W-:Y:S01]  /*220c0*/  IMAD.MOV.U32 R16, RZ, RZ, R5 ;  /* 0x000000ffff107224 */ /* 0x000fe200078e0005 */
[----:B------:R-:W-:-:S02]  /*220d0*/  MOV R17, R4 ;  /* 0x0000000400117202 */ /* 0x000fc40000000f00 */
[----:B------:R-:W3:Y:S01]  /*220e0*/  LDL.LU R5, [R1+0x261c] ;  /* 0x00261c0001057983 */ /* 0x000ee20000300800 */
[----:B--2---:R-:W-:Y:S07]  /*220f0*/  HMMA.16816.F32.BF16 R20, R24, R18, R20 ;  /* 0x000000121814723c */ /* 0x004fee0000041814 */
[----:B------:R-:W-:Y:S01]  /*22100*/  IMAD.MOV.U32 R18, RZ, RZ, R2 ;  /* 0x000000ffff127224 */ /* 0x000fe200078e0002 */
[----:B------:R-:W-:Y:S11]  /*22110*/  MOV R19, R14 ;  /* 0x0000000e00137202 */ /* 0x000ff60000000f00 */
[----:B------:R-:W-:Y:S04]  /*22120*/  @!UPT UIADD3 URZ, URZ, URZ, URZ ;  /* 0x0000003f3f3ff290 */ /* 0x000fe8000fffe03f */
[----:B------:R-:W-:Y:S04]  /*22130*/  STL.64 [R1+0xe0], R20 ;  /* 0x0000e01401007387 */ /* 0x000fe80000100a00 */
[----:B------:R-:W-:Y:S04]  /*22140*/  STL.64 [R1+0xe8], R22 ;  /* 0x0000e81601007387 */ /* 0x000fe80000100a00 */
[----:B------:R-:W3:Y:S04]  /*22150*/  LDL.LU R4, [R1+0x2618] ;  /* 0x0026180001047983 */ /* 0x000ee80000300800 */
[----:B------:R-:W2:Y:S04]  /*22160*/  LDL.LU R2, [R1+0x2614] ;  /* 0x0026140001027983 */ /* 0x000ea80000300800 */
[----:B------:R0:W-:Y:S04]  /*22170*/  STL.64 [R1+0x25e0], R18 ;  /* 0x0025e01201007387 */ /* 0x0001e80000100a00 */
[----:B------:R1:W-:Y:S01]  /*22180*/  STL.64 [R1+0x25d8], R16 ;  /* 0x0025d81001007387 */ /* 0x0003e20000100a00 */
[----:B0-----:R-:W-:Y:S01]  /*22190*/  IMAD.MOV.U32 R18, RZ, RZ, R9 ;  /* 0x000000ffff127224 */ /* 0x001fe200078e0009 */
[----:B------:R-:W-:Y:S01]  /*221a0*/  MOV R19, R8 ;  /* 0x0000000800137202 */ /* 0x000fe20000000f00 */
[----:B-1----:R-:W-:Y:S01]  /*221b0*/  IMAD.MOV.U32 R16, RZ, RZ, R11 ;  /* 0x000000ffff107224 */ /* 0x002fe200078e000b */
[----:B------:R-:W-:-:S03]  /*221c0*/  MOV R17, R10 ;  /* 0x0000000a00117202 */ /* 0x000fc60000000f00 */
[----:B------:R-:W-:Y:S04]  /*221d0*/  STL.64 [R1+0x25f0], R18 ;  /* 0x0025f01201007387 */ /* 0x000fe80000100a00 */
[----:B------:R0:W-:Y:S04]  /*221e0*/  STL.64 [R1+0x25e8], R16 ;  /* 0x0025e81001007387 */ /* 0x0001e80000100a00 */
[----:B0-----:R-:W4:Y:S04]  /*221f0*/  LDL.LU R16, [R1+0xc0] ;  /* 0x0000c00001107983 */ /* 0x001f280000300800 */
[----:B------:R-:W4:Y:S04]  /*22200*/  LDL.LU R17, [R1+0xc4] ;  /* 0x0000c40001117983 */ /* 0x000f280000300800 */
[----:B------:R-:W2:Y:S01]  /*22210*/  LDL.LU R18, [R1+0xc8] ;  /* 0x0000c80001127983 */ /* 0x000ea20000300800 */
[----:B------:R-:W-:-:S03]  /*22220*/  IMAD.MOV.U32 R19, RZ, RZ, R3 ;  /* 0x000000ffff137224 */ /* 0x000fc600078e0003 */
[----:B------:R-:W3:Y:S04]  /*22230*/  LDL.LU R3, [R1+0x2610] ;  /* 0x0026100001037983 */ /* 0x000ee80000300800 */
[----:B--2---:R-:W-:Y:S04]  /*22240*/  STL.64 [R1+0x2600], R18 ;  /* 0x0026001201007387 */ /* 0x004fe80000100a00 */
[----:B----4-:R0:W-:Y:S04]  /*22250*/  STL.64 [R1+0x25f8], R16 ;  /* 0x0025f81001007387 */ /* 0x0101e80000100a00 */
[----:B---3--:R-:W1:Y:S04]  /*22260*/  LDSM.16.MT88.4 R8, [R3+0x7000] ;  /* 0x007000000308783b */ /* 0x008e680000004200 */
[----:B0-----:R-:W2:Y:S04]  /*22270*/  LDL.LU R16, [R1+0x30] ;  /* 0x0000300001107983 */ /* 0x001ea80000300800 */
[----:B------:R-:W2:Y:S04]  /*22280*/  LDL.LU R17, [R1+0x34] ;  /* 0x0000340001117983 */ /* 0x000ea80000300800 */
[----:B------:R-:W2:Y:S04]  /*22290*/  LDL.LU R18, [R1+0x38] ;  /* 0x0000380001127983 */ /* 0x000ea80000300800 */
[----:B------:R-:W2:Y:S01]  /*222a0*/  LDL.LU R19, [R1+0x3c] ;  /* 0x00003c0001137983 */ /* 0x000ea20000300800 */
[----:B-1----:R-:W-:Y:S01]  /*222b0*/  MOV R23, R8 ;  /* 0x0000000800177202 */ /* 0x002fe20000000f00 */
[----:B------:R-:W-:Y:S01]  /*222c0*/  IMAD.MOV.U32 R22, RZ, RZ, R9 ;  /* 0x000000ffff167224 */ /* 0x000fe200078e0009 */
[----:B------:R-:W-:Y:S01]  /*222d0*/  MOV R21, R10 ;  /* 0x0000000a00157202 */ /* 0x000fe20000000f00 */
[----:B------:R-:W-:-:S02]  /*222e0*/  IMAD.MOV.U32 R20, RZ, RZ, R11 ;  /* 0x000000ffff147224 */ /* 0x000fc400078e000b */
[----:B------:R-:W0:Y:S04]  /*222f0*/  LDSM.16.MT88.4 R8, [R2+0x7800] ;  /* 0x007800000208783b */ /* 0x000e280000004200 */
[----:B0-----:R0:W-:Y:S04]  /*22300*/  STL.64 [R1+0x50], R8 ;  /* 0x0000500801007387 */ /* 0x0011e80000100a00 */
[----:B------:R1:W-:Y:S04]  /*22310*/  STL.64 [R1+0x58], R10 ;  /* 0x0000580a01007387 */ /* 0x0003e80000100a00 */
[----:B0-----:R-:W3:Y:S01]  /*22320*/  LDL.LU.64 R8, [R1+0x2608] ;  /* 0x0026080001087983 */ /* 0x001ee20000300a00 */
[----:B--2---:R-:W-:Y:S11]  /*22330*/  HMMA.16816.F32.BF16 R16, R24, R6, R16 ;  /* 0x000000061810723c */ /* 0x004ff60000041810 */
[----:B------:R-:W-:Y:S11]  /*22340*/  @!UPT UIADD3 URZ, URZ, URZ, URZ ;  /* 0x0000003f3f3ff290 */ /* 0x000ff6000fffe03f */
[----:B------:R-:W-:Y:S01]  /*22350*/  @!UPT UIADD3 URZ, URZ, URZ, URZ ;  /* 0x0000003f3f3ff290 */ /* 0x000fe2000fffe03f */
[----:B------:R-:W-:Y:S01]  /*22360*/  STL [R1+0xb0], R16 ;  /* 0x0000b01001007387 */ /* 0x000fe20000100800 */
[----:B------:R-:W-:Y:S01]  /*22370*/  MOV R14, R17 ;  /* 0x00000011000e7202 */ /* 0x000fe20000000f00 */
[----:B-1----:R-:W-:Y:S01]  /*22380*/  IMAD.MOV.U32 R10, RZ, RZ, R18 ;  /* 0x000000ffff0a7224 */ /* 0x002fe200078e0012 */
[----:B------:R-:W-:Y:S01]  /*22390*/  MOV R11, R19 ;  /* 0x00000013000b7202 */ /* 0x000fe20000000f00 */
[----:B------:R-:W3:Y:S04]  /*223a0*/  LDL.LU R6, [R1+0x18] ;  /* 0x0000180001067983 */ /* 0x000ee80000300800 */
[----:B------:R-:W0:Y:S04]  /*223b0*/  LDSM.16.MT88.4 R16, [R0+0x7800] ;  /* 0x007800000010783b */ /* 0x000e280000004200 */
[----:B------:R-:W3:Y:S04]  /*223c0*/  LDL.LU R7, [R1+0x1c] ;  /* 0x00001c0001077983 */ /* 0x000ee80000300800 */
[----:B------:R-:W-:Y:S04]  /*223d0*/  STL [R1+0x25c0], R14 ;  /* 0x0025c00e01007387 */ /* 0x000fe80000100800 */
[----:B------:R-:W-:Y:S04]  /*223e0*/  STL [R1+0x25bc], R10 ;  /* 0x0025bc0a01007387 */ /* 0x000fe80000100800 */
[----:B------:R-:W-:Y:S01]  /*223f0*/  STL [R1+0x25b8], R11 ;  /* 0x0025b80b01007387 */ /* 0x000fe20000100800 */
[----:B0-----:R-:W-:Y:S01]  /*22400*/  IMAD.MOV.U32 R25, RZ, RZ, R18 ;  /* 0x000000ffff197224 */ /* 0x001fe200078e0012 */
[----:B------:R-:W-:Y:S01]  /*22410*/  MOV R24, R19 ;  /* 0x0000001300187202 */ /* 0x000fe20000000f00 */
[----:B------:R-:W-:Y:S01]  /*22420*/  IMAD.MOV.U32 R27, RZ, RZ, R16 ;  /* 0x000000ffff1b7224 */ /* 0x000fe200078e0010 */
[----:B------:R-:W-:Y:S01]  /*22430*/  MOV R26, R17 ;  /* 0x00000011001a7202 */ /* 0x000fe20000000f00 */
[----:B------:R-:W3:Y:S04]  /*22440*/  LDL.LU.64 R18, [R1+0x2600] ;  /* 0x0026000001127983 */ /* 0x000ee80000300a00 */
[----:B------:R-:W3:Y:S04]  /*22450*/  LDL.LU.64 R16, [R1+0x25f8] ;  /* 0x0025f80001107983 */ /* 0x000ee80000300a00 */
[----:B------:R-:W-:Y:S01]  /*22460*/  STL [R1+0x25c4], R0 ;  /* 0x0025c40001007387 */ /* 0x000fe20000100800 */
[C---:B---3--:R-:W-:Y:S11]  /*22470*/  HMMA.16816.F32.BF16 R16, R4.reuse, R8, R16 ;  /* 0x000000080410723c */ /* 0x048ff60000041810 */
        /* <DEDUP_REMOVED lines=10> */
[----:B------:R-:W-:Y:S01]  /*22520*/  STL [R1+0x70], R4 ;  /* 0x0000700401007387 */ /* 0x000fe20000100800 */
[----:B------:R-:W-:Y:S01]  /*22530*/  IMAD.MOV.U32 R14, RZ, RZ, R5 ;  /* 0x000000ffff0e7224 */ /* 0x000fe200078e0005 */
[----:B------:R-:W-:Y:S01]  /*22540*/  MOV R10, R6 ;  /* 0x00000006000a7202 */ /* 0x000fe20000000f00 */
[----:B------:R-:W-:Y:S02]  /*22550*/  IMAD.MOV.U32 R11, RZ, RZ, R7 ;  /* 0x000000ffff0b7224 */ /* 0x000fe400078e0007 */
[----:B------:R-:W0:Y:S04]  /*22560*/  LDSM.16.MT88.4 R4, [R28+0x7800] ;  /* 0x007800001c04783b */ /* 0x000e280000004200 */
[----:B------:R-:W-:Y:S04]  /*22570*/  STL [R1+0x2570], R28 ;  /* 0x0025701c01007387 */ /* 0x000fe80000100800 */
[----:B0-----:R-:W-:Y:S04]  /*22580*/  STL.64 [R1+0x2538], R6 ;  /* 0x0025380601007387 */ /* 0x001fe80000100a00 */
[----:B------:R0:W-:Y:S04]  /*22590*/  STL.64 [R1+0x2530], R4 ;  /* 0x0025300401007387 */ /* 0x0001e80000100a00 */
[----:B0-----:R-:W2:Y:S04]  /*225a0*/  LDL.LU R4, [R1+0x20] ;  /* 0x0000200001047983 */ /* 0x001ea80000300800 */
[----:B------:R-:W2:Y:S01]  /*225b0*/  LDL.LU R5, [R1+0x24] ;  /* 0x0000240001057983 */ /* 0x000ea20000300800 */
[----:B------:R-:W-:Y:S01]  /*225c0*/  MOV R6, R29 ;  /* 0x0000001d00067202 */ /* 0x000fe20000000f00 */
[----:B------:R-:W-:-:S07]  /*225d0*/  IMAD.MOV.U32 R7, RZ, RZ, R15 ;  /* 0x000000ffff077224 */ /* 0x000fce00078e000f */
        /* <DEDUP_REMOVED lines=9> */
[----:B------:R-:W-:Y:S11]  /*22670*/  LDSM.16.MT88.4 R16, [R2+0x8000] ;  /* 0x008000000210783b */ /* 0x000ff60000004200 */
[----:B------:R-:W-:Y:S10]  /*22680*/  @!UPT UIADD3 URZ, URZ, URZ, URZ ;  /* 0x0000003f3f3ff290 */ /* 0x000ff4000fffe03f */
[----:B------:R0:W-:Y:S01]  /*22690*/  STL [R1+0x94], R5 ;  /* 0x0000940501007387 */ /* 0x0001e20000100800 */
[----:B------:R-:W-:Y:S01]  /*226a0*/  MOV R28, R6 ;  /* 0x00000006001c7202 */ /* 0x000fe20000000f00 */
[----:B------:R-:W-:Y:S01]  /*226b0*/  IMAD.MOV.U32 R29, RZ, RZ, R7 ;  /* 0x000000ffff1d7224 */ /* 0x000fe200078e0007 */
[----:B------:R-:W-:Y:S01]  /*226c0*/  MOV R6, R25 ;  /* 0x0000001900067202 */ /* 0x000fe20000000f00 */
[----:B------:R-:W-:Y:S01]  /*226d0*/  IMAD.MOV.U32 R15, RZ, RZ, R4 ;  /* 0x000000ffff0f7224 */ /* 0x000fe200078e0004 */
[----:B------:R-:W-:Y:S01]  /*226e0*/  MOV R4, R27 ;  /* 0x0000001b00047202 */ /* 0x000fe20000000f00 */
[----:B------:R-:W-:Y:S02]  /*226f0*/  IMAD.MOV.U32 R7, RZ, RZ, R24 ;  /* 0x000000ffff077224 */ /* 0x000fe400078e0018 */
[----:B0-----:R-:W-:-:S03]  /*22700*/  IMAD.MOV.U32 R5, RZ, RZ, R26 ;  /* 0x000000ffff057224 */ /* 0x001fc600078e001a */
[----:B------:R-:W-:Y:S04]  /*22710*/  STL.64 [R1+0x2558], R6 ;  /* 0x0025580601007387 */ /* 0x000fe80000100a00 */
[----:B------:R0:W-:Y:S04]  /*22720*/  STL.64 [R1+0x2550], R4 ;  /* 0x0025500401007387 */ /* 0x0001e80000100a00 */
[----:B0-----:R-:W2:Y:S04]  /*22730*/  LDL.LU R4, [R1+0x50] ;  /* 0x0000500001047983 */ /* 0x001ea80000300800 */
[----:B------:R-:W2:Y:S04]  /*22740*/  LDL.LU R5, [R1+0x54] ;  /* 0x0000540001057983 */ /* 0x000ea80000300800 */
[----:B------:R-:W3:Y:S04]  /*22750*/  LDL.LU R6, [R1+0x58] ;  /* 0x0000580001067983 */ /* 0x000ee80000300800 */
[----:B------:R-:W3:Y:S04]  /*22760*/  LDL.LU R7, [R1+0x5c] ;  /* 0x00005c0001077983 */ /* 0x000ee80000300800 */
[----:B---3--:R0:W-:Y:S04]  /*22770*/  STL.64 [R1+0x2580], R6 ;  /* 0x0025800601007387 */ /* 0x0081e80000100a00 */
[----:B--2---:R1:W-:Y:S04]  /*22780*/  STL.64 [R1+0x2578], R4 ;  /* 0x0025780401007387 */ /* 0x0043e80000100a00 */
[----:B------:R-:W2:Y:S01]  /*22790*/  LDL.LU R24, [R1+0xf0] ;  /* 0x0000f00001187983 */ /* 0x000ea20000300800 */
[----:B0-----:R-:W-:Y:S01]  /*227a0*/  MOV R6, R21 ;  /* 0x0000001500067202 */ /* 0x001fe20000000f00 */
[----:B------:R-:W-:-:S02]  /*227b0*/  IMAD.MOV.U32 R7, RZ, RZ, R20 ;  /* 0x000000ffff077224 */ /* 0x000fc400078e0014 */
[----:B------:R-:W2:Y:S01]  /*227c0*/  LDL.LU R25, [R1+0xf4] ;  /* 0x0000f40001197983 */ /* 0x000ea20000300800 */
[----:B-1----:R-:W-:Y:S01]  /*227d0*/  MOV R4, R23 ;  /* 0x0000001700047202 */ /* 0x002fe20000000f00 */
[----:B------:R-:W-:Y:S02]  /*227e0*/  IMAD.MOV.U32 R5, RZ, RZ, R22 ;  /* 0x000000ffff057224 */ /* 0x000fe400078e0016 */
[----:B------:R-:W2:Y:S04]  /*227f0*/  LDL.LU R26, [R1+0xf8] ;  /* 0x0000f800011a7983 */ /* 0x000ea80000300800 */
[----:B------:R-:W2:Y:S04]  /*22800*/  LDL.LU R27, [R1+0xfc] ;  /* 0x0000fc00011b7983 */ /* 0x000ea80000300800 */
[----:B------:R-:W-:Y:S04]  /*22810*/  STL.64 [R1+0x25b0], R6 ;  /* 0x0025b00601007387 */ /* 0x000fe80000100a00 */
[----:B------:R-:W-:Y:S04]  /*22820*/  STL.64 [R1+0x25a8], R4 ;  /* 0x0025a80401007387 */ /* 0x000fe80000100a00 */
[----:B------:R-:W0:Y:S04]  /*22830*/  LDSM.16.MT88.4 R20, [R3+0x7800] ;  /* 0x007800000314783b */ /* 0x000e280000004200 */
[----:B------:R1:W-:Y:S04]  /*22840*/  STL [R1+0x2528], R3 ;  /* 0x0025280301007387 */ /* 0x0003e80000100800 */
[----:B-1----:R-:W3:Y:S04]  /*22850*/  LDL R3, [R1+0x6cc] ;  /* 0x0006cc0001037983 */ /* 0x002ee80000100800 */
[----:B0-----:R-:W-:Y:S04]  /*22860*/  STL.64 [R1+0x2510], R22 ;  /* 0x0025101601007387 */ /* 0x001fe80000100a00 */
[----:B------:R0:W-:Y:S04]  /*22870*/  STL.64 [R1+0x2508], R20 ;  /* 0x0025081401007387 */ /* 0x0001e80000100a00 */
[----:B0-----:R-:W2:Y:S04]  /*22880*/  LDL.LU R20, [R1+0x60] ;  /* 0x0000600001147983 */ /* 0x001ea80000300800 */
[----:B------:R-:W2:Y:S04]  /*22890*/  LDL.LU R21, [R1+0x64] ;  /* 0x0000640001157983 */ /* 0x000ea80000300800 */
[----:B------:R-:W2:Y:S04]  /*228a0*/  LDL.LU R22, [R1+0x68] ;  /* 0x0000680001167983 */ /* 0x000ea80000300800 */
[----:B------:R-:W2:Y:S04]  /*228b0*/  LDL.LU R23, [R1+0x6c] ;  /* 0x00006c0001177983 */ /* 0x000ea80000300800 */
[----:B------:R-:W4:Y:S04]  /*228c0*/  LDL.LU R4, [R1+0xd0] ;  /* 0x0000d00001047983 */ /* 0x000f280000300800 */
[----:B------:R-:W4:Y:S04]  /*228d0*/  LDL.LU R5, [R1+0xd4] ;  /* 0x0000d40001057983 */ /* 0x000f280000300800 */
[----:B------:R-:W4:Y:S04]  /*228e0*/  LDL.LU R6, [R1+0xd8] ;  /* 0x0000d80001067983 */ /* 0x000f280000300800 */
[----:B------:R-:W4:Y:S04]  /*228f0*/  LDL.LU R7, [R1+0xdc] ;  /* 0x0000dc0001077983 */ /* 0x000f280000300800 */
[----:B------:R-:W-:Y:S04]  /*22900*/  STL [R1+0x24cc], R16 ;  /* 0x0024cc1001007387 */ /* 0x000fe80000100800 */
[----:B------:R-:W-:Y:S04]  /*22910*/  STL [R1+0x24c8], R17 ;  /* 0x0024c81101007387 */ /* 0x000fe80000100800 */
[----:B------:R-:W-:Y:S04]  /*22920*/  STL [R1+0x24c4], R18 ;  /* 0x0024c41201007387 */ /* 0x000fe80000100800 */
[----:B------:R-:W-:Y:S04]  /*22930*/  STL [R1+0x24c0], R19 ;  /* 0x0024c01301007387 */ /* 0x000fe80000100800 */
[----:B------:R-:W-:Y:S04]  /*22940*/  STL [R1+0x24b8], R2 ;  /* 0x0024b80201007387 */ /* 0x000fe80000100800 */
[----:B---3--:R-:W0:Y:S04]  /*22950*/  LDSM.16.M88.4 R16, [R3+0x10200] ;  /* 0x010200000310783b */ /* 0x008e280000000200 */
[----:B0-----:R-:W-:Y:S04]  /*22960*/  STL.64 [R1+0x10], R16 ;  /* 0x0000101001007387 */ /* 0x001fe80000100a00 */
[----:B------:R-:W-:Y:S04]  /*22970*/  STL.64 [R1+0x18], R18 ;  /* 0x0000181201007387 */ /* 0x000fe80000100a00 */
[----:B------:R-:W0:Y:S04]  /*22980*/  LDSM.16.M88.4 R16, [R3+0x18200] ;  /* 0x018200000310783b */ /* 0x000e280000000200 */
[----:B0-----:R0:W-:Y:S04]  /*22990*/  STL.64 [R1], R16 ;  /* 0x0000001001007387 */ /* 0x0011e80000100a00 */
[----:B------:R1:W-:Y:S04]  /*229a0*/  STL.64 [R1+0x8], R18 ;  /* 0x0000081201007387 */ /* 0x0003e80000100a00 */
[----:B0-----:R-:W3:Y:S04]  /*229b0*/  LDL.LU R16, [R1+0x80] ;  /* 0x0000800001107983 */ /* 0x001ee80000300800 */
[----:B------:R-:W3:Y:S04]  /*229c0*/  LDL.LU R17, [R1+0x84] ;  /* 0x0000840001117983 */ /* 0x000ee80000300800 */
[----:B-1----:R-:W3:Y:S01]  /*229d0*/  LDL.LU R18, [R1+0x88] ;  /* 0x0000880001127983 */ /* 0x002ee20000300800 */
[----:B------:R-:W-:-:S03]  /*229e0*/  MOV R19, R0 ;  /* 0x0000000000137202 */ /* 0x000fc60000000f00 */
[----:B------:R-:W4:Y:S01]  /*229f0*/  LDL.LU R0, [R1+0x25c4] ;  /* 0x0025c40001007983 */ /* 0x000f220000300800 */
[C---:B--2---:R-:W-:Y:S03]  /*22a00*/  HMMA.16816.F32.BF16 R24, R20.reuse, R8, R24 ;  /* 0x000000081418723c */ /* 0x044fe60000041818 */
[----:B---3--:R-:W-:Y:S04]  /*22a10*/  STL.64 [R1+0x2568], R18 ;  /* 0x0025681201007387 */ /* 0x008fe80000100a00 */
[----:B------:R0:W-:Y:S04]  /*22a20*/  STL.64 [R1+0x2560], R16 ;  /* 0x0025601001007387 */ /* 0x0001e80000100a00 */
[----:B0-----:R-:W2:Y:S04]  /*22a30*/  LDL.LU R16, [R1+0xa0] ;  /* 0x0000a00001107983 */ /* 0x001ea80000300800 */
[----:B------:R-:W2:Y:S04]  /*22a40*/  LDL.LU R17, [R1+0xa4] ;  /* 0x0000a40001117983 */ /* 0x000ea80000300800 */
[----:B------:R-:W3:Y:S04]  /*22a50*/  LDL.LU R18, [R1+0xa8] ;  /* 0x0000a80001127983 */ /* 0x000ee80000300800 */
[----:B------:R-:W3:Y:S01]  /*22a60*/  LDL.LU R19, [R1+0xac] ;  /* 0x0000ac0001137983 */ /* 0x000ee20000300800 */
[----:B------:R-:W-:Y:S01]  /*22a70*/  IMAD.MOV.U32 R3, RZ, RZ, R26 ;  /* 0x000000ffff037224 */ /* 0x000fe200078e001a */
[----:B----4-:R-:W-:Y:S02]  /*22a80*/  HMMA.16816.F32.BF16 R20, R20, R12, R4 ;  /* 0x0000000c1414723c */ /* 0x010fe40000041804 */
[----:B---3--:R-:W-:Y:S04]  /*22a90*/  STL.64 [R1+0x2590], R18 ;  /* 0x0025901201007387 */ /* 0x008fe80000100a00 */
[----:B--2---:R0:W-:Y:S04]  /*22aa0*/  STL.64 [R1+0x2588], R16 ;  /* 0x0025881001007387 */ /* 0x0041e80000100a00 */
[----:B0-----:R-:W2:Y:S04]  /*22ab0*/  LDL.LU R16, [R1+0xe0] ;  /* 0x0000e00001107983 */ /* 0x001ea80000300800 */
[----:B------:R-:W2:Y:S04]  /*22ac0*/  LDL.LU R17, [R1+0xe4] ;  /* 0x0000e40001117983 */ /* 0x000ea80000300800 */
[----:B------:R-:W2:Y:S04]  /*22ad0*/  LDL.LU R18, [R1+0xe8] ;  /* 0x0000e80001127983 */ /* 0x000ea80000300800 */
[----:B------:R-:W2:Y:S04]  /*22ae0*/  LDL.LU R19, [R1+0xec] ;  /* 0x0000ec0001137983 */ /* 0x000ea80000300800 */
[----:B------:R-:W-:Y:S04]  /*22af0*/  STL.64 [R1+0xc0], R24 ;  /* 0x0000c01801007387 */ /* 0x000fe80000100a00 */
[----:B------:R-:W-:Y:S04]  /*22b00*/  STL [R1+0xcc], R27 ;  /* 0x0000cc1b01007387 */ /* 0x000fe80000100800 */
[----:B------:R-:W0:Y:S04]  /*22b10*/  LDSM.16.MT88.4 R24, [R0+0x8000] ;  /* 0x008000000018783b */ /* 0x000e280000004200 */
[----:B------:R-:W-:Y:S04]  /*22b20*/  STL [R1+0x24bc], R0 ;  /* 0x0024bc0001007387 */ /* 0x000fe80000100800 */
[----:B0-----:R0:W-:Y:S04]  /*22b30*/  STL.64 [R1+0x24a0], R26 ;  /* 0x0024a01a01007387 */ /* 0x0011e80000100a00 */
[----:B------:R1:W-:Y:S01]  /*22b40*/  STL.64 [R1+0x2498], R24 ;  /* 0x0024981801007387 */ /* 0x0003e20000100a00 */
[----:B0-----:R-:W-:Y:S01]  /*22b50*/  IMAD.MOV.U32 R26, RZ, RZ, R10 ;  /* 0x000000ffff1a7224 */ /* 0x001fe200078e000a */
[----:B------:R-:W-:-:S02]  /*22b60*/  MOV R27, R11 ;  /* 0x0000000b001b7202 */ /* 0x000fc40000000f00 */
[----:B-1----:R-:W3:Y:S01]  /*22b70*/  LDL.LU R24, [R1+0x70] ;  /* 0x0000700001187983 */ /* 0x002ee20000300800 */
[----:B------:R-:W-:-:S03]  /*22b80*/  MOV R25, R14 ;  /* 0x0000000e00197202 */ /* 0x000fc60000000f00 */
[----:B------:R-:W4:Y:S04]  /*22b90*/  LDL.LU R14, [R1+0x25c0] ;  /* 0x0025c000010e7983 */ /* 0x000f280000300800 */
[----:B------:R-:W2:Y:S04]  /*22ba0*/  LDL.LU R10, [R1+0x25bc] ;  /* 0x0025bc00010a7983 */ /* 0x000ea80000300800 */
[----:B------:R-:W3:Y:S04]  /*22bb0*/  LDL.LU R11, [R1+0x25b8] ;  /* 0x0025b800010b7983 */ /* 0x000ee80000300800 */
[----:B------:R-:W3:Y:S04]  /*22bc0*/  LDL.LU.64 R6, [R1+0x25b0] ;  /* 0x0025b00001067983 */ /* 0x000ee80000300a00 */
[----:B------:R-:W3:Y:S04]  /*22bd0*/  LDL.LU.64 R4, [R1+0x25a8] ;  /* 0x0025a80001047983 */ /* 0x000ee80000300a00 */
[----:B------:R-:W-:Y:S04]  /*22be0*/  STL.64 [R1+0x2520], R22 ;  /* 0x0025201601007387 */ /* 0x000fe80000100a00 */
[----:B------:R0:W-:Y:S04]  /*22bf0*/  STL.64 [R1+0x2518], R20 ;  /* 0x0025181401007387 */ /* 0x0001e80000100a00 */
[----:B0-----:R-:W3:Y:S01]  /*22c00*/  LDL.LU R20, [R1+0xb0] ;  /* 0x0000b00001147983 */ /* 0x001ee20000300800 */
[----:B----4-:R-:W-:-:S03]  /*22c10*/  IMAD.MOV.U32 R21, RZ, RZ, R14 ;  /* 0x000000ffff157224 */ /* 0x010fc600078e000e */
[----:B------:R-:W4:Y:S01]  /*22c20*/  LDL.LU R14, [R1+0x25a0] ;  /* 0x0025a000010e7983 */ /* 0x000f220000300800 */
[----:B--2---:R-:W-:-:S03]  /*22c30*/  MOV R22, R10 ;  /* 0x0000000a00167202 */ /* 0x004fc60000000f00 */
[----:B------:R-:W2:Y:S01]  /*22c40*/  LDL.LU R10, [R1+0x259c] ;  /* 0x00259c00010a7983 */ /* 0x000ea20000300800 */
[----:B---3--:R-:W-:-:S03]  /*22c50*/  IMAD.MOV.U32 R23, RZ, RZ, R11 ;  /* 0x000000ffff177224 */ /* 0x008fc600078e000b */
[----:B------:R-:W2:Y:S01]  /*22c60*/  LDL.LU R11, [R1+0x2598] ;  /* 0x00259800010b7983 */ /* 0x000ea20000300800 */
[C---:B------:R-:W-:Y:S08]  /*22c70*/  HMMA.16816.F32.BF16 R16, R4.reuse, R8, R16 ;  /* 0x000000080410723c */ /* 0x040ff00000041810 */
[----:B------:R-:W-:Y:S11]  /*22c80*/  HMMA.16816.F32.BF16 R4, R4, R12, R20 ;  /* 0x0000000c0404723c */ /* 0x000ff60000041814 */
[----:B------:R-:W-:Y:S04]  /*22c90*/  @!UPT UIADD3 URZ, URZ, URZ, URZ ;  /* 0x0000003f3f3ff290 */ /* 0x000fe8000fffe03f */
[----:B------:R-:W-:Y:S04]  /*22ca0*/  STL.64 [R1+0xe0], R16 ;  /* 0x0000e01001007387 */ /* 0x000fe80000100a00 */
[----:B------:R0:W-:Y:S04]  /*22cb0*/  STL.64 [R1+0xe8], R18 ;  /* 0x0000e81201007387 */ /* 0x0001e80000100a00 */
[----:B0-----:R-:W2:Y:S04]  /*22cc0*/  LDL.LU.64 R18, [R1+0x2590] ;  /* 0x0025900001127983 */ /* 0x001ea80000300a00 */
[----:B------:R-:W2:Y:S01]  /*22cd0*/  LDL.LU.64 R16, [R1+0x2588] ;  /* 0x0025880001107983 */ /* 0x000ea20000300a00 */
[----:B------:R-:W-:Y:S01]  /*22ce0*/  MOV R23, R4 ;  /* 0x0000000400177202 */ /* 0x000fe20000000f00 */
[----:B------:R-:W-:Y:S01]  /*22cf0*/  IMAD.MOV.U32 R22, RZ, RZ, R5 ;  /* 0x000000ffff167224 */ /* 0x000fe200078e0005 */
[----:B------:R-:W-:Y:S01]  /*22d00*/  MOV R21, R6 ;  /* 0x0000000600157202 */ /* 0x000fe20000000f00 */
[----:B------:R-:W-:-:S02]  /*22d10*/  IMAD.MOV.U32 R20, RZ, RZ, R7 ;  /* 0x000000ffff147224 */ /* 0x000fc400078e0007 */
[----:B------:R-:W2:Y:S04]  /*22d20*/  LDL.LU.64 R6, [R1+0x2580] ;  /* 0x0025800001067983 */ /* 0x000ea80000300a00 */
[----:B------:R-:W2:Y:S04]  /*22d30*/  LDL.LU.64 R4, [R1+0x2578] ;  /* 0x0025780001047983 */ /* 0x000ea80000300a00 */
[----:B------:R-:W-:Y:S04]  /*22d40*/  STL.64 [R1+0x2548], R22 ;  /* 0x0025481601007387 */ /* 0x000fe80000100a00 */
[----:B------:R0:W-:Y:S02]  /*22d50*/  STL.64 [R1+0x2540], R20 ;  /* 0x0025401401007387 */ /* 0x0001e40000100a00 */
[----:B0-----:R-:W-:-:S02]  /*22d60*/  MOV R20, R15 ;  /* 0x0000000f00147202 */ /* 0x001fc40000000f00 */
[----:B------:R-:W4:Y:S01]  /*22d70*/  LDL.LU R15, [R1+0x2574] ;  /* 0x00257400010f7983 */ /* 0x000f220000300800 */
[----:B------:R-:W-:-:S03]  /*22d80*/  IMAD.MOV.U32 R22, RZ, RZ, R28 ;  /* 0x000000ffff167224 */ /* 0x000fc600078e001c */
[----:B------:R-:W3:Y:S04]  /*22d90*/  LDL.LU R21, [R1+0x94] ;  /* 0x0000940001157983 */ /* 0x000ee80000300800 */
[----:B------:R-:W3:Y:S01]  /*22da0*/  LDL.LU R28, [R1+0x2570] ;  /* 0x00257000011c7983 */ /* 0x000ee20000300800 */
[----:B------:R-:W-:Y:S01]  /*22db0*/  MOV R23, R29 ;  /* 0x0000001d00177202 */ /* 0x000fe20000000f00 */
[C---:B--2---:R-:W-:Y:S08]  /*22dc0*/  HMMA.16816.F32.BF16 R16, R4.reuse, R10, R16 ;  /* 0x0000000a0410723c */ /* 0x044ff00000041810 */
[----:B----4-:R-:W-:Y:S11]  /*22dd0*/  HMMA.16816.F32.BF16 R4, R4, R14, R24 ;  /* 0x0000000e0404723c */ /* 0x010ff60000041818 */
[----:B------:R-:W-:Y:S04]  /*22de0*/  @!UPT UIADD3 URZ, URZ, URZ, URZ ;  /* 0x0000003f3f3ff290 */ /* 0x000fe8000fffe03f */
[----:B------:R-:W-:Y:S04]  /*22df0*/  STL.64 [R1+0xa0], R16 ;  /* 0x0000a01001007387 */ /* 0x000fe80000100a00 */
[----:B------:R0:W-:Y:S04]  /*22e00*/  STL.64 [R1+0xa8], R18 ;  /* 0x0000a81201007387 */ /* 0x0001e80000100a00 */
[----:B0-----:R-:W2:Y:S04]  /*22e10*/  LDL.LU.64 R18, [R1+0x2568] ;  /* 0x0025680001127983 */ /* 0x001ea80000300a00 */
[----:B------:R-:W2:Y:S01]  /*22e20*/  LDL.LU.64 R16, [R1+0x2560] ;  /* 0x0025600001107983 */ /* 0x000ea20000300a00 */
[----:B------:R-:W-:Y:S01]  /*22e30*/  IMAD.MOV.U32 R27, RZ, RZ, R6 ;  /* 0x000000ffff1b7224 */ /* 0x000fe200078e0006 */
[----:B------:R-:W-:Y:S01]  /*22e40*/  MOV R26, R7 ;  /* 0x00000007001a7202 */ /* 0x000fe20000000f00 */
[----:B------:R-:W-:Y:S01]  /*22e50*/  IMAD.MOV.U32 R2, RZ, RZ, R4 ;  /* 0x000000ffff027224 */ /* 0x000fe200078e0004 */
[----:B------:R-:W-:Y:S01]  /*22e60*/  MOV R29, R5 ;  /* 0x00000005001d7202 */ /* 0x000fe20000000f00 */
[----:B------:R-:W2:Y:S04]  /*22e70*/  LDL.LU.64 R6, [R1+0x2558] ;  /* 0x0025580001067983 */ /* 0x000ea80000300a00 */
[----:B------:R-:W2:Y:S04]  /*22e80*/  LDL.LU.64 R4, [R1+0x2550] ;  /* 0x0025500001047983 */ /* 0x000ea80000300a00 */
[----:B------:R-:W-:Y:S04]  /*22e90*/  STL [R1+0x24f0], R26 ;  /* 0x0024f01a01007387 */ /* 0x000fe80000100800 */
[----:B------:R-:W-:Y:S04]  /*22ea0*/  STL [R1+0x24ec], R27 ;  /* 0x0024ec1b01007387 */ /* 0x000fe80000100800 */
[----:B------:R-:W-:Y:S04]  /*22eb0*/  STL [R1+0x24e8], R29 ;  /* 0x0024e81d01007387 */ /* 0x000fe80000100800 */
[----:B------:R-:W-:Y:S01]  /*22ec0*/  STL [R1+0x24d0], R2 ;  /* 0x0024d00201007387 */ /* 0x000fe20000100800 */
[C---:B--2---:R-:W-:Y:S11]  /*22ed0*/  HMMA.16816.F32.BF16 R16, R4.reuse, R10, R16 ;  /* 0x0000000a0410723c */ /* 0x044ff60000041810 */
[----:B------:R-:W-:Y:S11]  /*22ee0*/  @!UPT UIADD3 URZ, URZ, URZ, URZ ;  /* 0x0000003f3f3ff290 */ /* 0x000ff6000fffe03f */
[----:B------:R-:W-:Y:S02]  /*22ef0*/  @!UPT UIADD3 URZ, URZ, URZ, URZ ;  /* 0x0000003f3f3ff290 */ /* 0x000fe4000fffe03f */
[----:B------:R-:W-:Y:S01]  /*22f00*/  IMAD.MOV.U32 R8, RZ, RZ, R16 ;  /* 0x000000ffff087224 */ /* 0x000fe200078e0010 */
[----:B------:R-:W-:Y:S01]  /*22f10*/  MOV R9, R17 ;  /* 0x0000001100097202 */ /* 0x000fe20000000f00 */
[----:B------:R-:W-:Y:S01]  /*22f20*/  IMAD.MOV.U32 R25, RZ, RZ, R18 ;  /* 0x000000ffff197224 */ /* 0x000fe200078e0012 */
[----:B------:R-:W-:Y:S02]  /*22f30*/  MOV R24, R19 ;  /* 0x0000001300187202 */ /* 0x000fe40000000f00 */
[----:B---3--:R-:W0:Y:S01]  /*22f40*/  LDSM.16.MT88.4 R16, [R28+0x8000] ;  /* 0x008000001c10783b */ /* 0x008e220000004200 */
[----:B------:R-:W-:Y:S11]  /*22f50*/  HMMA.16816.F32.BF16 R4, R4, R14, R20 ;  /* 0x0000000e0404723c */ /* 0x000ff60000041814 */
[----:B------:R-:W-:Y:S11]  /*22f60*/  @!UPT UIADD3 URZ, URZ, URZ, URZ ;  /* 0x0000003f3f3ff290 */ /* 0x000ff6000fffe03f */
[----:B------:R-:W-:Y:S02]  /*22f70*/  @!UPT UIADD3 URZ, URZ, URZ, URZ ;  /* 0x0000003f3f3ff290 */ /* 0x000fe4000fffe03f */
[----:B------:R-:W-:Y:S01]  /*22f80*/  MOV R0, R7 ;  /* 0x0000000700007202 */ /* 0x000fe20000000f00 */
[----:B0-----:R-:W-:Y:S01]  /*22f90*/  IMAD.MOV.U32 R2, RZ, RZ, R18 ;  /* 0x000000ffff027224 */ /* 0x001fe200078e0012 */
[----:B------:R-:W-:Y:S01]  /*22fa0*/  MOV R13, R17 ;  /* 0x00000011000d7202 */ /* 0x000fe20000000f00 */
[----:B------:R-:W-:-:S03]  /*22fb0*/  IMAD.MOV.U32 R12, RZ, RZ, R16 ;  /* 0x000000ffff0c7224 */ /* 0x000fc600078e0010 */
[----:B------:R-:W-:Y:S01]  /*22fc0*/  STL [R1+0x2500], R2 ;  /* 0x0025000201007387 */ /* 0x000fe20000100800 */
[----:B------:R-:W-:-:S03]  /*22fd0*/  MOV R16, R19 ;  /* 0x0000001300107202 */ /* 0x000fc60000000f00 */
[----:B------:R-:W-:Y:S01]  /*22fe0*/  STL [R1+0x24fc], R13 ;  /* 0x0024fc0d01007387 */ /* 0x000fe20000100800 */
[----:B------:R-:W-:Y:S01]  /*22ff0*/  MOV R18, R5 ;  /* 0x0000000500127202 */ /* 0x000fe20000000f00 */
[----:B------:R-:W-:Y:S02]  /*23000*/  IMAD.MOV.U32 R19, RZ, RZ, R6 ;  /* 0x000000ffff137224 */ /* 0x000fe400078e0006 */
[----:B------:R-:W-:Y:S01]  /*23010*/  STL [R1+0x24f8], R12 ;  /* 0x0024f80c01007387 */ /* 0x000fe20000100800 */
[----:B------:R-:W-:-:S03]  /*23020*/  IMAD.MOV.U32 R17, RZ, RZ, R4 ;  /* 0x000000ffff117224 */ /* 0x000fc600078e0004 */
[----:B------:R-:W-:Y:S04]  /*23030*/  STL [R1+0x24f4], R28 ;  /* 0x0024f41c01007387 */ /* 0x000fe80000100800 */
[----:B------:R-:W2:Y:S04]  /*23040*/  LDL.LU.64 R22, [R1+0x2548] ;  /* 0x0025480001167983 */ /* 0x000ea80000300a00 */
[----:B------:R-:W3:Y:S04]  /*23050*/  LDL.LU.64 R20, [R1+0x2540] ;  /* 0x0025400001147983 */ /* 0x000ee80000300a00 */
[----:B------:R-:W4:Y:S04]  /*23060*/  LDL.LU.64 R6, [R1+0x2538] ;  /* 0x0025380001067983 */ /* 0x000f280000300a00 */
[----:B------:R-:W4:Y:S04]  /*23070*/  LDL.LU.64 R4, [R1+0x2530] ;  /* 0x0025300001047983 */ /* 0x000f280000300a00 */
[----:B------:R-:W-:Y:S04]  /*23080*/  STL [R1+0x2504], R0 ;  /* 0x0025040001007387 */ /* 0x000fe80000100800 */
[----:B------:R0:W-:Y:S04]  /*23090*/  STL.64 [R1+0x24e0], R18 ;  /* 0x0024e01201007387 */ /* 0x0001e80000100a00 */
[----:B------:R1:W-:Y:S01]  /*230a0*/  STL.64 [R1+0x24d8], R16 ;  /* 0x0024d81001007387 */ /* 0x0003e20000100a00 */
[----:B0-----:R-:W-:-:S03]  /*230b0*/  IMAD.MOV.U32 R18, RZ, RZ, R3 ;  /* 0x000000ffff127224 */ /* 0x001fc600078e0003 */
[----:B-1----:R-:W4:Y:S04]  /*230c0*/  LDL.LU R16, [R1+0xc0] ;  /* 0x0000c00001107983 */ /* 0x002f280000300800 */
[----:B------:R-:W4:Y:S04]  /*230d0*/  LDL.LU R17, [R1+0xc4] ;  /* 0x0000c40001117983 */ /* 0x000f280000300800 */
[----:B------:R-:W2:Y:S04]  /*230e0*/  LDL.LU R3, [R1+0x2528] ;  /* 0x0025280001037983 */ /* 0x000ea80000300800 */
[----:B------:R-:W4:Y:S02]  /*230f0*/  LDL.LU R19, [R1+0xcc] ;  /* 0x0000cc0001137983 */ /* 0x000f240000300800 */
[C---:B----4-:R-:W-:Y:S11]  /*23100*/  HMMA.16816.F32.BF16 R16, R4.reuse, R10, R16 ;  /* 0x0000000a0410723c */ /* 0x050ff60000041810 */
[----:B------:R-:W-:Y:S11]  /*23110*/  @!UPT UIADD3 URZ, URZ, URZ, URZ ;  /* 0x0000003f3f3ff290 */ /* 0x000ff6000fffe03f */
[----:B------:R-:W-:Y:S02]  /*23120*/  @!UPT UIADD3 URZ, URZ, URZ, URZ ;  /* 0x0000003f3f3ff290 */ /* 0x000fe4000fffe03f */
[----:B------:R-:W-:Y:S01]  /*23130*/  MOV R28, R16 ;  /* 0x00000010001c7202 */ /* 0x000fe20000000f00 */
[----:B------:R-:W-:Y:S01]  /*23140*/  IMAD.MOV.U32 R26, RZ, RZ, R17 ;  /* 0x000000ffff1a7224 */ /* 0x000fe200078e0011 */
[----:B------:R-:W-:Y:S01]  /*23150*/  MOV R27, R18 ;  /* 0x00000012001b7202 */ /* 0x000fe20000000f00 */
[----:B------:R-:W-:Y:S01]  /*23160*/  IMAD.MOV.U32 R29, RZ, RZ, R19 ;  /* 0x000000ffff1d7224 */ /* 0x000fe200078e0013 */
[----:B--2---:R-:W-:Y:S01]  /*23170*/  MOV R16, R23 ;  /* 0x0000001700107202 */ /* 0x004fe20000000f00 */
[----:B------:R-:W-:Y:S01]  /*23180*/  IMAD.MOV.U32 R17, RZ, RZ, R22 ;  /* 0x000000ffff117224 */ /* 0x000fe200078e0016 */
[----:B---3--:R-:W-:Y:S01]  /*23190*/  MOV R18, R21 ;  /* 0x0000001500127202 */ /* 0x008fe20000000f00 */
[----:B------:R-:W-:Y:S02]  /*231a0*/  IMAD.MOV.U32 R19, RZ, RZ, R20 ;  /* 0x000000ffff137224 */ /* 0x000fe400078e0014 */
[----:B------:R-:W0:Y:S04]  /*231b0*/  LDSM.16.MT88.4 R20, [R3+0x8000] ;  /* 0x008000000314783b */ /* 0x000e280000004200 */
[----:B0-----:R-:W-:Y:S04]  /*231c0*/  STL.64 [R1+0x70], R20 ;  /* 0x0000701401007387 */ /* 0x001fe80000100a00 */
[----:B------:R0:W-:Y:S04]  /*231d0*/  STL.64 [R1+0x78], R22 ;  /* 0x0000781601007387 */ /* 0x0001e80000100a00 */
[----:B0-----:R-:W2:Y:S04]  /*231e0*/  LDL.LU.64 R22, [R1+0x2520] ;  /* 0x0025200001167983 */ /* 0x001ea80000300a00 */
[----:B------:R-:W2:Y:S02]  /*231f0*/  LDL.LU.64 R20, [R1+0x2518] ;  /* 0x0025180001147983 */ /* 0x000ea40000300a00 */
[----:B--2---:R-:W-:Y:S02]  /*23200*/  HMMA.16816.F32.BF16 R4, R4, R14, R20 ;  /* 0x0000000e0404723c */ /* 0x004fe40000041814 */
[----:B------:R-:W2:Y:S04]  /*23210*/  LDL.LU.64 R22, [R1+0x2510] ;  /* 0x0025100001167983 */ /* 0x000ea80000300a00 */
[----:B------:R-:W2:Y:S11]  /*23220*/  LDL.LU.64 R20, [R1+0x2508] ;  /* 0x0025080001147983 */ /* 0x000eb60000300a00 */
[----:B------:R-:W-:Y:S07]  /*23230*/  @!UPT UIADD3 URZ, URZ, URZ, URZ ;  /* 0x0000003f3f3ff290 */ /* 0x000fee000fffe03f */
[----:B------:R-:W-:Y:S01]  /*23240*/  MOV R0, R4 ;  /* 0x0000000400007202 */ /* 0x000fe20000000f00 */
[----:B------:R-:W-:Y:S01]  /*23250*/  IMAD.MOV.U32 R2, RZ, RZ, R5 ;  /* 0x000000ffff027224 */ /* 0x000fe200078e0005 */
[----:B------:R-:W2:Y:S01]  /*23260*/  LDL.LU R4, [R1+0xe0] ;  /* 0x0000e00001047983 */ /* 0x000ea20000300800 */
[----:B------:R-:W-:Y:S01]  /*23270*/  MOV R13, R6 ;  /* 0x00000006000d7202 */ /* 0x000fe20000000f00 */
[----:B------:R-:W-:Y:S02]  /*23280*/  IMAD.MOV.U32 R12, RZ, RZ, R7 ;  /* 0x000000ffff0c7224 */ /* 0x000fe400078e0007 */
[----:B------:R-:W2:Y:S04]  /*23290*/  LDL.LU R5, [R1+0xe4] ;  /* 0x0000e40001057983 */ /* 0x000ea80000300800 */
[----:B------:R-:W2:Y:S04]  /*232a0*/  LDL.LU R6, [R1+0xe8] ;  /* 0x0000e80001067983 */ /* 0x000ea80000300800 */
[----:B------:R-:W2:Y:S02]  /*232b0*/  LDL.LU R7, [R1+0xec] ;  /* 0x0000ec0001077983 */ /* 0x000ea40000300800 */
[----:B--2---:R-:W-:Y:S07]  /*232c0*/  HMMA.16816.F32.BF16 R4, R20, R10, R4 ;  /* 0x0000000a1404723c */ /* 0x004fee0000041804 */
[----:B------:R-:W-:Y:S01]  /*232d0*/  MOV R10, R25 ;  /* 0x00000019000a7202 */ /* 0x000fe20000000f00 */
[----:B------:R-:W-:-:S05]  /*232e0*/  IMAD.MOV.U32 R11, RZ, RZ, R24 ;  /* 0x000000ffff0b7224 */ /* 0x000fca00078e0018 */
[----:B------:R-:W-:Y:S04]  /*232f0*/  STL.64 [R1+0x24b0], R10 ;  /* 0x0024b00a01007387 */ /* 0x000fe80000100a00 */
[----:B------:R0:W-:Y:S04]  /*23300*/  STL.64 [R1+0x24a8], R8 ;  /* 0x0024a80801007387 */ /* 0x0001e80000100a00 */
[----:B------:R-:W2:Y:S04]  /*23310*/  LDL R24, [R1+0x10] ;  /* 0x0000100001187983 */ /* 0x000ea80000100800 */
[----:B------:R-:W2:Y:S04]  /*23320*/  LDL R25, [R1+0x14] ;  /* 0x0000140001197983 */ /* 0x000ea80000100800 */
[----:B0-----:R-:W2:Y:S04]  /*23330*/  LDL.LU R8, [R1+0xa0] ;  /* 0x0000a00001087983 */ /* 0x001ea80000300800 */
[----:B------:R-:W2:Y:S04]  /*23340*/  LDL.LU R9, [R1+0xa4] ;  /* 0x0000a40001097983 */ /* 0x000ea80000300800 */
[----:B------:R-:W2:Y:S04]  /*23350*/  LDL.LU R10, [R1+0xa8] ;  /* 0x0000a800010a7983 */ /* 0x000ea80000300800 */
[----:B------:R-:W2:Y:S04]  /*23360*/  LDL.LU R11, [R1+0xac] ;  /* 0x0000ac00010b7983 */ /* 0x000ea80000300800 */
[----:B------:R0:W-:Y:S04]  /*23370*/  STL.64 [R1+0x2448], R6 ;  /* 0x0024480601007387 */ /* 0x0001e80000100a00 */
[----:B------:R1:W-:Y:S01]  /*23380*/  STL.64 [R1+0x2440], R4 ;  /* 0x0024400401007387 */ /* 0x0003e20000100a00 */
[----:B0-----:R-:W-:Y:S01]  /*23390*/  MOV R6, R13 ;  /* 0x0000000d00067202 */ /* 0x001fe20000000f00 */
[----:B------:R-:W-:Y:S01]  /*233a0*/  IMAD.MOV.U32 R7, RZ, RZ, R12 ;  /* 0x000000ffff077224 */ /* 0x000fe200078e000c */
[----:B-1----:R-:W-:Y:S01]  /*233b0*/  MOV R4, R0 ;  /* 0x0000000000047202 */ /* 0x002fe20000000f00 */
[----:B------:R-:W-:Y:S01]  /*233c0*/  IMAD.MOV.U32 R5, RZ, RZ, R2 ;  /* 0x000000ffff057224 */ /* 0x000fe200078e0002 */
[----:B------:R-:W3:Y:S04]  /*233d0*/  LDL.LU R0, [R1+0x2504] ;  /* 0x0025040001007983 */ /* 0x000ee80000300800 */
[----:B------:R-:W4:Y:S04]  /*233e0*/  LDL.LU R2, [R1+0x2500] ;  /* 0x0025000001027983 */ /* 0x000f280000300800 */
[----:B------:R-:W2:Y:S04]  /*233f0*/  LDL.LU R13, [R1+0x24fc] ;  /* 0x0024fc00010d7983 */ /* 0x000ea80000300800 */
[----:B------:R-:W2:Y:S04]  /*23400*/  LDL.LU R12, [R1+0x24f8] ;  /* 0x0024f800010c7983 */ /* 0x000ea80000300800 */
[----:B------:R0:W-:Y:S04]  /*23410*/  STL.64 [R1+0x2458], R6 ;  /* 0x0024580601007387 */ /* 0x0001e80000100a00 */
[----:B------:R1:W-:Y:S01]  /*23420*/  STL.64 [R1+0x2450], R4 ;  /* 0x0024500401007387 */ /* 0x0003e20000100a00 */
[----:B------:R-:W-:Y:S01]  /*23430*/  HMMA.16816.F32.BF16 R20, R20, R14, R16 ;  /* 0x0000000e1414723c */ /* 0x000fe20000041810 */
[----:B0-----:R-:W-:Y:S01]  /*23440*/  MOV R6, R27 ;  /* 0x0000001b00067202 */ /* 0x001fe20000000f00 */
[----:B------:R-:W-:Y:S01]  /*23450*/  IMAD.MOV.U32 R7, RZ, RZ, R29 ;  /* 0x000000ffff077224 */ /* 0x000fe200078e001d */
[----:B-1----:R-:W-:Y:S01]  /*23460*/  MOV R4, R28 ;  /* 0x0000001c00047202 */ /* 0x002fe20000000f00 */
[----:B------:R-:W-:Y:S01]  /*23470*/  IMAD.MOV.U32 R5, RZ, RZ, R26 ;  /* 0x000000ffff057224 */ /* 0x000fe200078e001a */
[----:B------:R-:W2:Y:S04]  /*23480*/  LDL.LU R28, [R1+0x24f4] ;  /* 0x0024f400011c7983 */ /* 0x000ea80000300800 */
[----:B------:R-:W2:Y:S04]  /*23490*/  LDL.LU R26, [R1+0x24f0] ;  /* 0x0024f000011a7983 */ /* 0x000ea80000300800 */
[----:B------:R-:W2:Y:S04]  /*234a0*/  LDL.LU R27, [R1+0x24ec] ;  /* 0x0024ec00011b7983 */ /* 0x000ea80000300800 */
[----:B------:R-:W2:Y:S04]  /*234b0*/  LDL.LU R29, [R1+0x24e8] ;  /* 0x0024e800011d7983 */ /* 0x000ea80000300800 */
[----:B------:R-:W-:Y:S04]  /*234c0*/  STL.64 [R1+0x2470], R6 ;  /* 0x0024700601007387 */ /* 0x000fe80000100a00 */
[----:B------:R0:W-:Y:S04]  /*234d0*/  STL.64 [R1+0x2468], R4 ;  /* 0x0024680401007387 */ /* 0x0001e80000100a00 */
[----:B0-----:R-:W2:Y:S04]  /*234e0*/  LDL.64 R4, [R1] ;  /* 0x0000000001047983 */ /* 0x001ea80000100a00 */
[----:B------:R-:W2:Y:S04]  /*234f0*/  LDL.LU.64 R18, [R1+0x24e0] ;  /* 0x0024e00001127983 */ /* 0x000ea80000300a00 */
[----:B------:R-:W2:Y:S04]  /*23500*/  LDL.LU.64 R16, [R1+0x24d8] ;  /* 0x0024d80001107983 */ /* 0x000ea80000300a00 */
[----:B------:R-:W-:Y:S04]  /*23510*/  STL.64 [R1+0xe0], R20 ;  /* 0x0000e01401007387 */ /* 0x000fe80000100a00 */
[----:B------:R-:W-:Y:S01]  /*23520*/  STL.64 [R1+0xe8], R22 ;  /* 0x0000e81601007387 */ /* 0x000fe20000100a00 */
[----:B----4-:R-:W-:-:S03]  /*23530*/  MOV R14, R2 ;  /* 0x00000002000e7202 */ /* 0x010fc60000000f00 */
[----:B------:R-:W4:Y:S01]  /*23540*/  LDL.LU R2, [R1+0x24d0] ;  /* 0x0024d00001027983 */ /* 0x000f220000300800 */
[----:B--2---:R-:W-:-:S03]  /*23550*/  IMAD.MOV.U32 R15, RZ, RZ, R16 ;  /* 0x000000ffff0f7224 */ /* 0x004fc600078e0010 */
[----:B------:R-:W2:Y:S04]  /*23560*/  LDL.LU R16, [R1+0x24cc] ;  /* 0x0024cc0001107983 */ /* 0x000ea80000300800 */
[----:B------:R0:W-:Y:S04]  /*23570*/  STL.64 [R1+0x2480], R14 ;  /* 0x0024800e01007387 */ /* 0x0001e80000100a00 */
[----:B------:R1:W-:Y:S01]  /*23580*/  STL.64 [R1+0x2478], R12 ;  /* 0x0024780c01007387 */ /* 0x0003e20000100a00 */
[----:B0-----:R-:W-:Y:S02]  /*23590*/  MOV R14, R19 ;  /* 0x00000013000e7202 */ /* 0x001fe40000000f00 */
[----:B-1----:R-:W-:Y:S01]  /*235a0*/  MOV R12, R17 ;  /* 0x00000011000c7202 */ /* 0x002fe20000000f00 */
[----:B------:R-:W-:Y:S01]  /*235b0*/  IMAD.MOV.U32 R13, RZ, RZ, R18 ;  /* 0x000000ffff0d7224 */ /* 0x000fe200078e0012 */
[----:B------:R-:W2:Y:S04]  /*235c0*/  LDL.LU R17, [R1+0x24c8] ;  /* 0x0024c80001117983 */ /* 0x000ea80000300800 */
[----:B------:R-:W2:Y:S04]  /*235d0*/  LDL.LU R18, [R1+0x24c4] ;  /* 0x0024c40001127983 */ /* 0x000ea80000300800 */
[----:B------:R-:W2:Y:S01]  /*235e0*/  LDL.LU R19, [R1+0x24c0] ;  /* 0x0024c00001137983 */ /* 0x000ea20000300800 */
[----:B---3--:R-:W-:-:S03]  /*235f0*/  IMAD.MOV.U32 R15, RZ, RZ, R0 ;  /* 0x000000ffff0f7224 */ /* 0x008fc600078e0000 */
[----:B------:R-:W3:Y:S04]  /*23600*/  LDL.LU R0, [R1+0x24bc] ;  /* 0x0024bc0001007983 */ /* 0x000ee80000300800 */
[----:B------:R0:W-:Y:S02]  /*23610*/  STL.64 [R1+0x2490], R14 ;  /* 0x0024900e01007387 */ /* 0x0001e40000100a00 */
[----:B0-----:R-:W-:Y:S01]  /*23620*/  MOV R14, R27 ;  /* 0x0000001b000e7202 */ /* 0x001fe20000000f00 */
[----:B------:R-:W-:Y:S01]  /*23630*/  IMAD.MOV.U32 R15, RZ, RZ, R26 ;  /* 0x000000ffff0f7224 */ /* 0x000fe200078e001a */
[----:B------:R0:W-:Y:S02]  /*23640*/  STL.64 [R1+0x2488], R12 ;  /* 0x0024880c01007387 */ /* 0x0001e40000100a00 */
[----:B0-----:R-:W-:Y:S01]  /*23650*/  IMAD.MOV.U32 R13, RZ, RZ, R29 ;  /* 0x000000ffff0d7224 */ /* 0x001fe200078e001d */
[----:B----4-:R-:W-:-:S02]  /*23660*/  MOV R12, R2 ;  /* 0x00000002000c7202 */ /* 0x010fc40000000f00 */
[----:B------:R-:W4:Y:S04]  /*23670*/  LDL.LU R2, [R1+0x24b8] ;  /* 0x0024b80001027983 */ /* 0x000f280000300800 */
[----:B------:R-:W3:Y:S04]  /*23680*/  LDL.LU.64 R20, [R1+0x70] ;  /* 0x0000700001147983 */ /* 0x000ee80000300a00 */
[----:B------:R-:W3:Y:S01]  /*23690*/  LDL.LU.64 R22, [R1+0x78] ;  /* 0x0000780001167983 */ /* 0x000ee20000300a00 */
[C---:B--2---:R-:W-:Y:S03]  /*236a0*/  HMMA.16816.F32.BF16 R24, R16.reuse, R24, R8 ;  /* 0x000000181018723c */ /* 0x044fe60000041808 */
[----:B------:R-:W2:Y:S04]  /*236b0*/  LDL.LU.64 R10, [R1+0x24b0] ;  /* 0x0024b000010a7983 */ /* 0x000ea80000300a00 */
[----:B------:R-:W2:Y:S01]  /*236c0*/  LDL.LU.64 R8, [R1+0x24a8] ;  /* 0x0024a80001087983 */ /* 0x000ea20000300a00 */
[----:B------:R-:W-:Y:S11]  /*236d0*/  HMMA.16816.F32.BF16 R12, R16, R4, R12 ;  /* 0x00000004100c723c */ /* 0x000ff6000004180c */
[----:B------:R-:W-:Y:S04]  /*236e0*/  @!UPT UIADD3 URZ, URZ, URZ, URZ ;  /* 0x0000003f3f3ff290 */ /* 0x000fe8000fffe03f */
[----:B------:R-:W-:Y:S04]  /*236f0*/  STL.64 [R1+0xd0], R24 ;  /* 0x0000d01801007387 */ /* 0x000fe80000100a00 */
[----:B------:R0:W-:Y:S04]  /*23700*/  STL.64 [R1+0xd8], R26 ;  /* 0x0000d81a01007387 */ /* 0x0001e80000100a00 */
[----:B0-----:R-:W2:Y:S04]  /*23710*/  LDL.LU.64 R26, [R1+0x24a0] ;  /* 0x0024a000011a7983 */ /* 0x001ea80000300a00 */
[----:B------:R-:W2:Y:S04]  /*23720*/  LDL.LU.64 R24, [R1+0x2498] ;  /* 0x0024980001187983 */ /* 0x000ea80000300a00 */
[----:B------:R-:W2:Y:S04]  /*23730*/  LDL.LU.64 R16, [R1+0x10] ;  /* 0x0000100001107983 */ /* 0x000ea80000300a00 */
[----:B------:R-:W-:Y:S04]  /*23740*/  STL.64 [R1+0xc0], R12 ;  /* 0x0000c00c01007387 */ /* 0x000fe80000100a00 */
[----:B------:R2:W-:Y:S02]  /*23750*/  STL.64 [R1+0xc8], R14 ;  /* 0x0000c80e01007387 */ /* 0x0005e40000100a00 */
[C---:B--2---:R-:W-:Y:S07]  /*23760*/  HMMA.16816.F32.BF16 R12, R24.reuse, R16, R8 ;  /* 0x00000010180c723c */ /* 0x044fee0000041808 */
[----:B------:R-:W-:Y:S01]  /*23770*/  MOV R9, R16 ;  /* 0x0000001000097202 */ /* 0x000fe20000000f00 */
[----:B------:R-:W-:Y:S11]  /*23780*/  IMAD.MOV.U32 R8, RZ, RZ, R17 ;  /* 0x000000ffff087224 */ /* 0x000ff600078e0011 */
[----:B------:R-:W-:Y:S05]  /*23790*/  @!UPT UIADD3 URZ, URZ, URZ, URZ ;  /* 0x0000003f3f3ff290 */ /* 0x000fea000fffe03f */
[----:B------:R-:W-:Y:S01]  /*237a0*/  MOV R19, R12 ;  /* 0x0000000c00137202 */ /* 0x000fe20000000f00 */
[----:B------:R-:W-:Y:S01]  /*237b0*/  IMAD.MOV.U32 R18, RZ, RZ, R13 ;  /* 0x000000ffff127224 */ /* 0x000fe200078e000d */
[----:B------:R-:W-:Y:S01]  /*237c0*/  MOV R17, R14 ;  /* 0x0000000e00117202 */ /* 0x000fe20000000f00 */
[----:B------:R-:W-:Y:S02]  /*237d0*/  IMAD.MOV.U32 R16, RZ, RZ, R15 ;  /* 0x000000ffff107224 */ /* 0x000fe400078e000f */
[----:B----4-:R-:W0:Y:S04]  /*237e0*/  LDSM.16.MT88.4 R12, [R2+0x8800] ;  /* 0x00880000020c783b */ /* 0x010e280000004200 */
[----:B0-----:R-:W-:Y:S04]  /*237f0*/  STL.64 [R1+0x40], R12 ;  /* 0x0000400c01007387 */ /* 0x001fe80000100a00 */
[----:B------:R-:W-:Y:S04]  /*23800*/  STL.64 [R1+0x48], R14 ;  /* 0x0000480e01007387 */ /* 0x000fe80000100a00 */
[----:B---3--:R-:W0:Y:S04]  /*23810*/  LDSM.16.MT88.4 R12, [R0+0x8800] ;  /* 0x00880000000c783b */ /* 0x008e280000004200 */
[----:B0-----:R-:W-:Y:S04]  /*23820*/  STL.64 [R1+0x30], R12 ;  /* 0x0000300c01007387 */ /* 0x001fe80000100a00 */
[----:B------:R0:W-:Y:S04]  /*23830*/  STL.64 [R1+0x38], R14 ;  /* 0x0000380e01007387 */ /* 0x0001e80000100a00 */
[----:B0-----:R-:W2:Y:S04]  /*23840*/  LDL.LU.64 R14, [R1+0x2490] ;  /* 0x00249000010e7983 */ /* 0x001ea80000300a00 */
[----:B------:R-:W2:Y:S01]  /*23850*/  LDL.LU.64 R12, [R1+0x2488] ;  /* 0x00248800010c7983 */ /* 0x000ea20000300a00 */
[----:B------:R-:W-:Y:S01]  /*23860*/  MOV R10, R5 ;  /* 0x00000005000a7202 */ /* 0x000fe20000000f00 */
[----:B------:R-:W-:Y:S01]  /*23870*/  IMAD.MOV.U32 R29, RZ, RZ, R4 ;  /* 0x000000ffff1d7224 */ /* 0x000fe200078e0004 */
[----:B--2---:R-:W-:Y:S01]  /*23880*/  HMMA.16816.F32.BF16 R24, R24, R4, R12 ;  /* 0x000000041818723c */ /* 0x004fe2000004180c */
[----:B------:R-:W2:Y:S04]  /*23890*/  LDL.LU.64 R14, [R1+0x2480] ;  /* 0x00248000010e7983 */ /* 0x000ea80000300a00 */
[----:B------:R-:W2:Y:S11]  /*238a0*/  LDL.LU.64 R12, [R1+0x2478] ;  /* 0x00247800010c7983 */ /* 0x000eb60000300a00 */
[----:B------:R-:W-:Y:S07]  /*238b0*/  @!UPT UIADD3 URZ, URZ, URZ, URZ ;  /* 0x0000003f3f3ff290 */ /* 0x000fee000fffe03f */
[----:B------:R0:W-:Y:S04]  /*238c0*/  STL.64 [R1+0x50], R24 ;  /* 0x0000501801007387 */ /* 0x0001e80000100a00 */
[----:B------:R1:W-:Y:S04]  /*238d0*/  STL.64 [R1+0x58], R26 ;  /* 0x0000581a01007387 */ /* 0x0003e80000100a00 */
[----:B------:R-:W2:Y:S04]  /*238e0*/  LDL.LU.64 R6, [R1+0x2470] ;  /* 0x0024700001067983 */ /* 0x000ea80000300a00 */
[----:B------:R-:W2:Y:S01]  /*238f0*/  LDL.LU.64 R4, [R1+0x2468] ;  /* 0x0024680001047983 */ /* 0x000ea20000300a00 */
[----:B0-----:R-:W-:Y:S01]  /*23900*/  IMAD.MOV.U32 R24, RZ, RZ, R9 ;  /* 0x000000ffff187224 */ /* 0x001fe200078e0009 */
[----:B------:R-:W-:-:S02]  /*23910*/  MOV R25, R8 ;  /* 0x0000000800197202 */ /* 0x000fc40000000f00 */
[----:B-1----:R-:W-:Y:S02]  /*23920*/  MOV R27, R10 ;  /* 0x0000000a001b7202 */ /* 0x002fe40000000f00 */
[----:B------:R-:W0:Y:S04]  /*23930*/  LDSM.16.MT88.4 R8, [R28+0x8800] ;  /* 0x008800001c08783b */ /* 0x000e280000004200 */
[----:B0-----:R0:W-:Y:S04]  /*23940*/  STL [R1+0x2404], R8 ;  /* 0x0024040801007387 */ /* 0x0011e80000100800 */
[----:B------:R-:W-:Y:S04]  /*23950*/  STL [R1+0x2400], R9 ;  /* 0x0024000901007387 */ /* 0x000fe80000100800 */
[----:B------:R-:W-:Y:S01]  /*23960*/  STL [R1+0x23fc], R10 ;  /* 0x0023fc0a01007387 */ /* 0x000fe20000100800 */
[----:B0-----:R-:W-:-:S03]  /*23970*/  IMAD.MOV.U32 R8, RZ, RZ, R29 ;  /* 0x000000ffff087224 */ /* 0x001fc600078e001d */
[----:B------:R-:W-:Y:S04]  /*23980*/  STL [R1+0x23f8], R11 ;  /* 0x0023f80b01007387 */ /* 0x000fe80000100800 */
[----:B------:R-:W3:Y:S01]  /*23990*/  LDL.LU R29, [R1+0x2460] ;  /* 0x00246000011d7983 */ /* 0x000ee20000300800 */
[----:B--2---:R-:W-:Y:S11]  /*239a0*/  HMMA.16816.F32.BF16 R4, R12, R24, R4 ;  /* 0x000000180c04723c */ /* 0x004ff60000041804 */
[----:B------:R-:W-:Y:S11]  /*239b0*/  @!UPT UIADD3 URZ, URZ, URZ, URZ ;  /* 0x0000003f3f3ff290 */ /* 0x000ff6000fffe03f */
[----:B------:R-:W-:Y:S01]  /*239c0*/  @!UPT UIADD3 URZ, URZ, URZ, URZ ;  /* 0x0000003f3f3ff290 */ /* 0x000fe2000fffe03f */
[----:B------:R-:W-:Y:S04]  /*239d0*/  STL.64 [R1+0xb0], R4 ;  /* 0x0000b00401007387 */ /* 0x000fe80000100a00 */
[----:B------:R0:W-:Y:S04]  /*239e0*/  STL.64 [R1+0xb8], R6 ;  /* 0x0000b80601007387 */ /* 0x0001e80000100a00 */
[----:B0-----:R-:W2:Y:S04]  /*239f0*/  LDL.LU.64 R6, [R1+0x2458] ;  /* 0x0024580001067983 */ /* 0x001ea80000300a00 */
[----:B------:R-:W2:Y:S01]  /*23a00*/  LDL.LU.64 R4, [R1+0x2450] ;  /* 0x0024500001047983 */ /* 0x000ea20000300a00 */
[----:B------:R-:W-:-:S07]  /*23a10*/  MOV R9, R27 ;  /* 0x0000001b00097202 */ /* 0x000fce0000000f00 */
[----:B--2---:R-:W-:Y:S01]  /*23a20*/  HMMA.16816.F32.BF16 R8, R12, R8, R4 ;  /* 0x000000080c08723c */ /* 0x004fe20000041804 */
[----:B------:R-:W2:Y:S04]  /*23a30*/  LDL.LU.64 R6, [R1+0x2448] ;  /* 0x0024480001067983 */ /* 0x000ea80000300a00 */
[----:B------:R-:W2:Y:S04]  /*23a40*/  LDL.LU.64 R4, [R1+0x2440] ;  /* 0x0024400001047983 */ /* 0x000ea80000300a00 */
[----:B------:R-:W0:Y:S04]  /*23a50*/  LDSM.16.MT88.4 R12, [R3+0x8800] ;  /* 0x00880000030c783b */ /* 0x000e280000004200 */
[----:B0-----:R-:W-:Y:S10]  /*23a60*/  STL.64 [R1+0x23e0], R14 ;  /* 0x0023e00e01007387 */ /* 0x001ff40000100a00 */
[----:B------:R-:W-:Y:S04]  /*23a70*/  STL.64 [R1+0x90], R8 ;  /* 0x0000900801007387 */ /* 0x000fe80000100a00 */
[----:B------:R-:W-:Y:S04]  /*23a80*/  STL.64 [R1+0x98], R10 ;  /* 0x0000980a01007387 */ /* 0x000fe80000100a00 */
[----:B------:R0:W-:Y:S04]  /*23a90*/  STL.64 [R1+0x23d8], R12 ;  /* 0x0023d80c01007387 */ /* 0x0001e80000100a00 */
[----:B0-----:R-:W4:Y:S04]  /*23aa0*/  LDL.LU.64 R12, [R1] ;  /* 0x00000000010c7983 */ /* 0x001f280000300a00 */
[----:B------:R-:W3:Y:S01]  /*23ab0*/  LDL.LU.64 R14, [R1+0x8] ;  /* 0x00000800010e7983 */ /* 0x000ee20000300a00 */
[----:B--2---:R-:W-:Y:S03]  /*23ac0*/  HMMA.16816.F32.BF16 R8, R20, R24, R4 ;  /* 0x000000181408723c */ /* 0x004fe60000041804 */
[----:B------:R-:W-:Y:S04]  /*23ad0*/  LDSM.16.MT88.4 R24, [R0+0x9000] ;  /* 0x009000000018783b */ /* 0x000fe80000004200 */
[----:B------:R-:W-:Y:S01]  /*23ae0*/  IMAD.MOV.U32 R7, RZ, RZ, R20 ;  /* 0x000000ffff077224 */ /* 0x000fe200078e0014 */
[----:B------:R-:W-:Y:S01]  /*23af0*/  MOV R6, R21 ;  /* 0x0000001500067202 */ /* 0x000fe20000000f00 */
[----:B------:R-:W-:Y:S01]  /*23b00*/  IMAD.MOV.U32 R5, RZ, RZ, R22 ;  /* 0x000000ffff057224 */ /* 0x000fe200078e0016 */
[----:B------:R-:W-:-:S02]  /*23b10*/  MOV R4, R23 ;  /* 0x0000001700047202 */ /* 0x000fc40000000f00 */
[----:B------:R-:W0:Y:S11]  /*23b20*/  LDSM.16.MT88.4 R20, [R2+0x9000] ;  /* 0x009000000214783b */ /* 0x000e360000004200 */
[----:B------:R-:W-:Y:S04]  /*23b30*/  STL.64 [R1+0x80], R8 ;  /* 0x0000800801007387 */ /* 0x000fe80000100a00 */
[----:B------:R-:W-:Y:S04]  /*23b40*/  STL.64 [R1+0x88], R10 ;  /* 0x0000880a01007387 */ /* 0x000fe80000100a00 */
[----:B0-----:R0:W-:Y:S04]  /*23b50*/  STL [R1+0x239c], R20 ;  /* 0x00239c1401007387 */ /* 0x0011e80000100800 */
[----:B------:R1:W-:Y:S04]  /*23b60*/  STL [R1+0x2398], R21 ;  /* 0x0023981501007387 */ /* 0x0003e80000100800 */
[----:B------:R-:W-:Y:S01]  /*23b70*/  STL [R1+0x2394], R2 ;  /* 0x0023940201007387 */ /* 0x000fe20000100800 */
[----:B0-----:R-:W-:-:S03]  /*23b80*/  IMAD.MOV.U32 R20, RZ, RZ, R7 ;  /* 0x000000ffff147224 */ /* 0x001fc600078e0007 */
[----:B------:R0:W-:Y:S01]  /*23b90*/  STL [R1+0x2390], R22 ;  /* 0x0023901601007387 */ /* 0x0001e20000100800 */
[----:B-1----:R-:W-:-:S03]  /*23ba0*/  MOV R21, R6 ;  /* 0x0000000600157202 */ /* 0x002fc60000000f00 */
[----:B------:R1:W-:Y:S01]  /*23bb0*/  STL [R1+0x238c], R23 ;  /* 0x00238c1701007387 */ /* 0x0003e20000100800 */
[----:B0-----:R-:W-:Y:S01]  /*23bc0*/  IMAD.MOV.U32 R22, RZ, RZ, R5 ;  /* 0x000000ffff167224 */ /* 0x001fe200078e0005 */
[----:B-1----:R-:W-:Y:S02]  /*23bd0*/  MOV R23, R4 ;  /* 0x0000000400177202 */ /* 0x002fe40000000f00 */
[----:B---3--:R-:W0:Y:S04]  /*23be0*/  LDSM.16.M88.4 R4, [R29+0x10200] ;  /* 0x010200001d04783b */ /* 0x008e280000000200 */
[----:B0-----:R0:W-:Y:S04]  /*23bf0*/  STL [R1+0x23a4], R4 ;  /* 0x0023a40401007387 */ /* 0x0011e80000100800 */
[----:B------:R1:W-:Y:S04]  /*23c00*/  STL [R1+0x23a0], R5 ;  /* 0x0023a00501007387 */ /* 0x0003e80000100800 */
[----:B------:R2:W-:Y:S01]  /*23c10*/  STL [R1+0x22fc], R6 ;  /* 0x0022fc0601007387 */ /* 0x0005e20000100800 */
[----:B0-----:R-:W-:-:S03]  /*23c20*/  IMAD.MOV.U32 R4, RZ, RZ, R19 ;  /* 0x000000ffff047224 */ /* 0x001fc600078e0013 */
[----:B------:R0:W-:Y:S01]  /*23c30*/  STL [R1+0x22f8], R7 ;  /* 0x0022f80701007387 */ /* 0x0001e20000100800 */
[----:B-1----:R-:W-:-:S03]  /*23c40*/  MOV R5, R18 ;  /* 0x0000001200057202 */ /* 0x002fc60000000f00 */
[----:B------:R-:W3:Y:S01]  /*23c50*/  LDL.LU R8, [R1+0xd0] ;  /* 0x0000d00001087983 */ /* 0x000ee20000300800 */
[----:B--2---:R-:W-:-:S03]  /*23c60*/  IMAD.MOV.U32 R6, RZ, RZ, R17 ;  /* 0x000000ffff067224 */ /* 0x004fc600078e0011 */
[----:B------:R-:W3:Y:S01]  /*23c70*/  LDL.LU R9, [R1+0xd4] ;  /* 0x0000d40001097983 */ /* 0x000ee20000300800 */
[----:B0-----:R-:W-:-:S03]  /*23c80*/  MOV R7, R16 ;  /* 0x0000001000077202 */ /* 0x001fc60000000f00 */
[----:B------:R-:W3:Y:S04]  /*23c90*/  LDL.LU R10, [R1+0xd8] ;  /* 0x0000d800010a7983 */ /* 0x000ee80000300800 */
[----:B------:R-:W3:Y:S04]  /*23ca0*/  LDL.LU R11, [R1+0xdc] ;  /* 0x0000dc00010b7983 */ /* 0x000ee80000300800 */
[----:B------:R-:W-:Y:S04]  /*23cb0*/  STL.64 [R1+0x2438], R6 ;  /* 0x0024380601007387 */ /* 0x000fe80000100a00 */
[----:B------:R0:W-:Y:S04]  /*23cc0*/  STL.64 [R1+0x2430], R4 ;  /* 0x0024300401007387 */ /* 0x0001e80000100a00 */
[----:B------:R-:W1:Y:S04]  /*23cd0*/  LDSM.16.M88.4 R16, [R29+0x18200] ;  /* 0x018200001d10783b */ /* 0x000e680000000200 */
[----:B0-----:R-:W4:Y:S04]  /*23ce0*/  LDL.LU R4, [R1+0xe0] ;  /* 0x0000e00001047983 */ /* 0x001f280000300800 */
[----:B------:R-:W4:Y:S04]  /*23cf0*/  LDL.LU R5, [R1+0xe4] ;  /* 0x0000e40001057983 */ /* 0x000f280000300800 */
[----:B------:R-:W4:Y:S04]  /*23d00*/  LDL.LU R6, [R1+0xe8] ;  /* 0x0000e80001067983 */ /* 0x000f280000300800 */
[----:B------:R-:W4:Y:S04]  /*23d10*/  LDL.LU R7, [R1+0xec] ;  /* 0x0000ec0001077983 */ /* 0x000f280000300800 */
[----:B-1----:R-:W-:Y:S04]  /*23d20*/  STL [R1+0x23a8], R16 ;  /* 0x0023a81001007387 */ /* 0x002fe80000100800 */
[----:B------:R-:W-:Y:S04]  /*23d30*/  STL [R1+0x2388], R17 ;  /* 0x0023881101007387 */ /* 0x000fe80000100800 */
[----:B------:R-:W-:Y:S04]  /*23d40*/  STL [R1+0x22ec], R18 ;  /* 0x0022ec1201007387 */ /* 0x000fe80000100800 */
[----:B------:R-:W-:Y:S04]  /*23d50*/  STL [R1+0x22e8], R19 ;  /* 0x0022e81301007387 */ /* 0x000fe80000100800 */
[----:B------:R-:W0:Y:S04]  /*23d60*/  LDSM.16.MT88.4 R16, [R28+0x9000] ;  /* 0x009000001c10783b */ /* 0x000e280000004200 */
[----:B------:R-:W-:Y:S04]  /*23d70*/  STL [R1+0x21dc], R29 ;  /* 0x0021dc1d01007387 */ /* 0x000fe80000100800 */
[----:B------:R-:W-:Y:S04]  /*23d80*/  STL.64 [R1+0x2370], R26 ;  /* 0x0023701a01007387 */ /* 0x000fe80000100a00 */
[----:B------:R1:W-:Y:S04]  /*23d90*/  STL.64 [R1+0x2368], R24 ;  /* 0x0023681801007387 */ /* 0x0003e80000100a00 */
[----:B-1----:R-:W3:Y:S04]  /*23da0*/  LDL.LU R24, [R1+0x40] ;  /* 0x0000400001187983 */ /* 0x002ee80000300800 */
[----:B------:R-:W3:Y:S04]  /*23db0*/  LDL.LU R25, [R1+0x44] ;  /* 0x0000440001197983 */ /* 0x000ee80000300800 */
[----:B------:R-:W3:Y:S04]  /*23dc0*/  LDL.LU R26, [R1+0x48] ;  /* 0x00004800011a7983 */ /* 0x000ee80000300800 */
[----:B------:R-:W3:Y:S04]  /*23dd0*/  LDL.LU R27, [R1+0x4c] ;  /* 0x00004c00011b7983 */ /* 0x000ee80000300800 */
[----:B0-----:R-:W-:Y:S04]  /*23de0*/  STL.64 [R1+0x20], R16 ;  /* 0x0000201001007387 */ /* 0x001fe80000100a00 */
[----:B------:R0:W-:Y:S01]  /*23df0*/  STL.64 [R1+0x28], R18 ;  /* 0x0000281201007387 */ /* 0x0001e20000100a00 */
[----:B----4-:R-:W-:Y:S11]  /*23e00*/  HMMA.16816.F32.BF16 R4, R20, R12, R4 ;  /* 0x0000000c1404723c */ /* 0x010ff60000041804 */
[----:B------:R-:W-:Y:S11]  /*23e10*/  @!UPT UIADD3 URZ, URZ, URZ, URZ ;  /* 0x0000003f3f3ff290 */ /* 0x000ff6000fffe03f */
[----:B------:R-:W-:Y:S02]  /*23e20*/  @!UPT UIADD3 URZ, URZ, URZ, URZ ;  /* 0x0000003f3f3ff290 */ /* 0x000fe4000fffe03f */
[----:B0-----:R-:W-:Y:S01]  /*23e30*/  MOV R19, R5 ;  /* 0x0000000500137202 */ /* 0x001fe20000000f00 */
[----:B------:R-:W-:Y:S01]  /*23e40*/  IMAD.MOV.U32 R18, RZ, RZ, R6 ;  /* 0x000000ffff127224 */ /* 0x000fe200078e0006 */
[----:B------:R-:W-:Y:S01]  /*23e50*/  MOV R16, R7 ;  /* 0x0000000700107202 */ /* 0x000fe20000000f00 */
[----:B------:R-:W-:-:S03]  /*23e60*/  IMAD.MOV.U32 R20, RZ, RZ, R4 ;  /* 0x000000ffff147224 */ /* 0x000fc600078e0004 */
[----:B------:R0:W-:Y:S04]  /*23e70*/  STL.64 [R1+0x2428], R18 ;  /* 0x0024281201007387 */ /* 0x0001e80000100a00 */
[----:B------:R-:W-:Y:S04]  /*23e80*/  STL [R1+0x2420], R16 ;  /* 0x0024201001007387 */ /* 0x000fe80000100800 */
[----:B0-----:R-:W3:Y:S04]  /*23e90*/  LDL.LU.64 R18, [R1+0x18] ;  /* 0x0000180001127983 */ /* 0x001ee80000300a00 */
[----:B------:R0:W-:Y:S04]  /*23ea0*/  STL [R1+0x2408], R20 ;  /* 0x0024081401007387 */ /* 0x0001e80000100800 */
[----:B0-----:R-:W2:Y:S04]  /*23eb0*/  LDL.LU R20, [R1+0x50] ;  /* 0x0000500001147983 */ /* 0x001ea80000300800 */
[----:B------:R-:W2:Y:S04]  /*23ec0*/  LDL.LU R21, [R1+0x54] ;  /* 0x0000540001157983 */ /* 0x000ea80000300800 */
[----:B------:R-:W4:Y:S04]  /*23ed0*/  LDL.LU R22, [R1+0x58] ;  /* 0x0000580001167983 */ /* 0x000f280000300800 */
[----:B------:R-:W4:Y:S04]  /*23ee0*/  LDL.LU R23, [R1+0x5c] ;  /* 0x00005c0001177983 */ /* 0x000f280000300800 */
[----:B----4-:R-:W-:Y:S04]  /*23ef0*/  STL.64 [R1+0x2418], R22 ;  /* 0x0024181601007387 */ /* 0x010fe80000100a00 */
[----:B--2---:R0:W-:Y:S04]  /*23f00*/  STL.64 [R1+0x2410], R20 ;  /* 0x0024101401007387 */ /* 0x0041e80000100a00 */
[----:B0-----:R-:W2:Y:S04]  /*23f10*/  LDL.LU R20, [R1+0xc0] ;  /* 0x0000c00001147983 */ /* 0x001ea80000300800 */
[----:B------:R-:W2:Y:S04]  /*23f20*/  LDL.LU R21, [R1+0xc4] ;  /* 0x0000c40001157983 */ /* 0x000ea80000300800 */
[----:B------:R-:W2:Y:S04]  /*23f30*/  LDL.LU R22, [R1+0xc8] ;  /* 0x0000c80001167983 */ /* 0x000ea80000300800 */
        /* <DEDUP_REMOVED lines=8> */
[----:B------:R-:W3:Y:S04]  /*23fc0*/  LDL.LU.64 R6, [R1+0x2438] ;  /* 0x0024380001067983 */ /* 0x000ee80000300a00 */
[----:B------:R-:W3:Y:S01]  /*23fd0*/  LDL.LU.64 R4, [R1+0x2430] ;  /* 0x0024300001047983 */ /* 0x000ee20000300a00 */
[----:B--2---:R-:W-:Y:S11]  /*23fe0*/  HMMA.16816.F32.BF16 R24, R24, R14, R20 ;  /* 0x0000000e1818723c */ /* 0x004ff60000041814 */
[----:B------:R-:W-:Y:S11]  /*23ff0*/  @!UPT UIADD3 URZ, URZ, URZ, URZ ;  /* 0x0000003f3f3ff290 */ /* 0x000ff6000fffe03f */
[----:B------:R-:W-:Y:S01]  /*24000*/  @!UPT UIADD3 URZ, URZ, URZ, URZ ;  /* 0x0000003f3f3ff290 */ /* 0x000fe2000fffe03f */
[----:B------:R-:W-:Y:S04]  /*24010*/  STL.64 [R1+0x2380], R26 ;  /* 0x0023801a01007387 */ /* 0x000fe80000100a00 */
[----:B------:R0:W-:Y:S04]  /*24020*/  STL.64 [R1+0x2378], R24 ;  /* 0x0023781801007387 */ /* 0x0001e80000100a00 */
[----:B0-----:R-:W3:Y:S04]  /*24030*/  LDL.LU R24, [R1+0x30] ;  /* 0x0000300001187983 */ /* 0x001ee80000300800 */
[----:B------:R-:W3:Y:S04]  /*24040*/  LDL.LU R25, [R1+0x34] ;  /* 0x0000340001197983 */ /* 0x000ee80000300800 */
[----:B------:R-:W3:Y:S04]  /*24050*/  LDL.LU R26, [R1+0x38] ;  /* 0x00003800011a7983 */ /* 0x000ee80000300800 */
[----:B------:R-:W3:Y:S02]  /*24060*/  LDL.LU R27, [R1+0x3c] ;  /* 0x00003c00011b7983 */ /* 0x000ee40000300800 */
[----:B---3--:R-:W-:Y:S07]  /*24070*/  HMMA.16816.F32.BF16 R20, R24, R18, R4 ;  /* 0x000000121814723c */ /* 0x008fee0000041804 */
[----:B------:R-:W-:Y:S01]  /*24080*/  IMAD.MOV.U32 R5, RZ, RZ, R18 ;  /* 0x000000ffff057224 */ /* 0x000fe200078e0012 */
[----:B------:R-:W-:-:S02]  /*24090*/  MOV R4, R19 ;  /* 0x0000001300047202 */ /* 0x000fc40000000f00 */
[----:B------:R-:W2:Y:S04]  /*240a0*/  LDL.LU.64 R18, [R1+0x2428] ;  /* 0x0024280001127983 */ /* 0x000ea80000300a00 */
[----:B------:R-:W3:Y:S10]  /*240b0*/  LDL.LU R16, [R1+0x2420] ;  /* 0x0024200001107983 */ /* 0x000ef40000300800 */
[----:B------:R-:W-:Y:S01]  /*240c0*/  IMAD.MOV.U32 R7, RZ, RZ, R22 ;  /* 0x000000ffff077224 */ /* 0x000fe200078e0016 */
[----:B------:R-:W-:Y:S01]  /*240d0*/  MOV R6, R23 ;  /* 0x0000001700067202 */ /* 0x000fe20000000f00 */
[----:B------:R-:W-:Y:S01]  /*240e0*/  IMAD.MOV.U32 R17, RZ, RZ, R20 ;  /* 0x000000ffff117224 */ /* 0x000fe200078e0014 */
[----:B------:R-:W-:Y:S01]  /*240f0*/  MOV R29, R21 ;  /* 0x00000015001d7202 */ /* 0x000fe20000000f00 */
[----:B------:R-:W4:Y:S04]  /*24100*/  LDL.LU.64 R22, [R1+0x2418] ;  /* 0x0024180001167983 */ /* 0x000f280000300a00 */
[----:B------:R-:W4:Y:S02]  /*24110*/  LDL.LU.64 R20, [R1+0x2410] ;  /* 0x0024100001147983 */ /* 0x000f240000300a00 */
[----:B----4-:R-:W-:Y:S02]  /*24120*/  HMMA.16816.F32.BF16 R24, R24, R14, R20 ;  /* 0x0000000e1818723c */ /* 0x010fe40000041814 */
[----:B------:R-:W4:Y:S11]  /*24130*/  LDL.LU R20, [R1+0x2408] ;  /* 0x0024080001147983 */ /* 0x000f360000300800 */
[----:B------:R-:W-:Y:S11]  /*24140*/  @!UPT UIADD3 URZ, URZ, URZ, URZ ;  /* 0x0000003f3f3ff290 */ /* 0x000ff6000fffe03f */
[----:B------:R-:W-:Y:S01]  /*24150*/  IMAD.MOV.U32 R21, RZ, RZ, R24 ;  /* 0x000000ffff157224 */ /* 0x000fe200078e0018 */
[----:B------:R-:W-:Y:S01]  /*24160*/  MOV R2, R25 ;  /* 0x0000001900027202 */ /* 0x000fe20000000f00 */
[----:B------:R-:W-:Y:S01]  /*24170*/  IMAD.MOV.U32 R22, RZ, RZ, R26 ;  /* 0x000000ffff167224 */ /* 0x000fe200078e001a */
[----:B------:R-:W-:Y:S02]  /*24180*/  MOV R23, R27 ;  /* 0x0000001b00177202 */ /* 0x000fe40000000f00 */
[----:B------:R-:W0:Y:S04]  /*24190*/  LDSM.16.MT88.4 R24, [R3+0x9000] ;  /* 0x009000000318783b */ /* 0x000e280000004200 */
[----:B------:R1:W-:Y:S04]  /*241a0*/  STL.64 [R1+0x23f0], R14 ;  /* 0x0023f00e01007387 */ /* 0x0003e80000100a00 */
[----:B------:R-:W4:Y:S04]  /*241b0*/  LDL.LU R12, [R1+0xb0] ;  /* 0x0000b000010c7983 */ /* 0x000f280000300800 */
[----:B------:R-:W4:Y:S04]  /*241c0*/  LDL.LU R13, [R1+0xb4] ;  /* 0x0000b400010d7983 */ /* 0x000f280000300800 */
[----:B-1----:R-:W4:Y:S04]  /*241d0*/  LDL.LU R14, [R1+0xb8] ;  /* 0x0000b800010e7983 */ /* 0x002f280000300800 */
[----:B------:R-:W4:Y:S04]  /*241e0*/  LDL.LU R15, [R1+0xbc] ;  /* 0x0000bc00010f7983 */ /* 0x000f280000300800 */
[----:B0-----:R0:W-:Y:S04]  /*241f0*/  STL.64 [R1+0x50], R24 ;  /* 0x0000501801007387 */ /* 0x0011e80000100a00 */
[----:B------:R1:W-:Y:S01]  /*24200*/  STL.64 [R1+0x58], R26 ;  /* 0x0000581a01007387 */ /* 0x0003e20000100a00 */
[----:B0-----:R-:W-:Y:S01]  /*24210*/  IMAD.MOV.U32 R24, RZ, RZ, R8 ;  /* 0x000000ffff187224 */ /* 0x001fe200078e0008 */
[----:B------:R-:W-:-:S02]  /*24220*/  MOV R25, R9 ;  /* 0x0000000900197202 */ /* 0x000fc40000000f00 */
[----:B------:R-:W4:Y:S01]  /*24230*/  LDL.LU R8, [R1+0x2404] ;  /* 0x0024040001087983 */ /* 0x000f220000300800 */
[----:B-1----:R-:W-:Y:S01]  /*24240*/  IMAD.MOV.U32 R26, RZ, RZ, R10 ;  /* 0x000000ffff1a7224 */ /* 0x002fe200078e000a */
[----:B------:R-:W-:Y:S02]  /*24250*/  MOV R27, R11 ;  /* 0x0000000b001b7202 */ /* 0x000fe40000000f00 */
[----:B------:R-:W4:Y:S04]  /*24260*/  LDL.LU R9, [R1+0x2400] ;  /* 0x0024000001097983 */ /* 0x000f280000300800 */
[----:B------:R-:W4:Y:S04]  /*24270*/  LDL.LU R10, [R1+0x23fc] ;  /* 0x0023fc00010a7983 */ /* 0x000f280000300800 */
[----:B------:R-:W4:Y:S04]  /*24280*/  LDL.LU R11, [R1+0x23f8] ;  /* 0x0023f800010b7983 */ /* 0x000f280000300800 */
[----:B------:R2:W-:Y:S04]  /*24290*/  STL.64 [R1+0x23b8], R26 ;  /* 0x0023b81a01007387 */ /* 0x0005e80000100a00 */
[----:B------:R-:W-:Y:S01]  /*242a0*/  STL.64 [R1+0x23b0], R24 ;  /* 0x0023b01801007387 */ /* 0x000fe20000100a00 */
[----:B--2---:R-:W-:Y:S01]  /*242b0*/  IMAD.MOV.U32 R26, RZ, RZ, R18 ;  /* 0x000000ffff1a7224 */ /* 0x004fe200078e0012 */
[----:B---3--:R-:W-:-:S05]  /*242c0*/  MOV R27, R16 ;  /* 0x00000010001b7202 */ /* 0x008fca0000000f00 */
[----:B------:R0:W-:Y:S02]  /*242d0*/  STL.64 [R1+0x23c8], R26 ;  /* 0x0023c81a01007387 */ /* 0x0001e40000100a00 */
[----:B0-----:R-:W-:Y:S01]  /*242e0*/  IMAD.MOV.U32 R26, RZ, RZ, R5 ;  /* 0x000000ffff1a7224 */ /* 0x001fe200078e0005 */
[----:B------:R-:W-:Y:S02]  /*242f0*/  MOV R27, R4 ;  /* 0x00000004001b7202 */ /* 0x000fe40000000f00 */
[----:B------:R-:W-:Y:S01]  /*24300*/  MOV R25, R19 ;  /* 0x0000001300197202 */ /* 0x000fe20000000f00 */
[----:B----4-:R-:W-:-:S05]  /*24310*/  IMAD.MOV.U32 R24, RZ, RZ, R20 ;  /* 0x000000ffff187224 */ /* 0x010fca00078e0014 */
[----:B------:R0:W-:Y:S04]  /*24320*/  STL.64 [R1+0x23c0], R24 ;  /* 0x0023c01801007387 */ /* 0x0001e80000100a00 */
[----:B------:R-:W-:Y:S01]  /*24330*/  STL [R1+0x2330], R3 ;  /* 0x0023300301007387 */ /* 0x000fe20000100800 */
[----:B------:R-:W-:Y:S11]  /*24340*/  HMMA.16816.F32.BF16 R12, R8, R26, R12 ;  /* 0x0000001a080c723c */ /* 0x000ff6000004180c */
[----:B------:R-:W-:Y:S11]  /*24350*/  @!UPT UIADD3 URZ, URZ, URZ, URZ ;  /* 0x0000003f3f3ff290 */ /* 0x000ff6000fffe03f */
[----:B------:R-:W-:Y:S02]  /*24360*/  @!UPT UIADD3 URZ, URZ, URZ, URZ ;  /* 0x0000003f3f3ff290 */ /* 0x000fe4000fffe03f */
[----:B------:R-:W-:Y:S01]  /*24370*/  IMAD.MOV.U32 R5, RZ, RZ, R14 ;  /* 0x000000ffff057224 */ /* 0x000fe200078e000e */
[----:B------:R-:W-:Y:S02]  /*24380*/  MOV R20, R15 ;  /* 0x0000000f00147202 */ /* 0x000fe40000000f00 */
[----:B------:R-:W2:Y:S04]  /*24390*/  LDL.LU.64 R14, [R1+0x23f0] ;  /* 0x0023f000010e7983 */ /* 0x000ea80000300a00 */
[----:B------:R1:W-:Y:S04]  /*243a0*/  STL.64 [R1+0x23e8], R26 ;  /* 0x0023e81a01007387 */ /* 0x0003e80000100a00 */
[----:B0-----:R-:W3:Y:S04]  /*243b0*/  LDL.LU R24, [R1+0x90] ;  /* 0x0000900001187983 */ /* 0x001ee80000300800 */
[----:B------:R-:W3:Y:S04]  /*243c0*/  LDL.LU R25, [R1+0x94] ;  /* 0x0000940001197983 */ /* 0x000ee80000300800 */
[----:B-1----:R-:W3:Y:S04]  /*243d0*/  LDL.LU R26, [R1+0x98] ;  /* 0x00009800011a7983 */ /* 0x002ee80000300800 */
[----:B------:R-:W3:Y:S01]  /*243e0*/  LDL.LU R27, [R1+0x9c] ;  /* 0x00009c00011b7983 */ /* 0x000ee20000300800 */
[----:B------:R-:W-:-:S05]  /*243f0*/  IMAD.MOV.U32 R16, RZ, RZ, R12 ;  /* 0x000000ffff107224 */ /* 0x000fca00078e000c */
[----:B------:R0:W-:Y:S01]  /*24400*/  STL.64 [R1+0x23d0], R16 ;  /* 0x0023d01001007387 */ /* 0x0001e20000100a00 */
[----:B------:R-:W-:-:S03]  /*24410*/  MOV R4, R13 ;  /* 0x0000000d00047202 */ /* 0x000fc60000000f00 */
[----:B0-----:R-:W4:Y:S04]  /*24420*/  LDL.LU R16, [R1+0x80] ;  /* 0x0000800001107983 */ /* 0x001f280000300800 */
[----:B------:R-:W4:Y:S04]  /*24430*/  LDL.LU R17, [R1+0x84] ;  /* 0x0000840001117983 */ /* 0x000f280000300800 */
[----:B------:R-:W4:Y:S04]  /*24440*/  LDL.LU R18, [R1+0x88] ;  /* 0x0000880001127983 */ /* 0x000f280000300800 */
[----:B------:R-:W4:Y:S01]  /*24450*/  LDL.LU R19, [R1+0x8c] ;  /* 0x00008c0001137983 */ /* 0x000f220000300800 */
[----:B--2---:R-:W-:Y:S01]  /*24460*/  MOV R3, R15 ;  /* 0x0000000f00037202 */ /* 0x004fe20000000f00 */
[----:B---3--:R-:W-:Y:S02]  /*24470*/  HMMA.16816.F32.BF16 R8, R8, R14, R24 ;  /* 0x0000000e0808723c */ /* 0x008fe40000041818 */
[----:B------:R-:W4:Y:S05]  /*24480*/  LDL.LU.64 R26, [R1+0x23e8] ;  /* 0x0023e800011a7983 */ /* 0x000f2a0000300a00 */
[----:B------:R-:W-:-:S02]  /*24490*/  IMAD.MOV.U32 R24, RZ, RZ, R14 ;  /* 0x000000ffff187224 */ /* 0x000fc400078e000e */
[----:B------:R-:W4:Y:S04]  /*244a0*/  LDL.LU.64 R14, [R1+0x23e0] ;  /* 0x0023e000010e7983 */ /* 0x000f280000300a00 */
[----:B------:R-:W4:Y:S10]  /*244b0*/  LDL.LU.64 R12, [R1+0x23d8] ;  /* 0x0023d800010c7983 */ /* 0x000f340000300a00 */
[----:B------:R-:W-:Y:S04]  /*244c0*/  STL [R1+0x2340], R8 ;  /* 0x0023400801007387 */ /* 0x000fe80000100800 */
[----:B------:R-:W-:Y:S04]  /*244d0*/  STL [R1+0x233c], R9 ;  /* 0x00233c0901007387 */ /* 0x000fe80000100800 */
[----:B------:R0:W-:Y:S02]  /*244e0*/  STL [R1+0x2338], R10 ;  /* 0x0023380a01007387 */ /* 0x0001e40000100800 */
[----:B0-----:R-:W-:-:S02]  /*244f0*/  IMAD.MOV.U32 R10, RZ, RZ, R24 ;  /* 0x000000ffff0a7224 */ /* 0x001fc400078e0018 */
[----:B------:R0:W-:Y:S02]  /*24500*/  STL [R1+0x2334], R11 ;  /* 0x0023340b01007387 */ /* 0x0001e40000100800 */
[----:B0-----:R-:W-:Y:S01]  /*24510*/  MOV R11, R3 ;  /* 0x00000003000b7202 */ /* 0x001fe20000000f00 */
[----:B----4-:R-:W-:Y:S01]  /*24520*/  HMMA.16816.F32.BF16 R24, R12, R26, R16 ;  /* 0x0000001a0c18723c */ /* 0x010fe20000041810 */
[----:B------:R-:W2:Y:S11]  /*24530*/  LDL.LU.64 R16, [R1+0x23d0] ;  /* 0x0023d00001107983 */ /* 0x000eb60000300a00 */
[----:B------:R-:W-:Y:S11]  /*24540*/  @!UPT UIADD3 URZ, URZ, URZ, URZ ;  /* 0x0000003f3f3ff290 */ /* 0x000ff6000fffe03f */
[----:B------:R-:W-:Y:S01]  /*24550*/  STL [R1+0x84], R25 ;  /* 0x0000841901007387 */ /* 0x000fe20000100800 */
[----:B------:R-:W-:-:S03]  /*24560*/  IMAD.MOV.U32 R3, RZ, RZ, R24 ;  /* 0x000000ffff037224 */ /* 0x000fc600078e0018 */
[----:B------:R0:W-:Y:S04]  /*24570*/  STL.64 [R1+0x88], R26 ;  /* 0x0000881a01007387 */ /* 0x0001e80000100a00 */
[----:B0-----:R-:W3:Y:S04]  /*24580*/  LDL.LU.64 R26, [R1+0x23c8] ;  /* 0x0023c800011a7983 */ /* 0x001ee80000300a00 */
[----:B------:R-:W3:Y:S04]  /*24590*/  LDL.LU.64 R24, [R1+0x23c0] ;  /* 0x0023c00001187983 */ /* 0x000ee80000300a00 */
[----:B------:R-:W-:Y:S01]  /*245a0*/  STL [R1+0x2344], R3 ;  /* 0x0023440301007387 */ /* 0x000fe20000100800 */
[----:B---3--:R-:W-:Y:S03]  /*245b0*/  HMMA.16816.F32.BF16 R8, R12, R10, R24 ;  /* 0x0000000a0c08723c */ /* 0x008fe60000041818 */
[----:B------:R-:W3:Y:S04]  /*245c0*/  LDL.LU.64 R26, [R1+0x23b8] ;  /* 0x0023b800011a7983 */ /* 0x000ee80000300a00 */
[----:B------:R-:W3:Y:S01]  /*245d0*/  LDL.LU.64 R24, [R1+0x23b0] ;  /* 0x0023b00001187983 */ /* 0x000ee20000300a00 */
[----:B--2---:R-:W-:Y:S01]  /*245e0*/  MOV R12, R16 ;  /* 0x00000010000c7202 */ /* 0x004fe20000000f00 */
[----:B------:R-:W-:Y:S01]  /*245f0*/  IMAD.MOV.U32 R15, RZ, RZ, R20 ;  /* 0x000000ffff0f7224 */ /* 0x000fe200078e0014 */
[----:B------:R-:W-:Y:S01]  /*24600*/  MOV R14, R5 ;  /* 0x00000005000e7202 */ /* 0x000fe20000000f00 */
[----:B------:R-:W-:Y:S11]  /*24610*/  IMAD.MOV.U32 R13, RZ, RZ, R4 ;  /* 0x000000ffff0d7224 */ /* 0x000ff600078e0004 */
[----:B------:R-:W-:Y:S01]  /*24620*/  @!UPT UIADD3 URZ, URZ, URZ, URZ ;  /* 0x0000003f3f3ff290 */ /* 0x000fe2000fffe03f */
[----:B------:R-:W-:Y:S04]  /*24630*/  STL.64 [R1+0x10], R8 ;  /* 0x0000100801007387 */ /* 0x000fe80000100a00 */
[----:B------:R-:W2:Y:S04]  /*24640*/  LDL.LU R16, [R1+0x23a8] ;  /* 0x0023a80001107983 */ /* 0x000ea80000300800 */
[----:B------:R-:W3:Y:S04]  /*24650*/  LDL.LU R4, [R1+0x23a4] ;  /* 0x0023a40001047983 */ /* 0x000ee80000300800 */
[----:B------:R-:W3:Y:S04]  /*24660*/  LDL.LU R5, [R1+0x23a0] ;  /* 0x0023a00001057983 */ /* 0x000ee80000300800 */
[----:B------:R-:W3:Y:S04]  /*24670*/  LDL.LU R20, [R1+0x239c] ;  /* 0x00239c0001147983 */ /* 0x000ee80000300800 */
[----:B------:R-:W-:Y:S04]  /*24680*/  STL.64 [R1+0x2350], R14 ;  /* 0x0023500e01007387 */ /* 0x000fe80000100a00 */
[----:B------:R0:W-:Y:S02]  /*24690*/  STL.64 [R1+0x2348], R12 ;  /* 0x0023480c01007387 */ /* 0x0001e40000100a00 */
[----:B0-----:R-:W-:Y:S01]  /*246a0*/  MOV R12, R21 ;  /* 0x00000015000c7202 */ /* 0x001fe20000000f00 */
[----:B------:R-:W-:Y:S01]  /*246b0*/  IMAD.MOV.U32 R13, RZ, RZ, R2 ;  /* 0x000000ffff0d7224 */ /* 0x000fe200078e0002 */
[----:B------:R-:W3:Y:S04]  /*246c0*/  LDL.LU R21, [R1+0x2398] ;  /* 0x0023980001157983 */ /* 0x000ee80000300800 */
[----:B------:R-:W4:Y:S01]  /*246d0*/  LDL.LU R2, [R1+0x2394] ;  /* 0x0023940001027983 */ /* 0x000f220000300800 */
[----:B------:R-:W-:Y:S01]  /*246e0*/  MOV R14, R22 ;  /* 0x00000016000e7202 */ /* 0x000fe20000000f00 */
[----:B------:R-:W-:-:S02]  /*246f0*/  IMAD.MOV.U32 R15, RZ, RZ, R23 ;  /* 0x000000ffff0f7224 */ /* 0x000fc400078e0017 */
[----:B------:R-:W3:Y:S04]  /*24700*/  LDL.LU R22, [R1+0x2390] ;  /* 0x0023900001167983 */ /* 0x000ee80000300800 */
[----:B------:R-:W3:Y:S01]  /*24710*/  LDL.LU R23, [R1+0x238c] ;  /* 0x00238c0001177983 */ /* 0x000ee20000300800 */
[----:B------:R-:W-:Y:S01]  /*24720*/  MOV R19, R10 ;  /* 0x0000000a00137202 */ /* 0x000fe20000000f00 */
[----:B------:R-:W-:Y:S02]  /*24730*/  IMAD.MOV.U32 R18, RZ, RZ, R11 ;  /* 0x000000ffff127224 */ /* 0x000fe400078e000b */
[----:B------:R-:W-:Y:S04]  /*24740*/  STL.64 [R1+0x2360], R14 ;  /* 0x0023600e01007387 */ /* 0x000fe80000100a00 */
[----:B------:R0:W-:Y:S02]  /*24750*/  STL.64 [R1+0x2358], R12 ;  /* 0x0023580c01007387 */ /* 0x0001e40000100a00 */
[----:B0-----:R-:W-:-:S02]  /*24760*/  MOV R12, R17 ;  /* 0x00000011000c7202 */ /* 0x001fc40000000f00 */
[----:B------:R-:W2:Y:S04]  /*24770*/  LDL.LU R17, [R1+0x2388] ;  /* 0x0023880001117983 */ /* 0x000ea80000300800 */
[----:B----4-:R-:W0:Y:S01]  /*24780*/  LDSM.16.MT88.4 R8, [R2+0x9800] ;  /* 0x009800000208783b */ /* 0x010e220000004200 */
[C---:B---3--:R-:W-:Y:S03]  /*24790*/  HMMA.16816.F32.BF16 R24, R20.reuse, R4, R24 ;  /* 0x000000041418723c */ /* 0x048fe60000041818 */
[----:B0-----:R0:W-:Y:S01]  /*247a0*/  STL.64 [R1+0x40], R8 ;  /* 0x0000400801007387 */ /* 0x0011e20000100a00 */
[----:B------:R-:W-:Y:S11]  /*247b0*/  MOV R3, R11 ;  /* 0x0000000b00037202 */ /* 0x000ff60000000f00 */
[----:B------:R-:W-:Y:S09]  /*247c0*/  @!UPT UIADD3 URZ, URZ, URZ, URZ ;  /* 0x0000003f3f3ff290 */ /* 0x000ff2000fffe03f */
[----:B------:R-:W-:Y:S01]  /*247d0*/  MOV R11, R27 ;  /* 0x0000001b000b7202 */ /* 0x000fe20000000f00 */
[----:B------:R1:W-:Y:S01]  /*247e0*/  STL [R1+0x48], R10 ;  /* 0x0000480a01007387 */ /* 0x0003e20000100800 */
[----:B0-----:R-:W-:Y:S01]  /*247f0*/  IMAD.MOV.U32 R8, RZ, RZ, R24 ;  /* 0x000000ffff087224 */ /* 0x001fe200078e0018 */
[----:B------:R-:W-:Y:S01]  /*24800*/  MOV R9, R25 ;  /* 0x0000001900097202 */ /* 0x000fe20000000f00 */
[----:B-1----:R-:W-:Y:S02]  /*24810*/  IMAD.MOV.U32 R10, RZ, RZ, R26 ;  /* 0x000000ffff0a7224 */ /* 0x002fe400078e001a */
[----:B------:R-:W2:Y:S04]  /*24820*/  LDL.LU.64 R26, [R1+0x2380] ;  /* 0x00238000011a7983 */ /* 0x000ea80000300a00 */
[----:B------:R-:W2:Y:S01]  /*24830*/  LDL.LU.64 R24, [R1+0x2378] ;  /* 0x0023780001187983 */ /* 0x000ea20000300a00 */
[----:B------:R-:W-:Y:S01]  /*24840*/  IMAD.MOV.U32 R13, RZ, RZ, R29 ;  /* 0x000000ffff0d7224 */ /* 0x000fe200078e001d */
        /* <DEDUP_REMOVED lines=8> */
[----:B0-----:R-:W3:Y:S04]  /*248d0*/  LDL.LU.64 R20, [R1+0x20] ;  /* 0x0000200001147983 */ /* 0x001ee80000300a00 */
[----:B-1----:R-:W3:Y:S01]  /*248e0*/  LDL.LU.64 R22, [R1+0x28] ;  /* 0x0000280001167983 */ /* 0x002ee20000300a00 */
[C---:B--2---:R-:W-:Y:S11]  /*248f0*/  HMMA.16816.F32.BF16 R12, R24.reuse, R4, R12 ;  /* 0x00000004180c723c */ /* 0x044ff6000004180c */
[----:B------:R-:W-:Y:S11]  /*24900*/  @!UPT UIADD3 URZ, URZ, URZ, URZ ;  /* 0x0000003f3f3ff290 */ /* 0x000ff6000fffe03f */
[----:B------:R-:W-:Y:S01]  /*24910*/  @!UPT UIADD3 URZ, URZ, URZ, URZ ;  /* 0x0000003f3f3ff290 */ /* 0x000fe2000fffe03f */
[----:B------:R0:W-:Y:S01]  /*24920*/  STL.64 [R1+0xe0], R12 ;  /* 0x0000e00c01007387 */ /* 0x0001e20000100a00 */
[----:B------:R-:W-:Y:S01]  /*24930*/  IMAD.MOV.U32 R6, RZ, RZ, R14 ;  /* 0x000000ffff067224 */ /* 0x000fe200078e000e */
[----:B------:R-:W-:Y:S02]  /*24940*/  MOV R7, R15 ;  /* 0x0000000f00077202 */ /* 0x000fe40000000f00 */
[----:B------:R-:W2:Y:S04]  /*24950*/  LDL.LU.64 R14, [R1+0x2360] ;  /* 0x00236000010e7983 */ /* 0x000ea80000300a00 */
[----:B0-----:R-:W2:Y:S02]  /*24960*/  LDL.LU.64 R12, [R1+0x2358] ;  /* 0x00235800010c7983 */ /* 0x001ea40000300a00 */
[----:B--2---:R-:W-:Y:S02]  /*24970*/  HMMA.16816.F32.BF16 R24, R24, R16, R12 ;  /* 0x000000101818723c */ /* 0x004fe4000004180c */
[----:B------:R-:W3:Y:S04]  /*24980*/  LDL.LU.64 R14, [R1+0x2350] ;  /* 0x00235000010e7983 */ /* 0x000ee80000300a00 */
[----:B------:R-:W3:Y:S11]  /*24990*/  LDL.LU.64 R12, [R1+0x2348] ;  /* 0x00234800010c7983 */ /* 0x000ef60000300a00 */
[----:B------:R-:W-:Y:S06]  /*249a0*/  @!UPT UIADD3 URZ, URZ, URZ, URZ ;  /* 0x0000003f3f3ff290 */ /* 0x000fec000fffe03f */
[----:B------:R-:W-:Y:S01]  /*249b0*/  STL.64 [R1+0xb0], R24 ;  /* 0x0000b01801007387 */ /* 0x000fe20000100a00 */
[----:B------:R-:W-:-:S03]  /*249c0*/  IMAD.MOV.U32 R29, RZ, RZ, R27 ;  /* 0x000000ffff1d7224 */ /* 0x000fc600078e001b */
[----:B------:R3:W-:Y:S04]  /*249d0*/  STL [R1+0xb8], R26 ;  /* 0x0000b81a01007387 */ /* 0x0007e80000100800 */
[----:B------:R-:W-:Y:S01]  /*249e0*/  STL [R1+0x22f0], R29 ;  /* 0x0022f01d01007387 */ /* 0x000fe20000100800 */
[----:B---3--:R-:W-:Y:S07]  /*249f0*/  HMMA.16816.F32.BF16 R24, R20, R4, R12 ;  /* 0x000000041418723c */ /* 0x008fee000004180c */
[----:B------:R-:W-:Y:S01]  /*24a00*/  MOV R15, R20 ;  /* 0x00000014000f7202 */ /* 0x000fe20000000f00 */
[----:B------:R-:W-:Y:S01]  /*24a10*/  IMAD.MOV.U32 R14, RZ, RZ, R21 ;  /* 0x000000ffff0e7224 */ /* 0x000fe200078e0015 */
[----:B------:R-:W-:Y:S01]  /*24a20*/  MOV R13, R22 ;  /* 0x00000016000d7202 */ /* 0x000fe20000000f00 */
[----:B------:R-:W-:Y:S11]  /*24a30*/  IMAD.MOV.U32 R12, RZ, RZ, R23 ;  /* 0x000000ffff0c7224 */ /* 0x000ff600078e0017 */
[----:B------:R-:W-:Y:S02]  /*24a40*/  @!UPT UIADD3 URZ, URZ, URZ, URZ ;  /* 0x0000003f3f3ff290 */ /* 0x000fe4000fffe03f */
[----:B------:R-:W-:Y:S04]  /*24a50*/  STL.64 [R1+0x70], R24 ;  /* 0x0000701801007387 */ /* 0x000fe80000100a00 */
[----:B------:R-:W-:Y:S04]  /*24a60*/  STL.64 [R1+0x78], R26 ;  /* 0x0000781a01007387 */ /* 0x000fe80000100a00 */
[----:B------:R0:W-:Y:S04]  /*24a70*/  STL.64 [R1+0x2328], R6 ;  /* 0x0023280601007387 */ /* 0x0001e80000100a00 */
[----:B------:R1:W-:Y:S01]  /*24a80*/  STL.64 [R1+0x2320], R4 ;  /* 0x0023200401007387 */ /* 0x0003e20000100a00 */
[----:B0-----:R-:W-:Y:S01]  /*24a90*/  MOV R6, R13 ;  /* 0x0000000d00067202 */ /* 0x001fe20000000f00 */
[----:B------:R-:W-:Y:S01]  /*24aa0*/  IMAD.MOV.U32 R7, RZ, RZ, R12 ;  /* 0x000000ffff077224 */ /* 0x000fe200078e000c */
[----:B-1----:R-:W-:Y:S01]  /*24ab0*/  MOV R4, R15 ;  /* 0x0000000f00047202 */ /* 0x002fe20000000f00 */
[----:B------:R-:W-:-:S02]  /*24ac0*/  IMAD.MOV.U32 R5, RZ, RZ, R14 ;  /* 0x000000ffff057224 */ /* 0x000fc400078e000e */
[----:B------:R-:W0:Y:S02]  /*24ad0*/  LDSM.16.MT88.4 R12, [R0+0x9800] ;  /* 0x00980000000c783b */ /* 0x000e240000004200 */
[----:B0-----:R-:W-:Y:S01]  /*24ae0*/  MOV R27, R12 ;  /* 0x0000000c001b7202 */ /* 0x001fe20000000f00 */
[----:B------:R-:W-:Y:S01]  /*24af0*/  IMAD.MOV.U32 R26, RZ, RZ, R13 ;  /* 0x000000ffff1a7224 */ /* 0x000fe200078e000d */
[----:B------:R-:W-:Y:S01]  /*24b00*/  MOV R25, R14 ;  /* 0x0000000e00197202 */ /* 0x000fe20000000f00 */
[----:B------:R-:W-:Y:S02]  /*24b10*/  IMAD.MOV.U32 R24, RZ, RZ, R15 ;  /* 0x000000ffff187224 */ /* 0x000fe400078e000f */
[----:B------:R-:W0:Y:S04]  /*24b20*/  LDSM.16.MT88.4 R12, [R28+0x9800] ;  /* 0x009800001c0c783b */ /* 0x000e280000004200 */
[----:B------:R-:W-:Y:S04]  /*24b30*/  STL [R1+0x22f4], R25 ;  /* 0x0022f41901007387 */ /* 0x000fe80000100800 */
[----:B0-----:R0:W-:Y:S04]  /*24b40*/  STL [R1+0x22b8], R12 ;  /* 0x0022b80c01007387 */ /* 0x0011e80000100800 */
[----:B------:R1:W-:Y:S04]  /*24b50*/  STL [R1+0x22b4], R13 ;  /* 0x0022b40d01007387 */ /* 0x0003e80000100800 */
[----:B------:R2:W-:Y:S04]  /*24b60*/  STL [R1+0x22b0], R14 ;  /* 0x0022b00e01007387 */ /* 0x0005e80000100800 */
[----:B------:R3:W-:Y:S04]  /*24b70*/  STL [R1+0x22ac], R15 ;  /* 0x0022ac0f01007387 */ /* 0x0007e80000100800 */
[----:B0-----:R-:W4:Y:S04]  /*24b80*/  LDL.LU R12, [R1+0x40] ;  /* 0x00004000010c7983 */ /* 0x001f280000300800 */
[----:B-1----:R-:W4:Y:S04]  /*24b90*/  LDL.LU R13, [R1+0x44] ;  /* 0x00004400010d7983 */ /* 0x002f280000300800 */
[----:B--2---:R-:W2:Y:S01]  /*24ba0*/  LDL.LU R14, [R1+0x48] ;  /* 0x00004800010e7983 */ /* 0x004ea20000300800 */
[----:B---3--:R-:W-:-:S03]  /*24bb0*/  MOV R15, R3 ;  /* 0x00000003000f7202 */ /* 0x008fc60000000f00 */
[----:B------:R-:W3:Y:S01]  /*24bc0*/  LDL.LU R3, [R1+0x2344] ;  /* 0x0023440001037983 */ /* 0x000ee20000300800 */
[----:B------:R-:W-:Y:S01]  /*24bd0*/  IMAD.MOV.U32 R20, RZ, RZ, R8 ;  /* 0x000000ffff147224 */ /* 0x000fe200078e0008 */
[----:B------:R-:W-:Y:S01]  /*24be0*/  MOV R21, R9 ;  /* 0x0000000900157202 */ /* 0x000fe20000000f00 */
[----:B------:R-:W-:Y:S01]  /*24bf0*/  IMAD.MOV.U32 R22, RZ, RZ, R10 ;  /* 0x000000ffff167224 */ /* 0x000fe200078e000a */
[----:B------:R-:W-:Y:S01]  /*24c00*/  MOV R23, R11 ;  /* 0x0000000b00177202 */ /* 0x000fe20000000f00 */
[----:B--2---:R-:W-:Y:S04]  /*24c10*/  STL.64 [R1+0x2308], R14 ;  /* 0x0023080e01007387 */ /* 0x004fe80000100a00 */
[----:B----4-:R0:W-:Y:S04]  /*24c20*/  STL.64 [R1+0x2300], R12 ;  /* 0x0023000c01007387 */ /* 0x0101e80000100a00 */
        /* <DEDUP_REMOVED lines=8> */
[----:B------:R-:W-:Y:S04]  /*24cb0*/  STL.64 [R1+0x2318], R22 ;  /* 0x0023181601007387 */ /* 0x000fe80000100a00 */
[----:B------:R3:W-:Y:S02]  /*24cc0*/  STL.64 [R1+0x2310], R20 ;  /* 0x0023101401007387 */ /* 0x0007e40000100a00 */
[----:B---3--:R-:W-:-:S02]  /*24cd0*/  IMAD.MOV.U32 R20, RZ, RZ, R3 ;  /* 0x000000ffff147224 */ /* 0x008fc400078e0003 */
[----:B------:R-:W3:Y:S04]  /*24ce0*/  LDL.LU R3, [R1+0x2330] ;  /* 0x0023300001037983 */ /* 0x000ee80000300800 */
[----:B------:R-:W2:Y:S04]  /*24cf0*/  LDL.LU R21, [R1+0x84] ;  /* 0x0000840001157983 */ /* 0x000ea80000300800 */
[----:B------:R-:W2:Y:S04]  /*24d00*/  LDL.LU R22, [R1+0x88] ;  /* 0x0000880001167983 */ /* 0x000ea80000300800 */
[----:B------:R-:W2:Y:S01]  /*24d10*/  LDL.LU R23, [R1+0x8c] ;  /* 0x00008c0001177983 */ /* 0x000ea20000300800 */
[----:B----4-:R-:W-:Y:S03]  /*24d20*/  HMMA.16816.F32.BF16 R8, R4, R16, R8 ;  /* 0x000000100408723c */ /* 0x010fe60000041808 */
[----:B------:R-:W4:Y:S04]  /*24d30*/  LDL.LU.64 R6, [R1+0x2328] ;  /* 0x0023280001067983 */ /* 0x000f280000300a00 */
[----:B------:R-:W2:Y:S11]  /*24d40*/  LDL.LU.64 R4, [R1+0x2320] ;  /* 0x0023200001047983 */ /* 0x000eb60000300a00 */
[----:B------:R-:W-:Y:S05]  /*24d50*/  @!UPT UIADD3 URZ, URZ, URZ, URZ ;  /* 0x0000003f3f3ff290 */ /* 0x000fea000fffe03f */
[----:B------:R-:W-:Y:S04]  /*24d60*/  STL.64 [R1+0x60], R8 ;  /* 0x0000600801007387 */ /* 0x000fe80000100a00 */
[----:B------:R-:W-:Y:S04]  /*24d70*/  STL.64 [R1+0x68], R10 ;  /* 0x0000680a01007387 */ /* 0x000fe80000100a00 */
[----:B---3--:R-:W0:Y:S04]  /*24d80*/  LDSM.16.MT88.4 R8, [R3+0x9800] ;  /* 0x009800000308783b */ /* 0x008e280000004200 */
[----:B0-----:R-:W-:Y:S04]  /*24d90*/  STL.64 [R1+0x2288], R10 ;  /* 0x0022880a01007387 */ /* 0x001fe80000100a00 */
[----:B------:R0:W-:Y:S04]  /*24da0*/  STL.64 [R1+0x2280], R8 ;  /* 0x0022800801007387 */ /* 0x0001e80000100a00 */
[----:B0-----:R-:W3:Y:S04]  /*24db0*/  LDL.LU R8, [R1+0x10] ;  /* 0x0000100001087983 */ /* 0x001ee80000300800 */
[----:B------:R-:W3:Y:S01]  /*24dc0*/  LDL.LU R9, [R1+0x14] ;  /* 0x0000140001097983 */ /* 0x000ee20000300800 */
[----:B--2---:R-:W-:Y:S03]  /*24dd0*/  HMMA.16816.F32.BF16 R20, R12, R4, R20 ;  /* 0x000000040c14723c */ /* 0x004fe60000041814 */
[----:B------:R-:W2:Y:S11]  /*24de0*/  LDL R5, [R1+0x6cc] ;  /* 0x0006cc0001057983 */ /* 0x000eb60000100800 */
[----:B------:R-:W-:Y:S09]  /*24df0*/  @!UPT UIADD3 URZ, URZ, URZ, URZ ;  /* 0x0000003f3f3ff290 */ /* 0x000ff2000fffe03f */
[----:B------:R-:W-:Y:S04]  /*24e00*/  STL.64 [R1+0xa0], R20 ;  /* 0x0000a01401007387 */ /* 0x000fe80000100a00 */
[----:B------:R-:W-:Y:S04]  /*24e10*/  STL.64 [R1+0xa8], R22 ;  /* 0x0000a81601007387 */ /* 0x000fe80000100a00 */
[----:B------:R-:W0:Y:S01]  /*24e20*/  LDSM.16.MT88.4 R20, [R2+0xa000] ;  /* 0x00a000000214783b */ /* 0x000e220000004200 */
[----:B------:R-:W-:Y:S01]  /*24e30*/  MOV R10, R19 ;  /* 0x00000013000a7202 */ /* 0x000fe20000000f00 */
[----:B------:R-:W-:Y:S01]  /*24e40*/  IMAD.MOV.U32 R11, RZ, RZ, R18 ;  /* 0x000000ffff0b7224 */ /* 0x000fe200078e0012 */
[----:B0-----:R-:W-:Y:S01]  /*24e50*/  MOV R25, R20 ;  /* 0x0000001400197202 */ /* 0x001fe20000000f00 */
[----:B------:R-:W-:Y:S01]  /*24e60*/  IMAD.MOV.U32 R29, RZ, RZ, R21 ;  /* 0x000000ffff1d7224 */ /* 0x000fe200078e0015 */
[----:B------:R-:W-:Y:S01]  /*24e70*/  MOV R18, R22 ;  /* 0x0000001600127202 */ /* 0x000fe20000000f00 */
[----:B------:R-:W-:-:S03]  /*24e80*/  IMAD.MOV.U32 R19, RZ, RZ, R23 ;  /* 0x000000ffff137224 */ /* 0x000fc600078e0017 */
[----:B---3--:R-:W-:Y:S01]  /*24e90*/  HMMA.16816.F32.BF16 R12, R12, R16, R8 ;  /* 0x000000100c0c723c */ /* 0x008fe20000041808 */
[----:B------:R-:W-:Y:S11]  /*24ea0*/  STL [R1+0x22a8], R2 ;  /* 0x0022a80201007387 */ /* 0x000ff60000100800 */
[----:B------:R-:W-:Y:S11]  /*24eb0*/  @!UPT UIADD3 URZ, URZ, URZ, URZ ;  /* 0x0000003f3f3ff290 */ /* 0x000ff6000fffe03f */
[----:B------:R-:W-:Y:S01]  /*24ec0*/  @!UPT UIADD3 URZ, URZ, URZ, URZ ;  /* 0x0000003f3f3ff290 */ /* 0x000fe2000fffe03f */
[----:B------:R-:W-:Y:S01]  /*24ed0*/  MOV R11, R12 ;  /* 0x0000000c000b7202 */ /* 0x000fe20000000f00 */
[----:B------:R-:W-:Y:S01]  /*24ee0*/  IMAD.MOV.U32 R10, RZ, RZ, R13 ;  /* 0x000000ffff0a7224 */ /* 0x000fe200078e000d */
[----:B------:R-:W-:Y:S01]  /*24ef0*/  MOV R9, R14 ;  /* 0x0000000e00097202 */ /* 0x000fe20000000f00 */
[----:B------:R-:W-:Y:S01]  /*24f00*/  IMAD.MOV.U32 R8, RZ, RZ, R15 ;  /* 0x000000ffff087224 */ /* 0x000fe200078e000f */
[----:B--2---:R-:W0:Y:S04]  /*24f10*/  LDSM.16.M88.4 R20, [R5+0x10280] ;  /* 0x010280000514783b */ /* 0x004e280000000200 */
[----:B0-----:R-:W-:Y:S04]  /*24f20*/  STL.64 [R1+0x20], R20 ;  /* 0x0000201401007387 */ /* 0x001fe80000100a00 */
[----:B------:R0:W-:Y:S04]  /*24f30*/  STL.64 [R1+0x28], R22 ;  /* 0x0000281601007387 */ /* 0x0001e80000100a00 */
[----:B0-----:R-:W2:Y:S04]  /*24f40*/  LDL.LU.64 R22, [R1+0x2318] ;  /* 0x0023180001167983 */ /* 0x001ea80000300a00 */
[----:B------:R-:W2:Y:S04]  /*24f50*/  LDL.LU.64 R20, [R1+0x2310] ;  /* 0x0023100001147983 */ /* 0x000ea80000300a00 */
[----:B------:R-:W2:Y:S04]  /*24f60*/  LDL.LU.64 R14, [R1+0x2308] ;  /* 0x00230800010e7983 */ /* 0x000ea80000300a00 */
[----:B------:R-:W2:Y:S04]  /*24f70*/  LDL.LU.64 R12, [R1+0x2300] ;  /* 0x00230000010c7983 */ /* 0x000ea80000300a00 */
[----:B------:R-:W-:Y:S04]  /*24f80*/  STL.64 [R1+0x22d0], R10 ;  /* 0x0022d00a01007387 */ /* 0x000fe80000100a00 */
[----:B------:R-:W-:Y:S04]  /*24f90*/  STL.64 [R1+0x22c8], R8 ;  /* 0x0022c80801007387 */ /* 0x000fe80000100a00 */
[----:B------:R-:W0:Y:S04]  /*24fa0*/  LDSM.16.M88.4 R8, [R5+0x18280] ;  /* 0x018280000508783b */ /* 0x000e280000000200 */
[----:B0-----:R0:W-:Y:S04]  /*24fb0*/  STL.64 [R1+0x10], R8 ;  /* 0x0000100801007387 */ /* 0x0011e80000100a00 */
[----:B------:R4:W-:Y:S04]  /*24fc0*/  STL.64 [R1+0x18], R10 ;  /* 0x0000180a01007387 */ /* 0x0009e80000100a00 */
[----:B0-----:R-:W3:Y:S04]  /*24fd0*/  LDL.LU R8, [R1+0xe0] ;  /* 0x0000e00001087983 */ /* 0x001ee80000300800 */
[----:B------:R-:W3:Y:S01]  /*24fe0*/  LDL.LU R9, [R1+0xe4] ;  /* 0x0000e40001097983 */ /* 0x000ee20000300800 */
[----:B----4-:R-:W-:Y:S01]  /*24ff0*/  MOV R10, R6 ;  /* 0x00000006000a7202 */ /* 0x010fe20000000f00 */
[----:B------:R-:W-:-:S02]  /*25000*/  IMAD.MOV.U32 R11, RZ, RZ, R7 ;  /* 0x000000ffff0b7224 */ /* 0x000fc400078e0007 */
[----:B------:R-:W2:Y:S04]  /*25010*/  LDL.LU R6, [R1+0x22fc] ;  /* 0x0022fc0001067983 */ /* 0x000ea80000300800 */
[----:B------:R-:W2:Y:S04]  /*25020*/  LDL.LU R7, [R1+0x22f8] ;  /* 0x0022f80001077983 */ /* 0x000ea80000300800 */
[----:B------:R-:W-:Y:S01]  /*25030*/  STL.64 [R1+0x22e0], R10 ;  /* 0x0022e00a01007387 */ /* 0x000fe20000100a00 */
[----:B--2---:R-:W-:Y:S11]  /*25040*/  HMMA.16816.F32.BF16 R20, R12, R6, R20 ;  /* 0x000000060c14723c */ /* 0x004ff60000041814 */
[----:B------:R-:W-:Y:S11]  /*25050*/  @!UPT UIADD3 URZ, URZ, URZ, URZ ;  /* 0x0000003f3f3ff290 */ /* 0x000ff6000fffe03f */
[----:B------:R-:W-:Y:S02]  /*25060*/  @!UPT UIADD3 URZ, URZ, URZ, URZ ;  /* 0x0000003f3f3ff290 */ /* 0x000fe4000fffe03f */
[----:B------:R-:W-:Y:S01]  /*25070*/  MOV R17, R20 ;  /* 0x0000001400117202 */ /* 0x000fe20000000f00 */
[----:B------:R-:W-:Y:S01]  /*25080*/  IMAD.MOV.U32 R16, RZ, RZ, R21 ;  /* 0x000000ffff107224 */ /* 0x000fe200078e0015 */
[----:B------:R-:W-:Y:S01]  /*25090*/  MOV R5, R22 ;  /* 0x0000001600057202 */ /* 0x000fe20000000f00 */
[----:B------:R-:W-:Y:S02]  /*250a0*/  IMAD.MOV.U32 R4, RZ, RZ, R23 ;  /* 0x000000ffff047224 */ /* 0x000fe400078e0017 */
[----:B------:R-:W0:Y:S04]  /*250b0*/  LDSM.16.MT88.4 R20, [R0+0xa000] ;  /* 0x00a000000014783b */ /* 0x000e280000004200 */
[----:B---3--:R1:W-:Y:S04]  /*250c0*/  STL.64 [R1+0x22d8], R8 ;  /* 0x0022d80801007387 */ /* 0x0083e80000100a00 */
[----:B-1----:R-:W2:Y:S04]  /*250d0*/  LDL.LU R8, [R1+0xc0] ;  /* 0x0000c00001087983 */ /* 0x002ea80000300800 */
[----:B------:R-:W2:Y:S04]  /*250e0*/  LDL.LU R9, [R1+0xc4] ;  /* 0x0000c40001097983 */ /* 0x000ea80000300800 */
[----:B------:R-:W2:Y:S04]  /*250f0*/  LDL.LU R10, [R1+0xc8] ;  /* 0x0000c800010a7983 */ /* 0x000ea80000300800 */
[----:B------:R-:W2:Y:S04]  /*25100*/  LDL.LU R11, [R1+0xcc] ;  /* 0x0000cc00010b7983 */ /* 0x000ea80000300800 */
[----:B------:R-:W-:Y:S04]  /*25110*/  STL [R1+0x22c0], R16 ;  /* 0x0022c01001007387 */ /* 0x000fe80000100800 */
[----:B------:R-:W-:Y:S04]  /*25120*/  STL [R1+0x22bc], R17 ;  /* 0x0022bc1101007387 */ /* 0x000fe80000100800 */
[----:B0-----:R-:W-:Y:S04]  /*25130*/  STL.64 [R1+0x2238], R22 ;  /* 0x0022381601007387 */ /* 0x001fe80000100a00 */
[----:B------:R0:W-:Y:S02]  /*25140*/  STL.64 [R1+0x2230], R20 ;  /* 0x0022301401007387 */ /* 0x0001e40000100a00 */
[----:B0-----:R-:W-:-:S02]  /*25150*/  MOV R20, R25 ;  /* 0x0000001900147202 */ /* 0x001fc40000000f00 */
[----:B------:R-:W3:Y:S01]  /*25160*/  LDL.LU R25, [R1+0x22f4] ;  /* 0x0022f40001197983 */ /* 0x000ee20000300800 */
[----:B------:R-:W-:Y:S01]  /*25170*/  IMAD.MOV.U32 R21, RZ, RZ, R29 ;  /* 0x000000ffff157224 */ /* 0x000fe200078e001d */
[----:B------:R-:W-:Y:S01]  /*25180*/  MOV R22, R18 ;  /* 0x0000001200167202 */ /* 0x000fe20000000f00 */
[----:B------:R-:W-:Y:S01]  /*25190*/  IMAD.MOV.U32 R23, RZ, RZ, R19 ;  /* 0x000000ffff177224 */ /* 0x000fe200078e0013 */
[----:B------:R-:W4:Y:S04]  /*251a0*/  LDL.LU R29, [R1+0x22f0] ;  /* 0x0022f000011d7983 */ /* 0x000f280000300800 */
[----:B------:R-:W2:Y:S04]  /*251b0*/  LDL.LU R18, [R1+0x22ec] ;  /* 0x0022ec0001127983 */ /* 0x000ea80000300800 */
[----:B------:R-:W2:Y:S04]  /*251c0*/  LDL.LU R19, [R1+0x22e8] ;  /* 0x0022e80001137983 */ /* 0x000ea80000300800 */
[----:B------:R0:W-:Y:S04]  /*251d0*/  STL.64 [R1+0x2268], R22 ;  /* 0x0022681601007387 */ /* 0x0001e80000100a00 */
[----:B------:R1:W-:Y:S01]  /*251e0*/  STL.64 [R1+0x2260], R20 ;  /* 0x0022601401007387 */ /* 0x0003e20000100a00 */
[----:B0-----:R-:W-:Y:S01]  /*251f0*/  IMAD.MOV.U32 R23, RZ, RZ, R24 ;  /* 0x000000ffff177224 */ /* 0x001fe200078e0018 */
[----:B-1----:R-:W-:Y:S01]  /*25200*/  MOV R20, R27 ;  /* 0x0000001b00147202 */ /* 0x002fe20000000f00 */
[----:B------:R-:W-:Y:S01]  /*25210*/  IMAD.MOV.U32 R21, RZ, RZ, R26 ;  /* 0x000000ffff157224 */ /* 0x000fe200078e001a */
[----:B---3--:R-:W-:-:S02]  /*25220*/  MOV R22, R25 ;  /* 0x0000001900167202 */ /* 0x008fc40000000f00 */
[----:B------:R-:W0:Y:S01]  /*25230*/  LDSM.16.MT88.4 R24, [R28+0xa000] ;  /* 0x00a000001c18783b */ /* 0x000e220000004200 */
[----:B--2---:R-:W-:Y:S11]  /*25240*/  HMMA.16816.F32.BF16 R8, R12, R18, R8 ;  /* 0x000000120c08723c */ /* 0x004ff60000041808 */
[----:B------:R-:W-:Y:S11]  /*25250*/  @!UPT UIADD3 URZ, URZ, URZ, URZ ;  /* 0x0000003f3f3ff290 */ /* 0x000ff6000fffe03f */
[----:B------:R-:W-:Y:S02]  /*25260*/  @!UPT UIADD3 URZ, URZ, URZ, URZ ;  /* 0x0000003f3f3ff290 */ /* 0x000fe4000fffe03f */
[----:B------:R-:W-:Y:S01]  /*25270*/  IMAD.MOV.U32 R14, RZ, RZ, R8 ;  /* 0x000000ffff0e7224 */ /* 0x000fe200078e0008 */
[----:B------:R-:W-:Y:S01]  /*25280*/  MOV R15, R9 ;  /* 0x00000009000f7202 */ /* 0x000fe20000000f00 */
[----:B0-----:R-:W-:Y:S04]  /*25290*/  STL.64 [R1+0x2208], R26 ;  /* 0x0022081a01007387 */ /* 0x001fe80000100a00 */
[----:B------:R0:W-:Y:S01]  /*252a0*/  STL.64 [R1+0x2200], R24 ;  /* 0x0022001801007387 */ /* 0x0001e20000100a00 */
[----:B------:R-:W-:-:S03]  /*252b0*/  IMAD.MOV.U32 R2, RZ, RZ, R11 ;  /* 0x000000ffff027224 */ /* 0x000fc600078e000b */
[----:B0-----:R-:W2:Y:S04]  /*252c0*/  LDL.LU R24, [R1+0xb0] ;  /* 0x0000b00001187983 */ /* 0x001ea80000300800 */
[----:B------:R-:W2:Y:S04]  /*252d0*/  LDL.LU R25, [R1+0xb4] ;  /* 0x0000b40001197983 */ /* 0x000ea80000300800 */
[----:B------:R-:W2:Y:S04]  /*252e0*/  LDL.LU R26, [R1+0xb8] ;  /* 0x0000b800011a7983 */ /* 0x000ea80000300800 */
[----:B------:R-:W-:Y:S04]  /*252f0*/  STL [R1+0xd8], R10 ;  /* 0x0000d80a01007387 */ /* 0x000fe80000100800 */
[----:B------:R-:W0:Y:S01]  /*25300*/  LDSM.16.MT88.4 R8, [R3+0xa000] ;  /* 0x00a000000308783b */ /* 0x000e220000004200 */
[----:B----4-:R-:W-:-:S03]  /*25310*/  MOV R27, R29 ;  /* 0x0000001d001b7202 */ /* 0x010fc60000000f00 */
[----:B0-----:R-:W-:Y:S01]  /*25320*/  STL.64 [R1+0x50], R8 ;  /* 0x0000500801007387 */ /* 0x001fe20000100a00 */
[----:B------:R-:W-:-:S03]  /*25330*/  MOV R29, R11 ;  /* 0x0000000b001d7202 */ /* 0x000fc60000000f00 */
[----:B------:R0:W-:Y:S04]  /*25340*/  STL [R1+0x58], R10 ;  /* 0x0000580a01007387 */ /* 0x0001e80000100800 */
[----:B0-----:R-:W3:Y:S04]  /*25350*/  LDL.LU.64 R10, [R1+0x22e0] ;  /* 0x0022e000010a7983 */ /* 0x001ee80000300a00 */
[----:B------:R-:W3:Y:S02]  /*25360*/  LDL.LU.64 R8, [R1+0x22d8] ;  /* 0x0022d80001087983 */ /* 0x000ee40000300a00 */
        /* <DEDUP_REMOVED lines=8> */
[----:B------:R-:W4:Y:S01]  /*253f0*/  LDL.LU.64 R8, [R1+0x22c8] ;  /* 0x0022c80001087983 */ /* 0x000f220000300a00 */
[----:B--2---:R-:W-:Y:S03]  /*25400*/  HMMA.16816.F32.BF16 R24, R20, R18, R24 ;  /* 0x000000121418723c */ /* 0x004fe60000041818 */
[----:B------:R-:W-:Y:S04]  /*25410*/  STL.64 [R1+0x22a0], R18 ;  /* 0x0022a01201007387 */ /* 0x000fe80000100a00 */
[----:B---3--:R-:W-:Y:S01]  /*25420*/  IMAD.MOV.U32 R20, RZ, RZ, R11 ;  /* 0x000000ffff147224 */ /* 0x008fe200078e000b */
[----:B------:R-:W-:Y:S01]  /*25430*/  MOV R21, R10 ;  /* 0x0000000a00157202 */ /* 0x000fe20000000f00 */
[----:B----4-:R-:W-:Y:S01]  /*25440*/  IMAD.MOV.U32 R22, RZ, RZ, R9 ;  /* 0x000000ffff167224 */ /* 0x010fe200078e0009 */
[----:B------:R-:W-:-:S02]  /*25450*/  MOV R23, R8 ;  /* 0x0000000800177202 */ /* 0x000fc40000000f00 */
[----:B------:R-:W2:Y:S04]  /*25460*/  LDL.LU R8, [R1+0x70] ;  /* 0x0000700001087983 */ /* 0x000ea80000300800 */
[----:B------:R-:W2:Y:S04]  /*25470*/  LDL.LU R9, [R1+0x74] ;  /* 0x0000740001097983 */ /* 0x000ea80000300800 */
[----:B------:R-:W2:Y:S04]  /*25480*/  LDL.LU R10, [R1+0x78] ;  /* 0x00007800010a7983 */ /* 0x000ea80000300800 */
[----:B------:R-:W2:Y:S04]  /*25490*/  LDL.LU R11, [R1+0x7c] ;  /* 0x00007c00010b7983 */ /* 0x000ea80000300800 */
        /* <DEDUP_REMOVED lines=9> */
[----:B------:R-:W3:Y:S04]  /*25530*/  LDL.LU R21, [R1+0x64] ;  /* 0x0000640001157983 */ /* 0x000ee80000300800 */
[----:B------:R-:W3:Y:S04]  /*25540*/  LDL.LU R22, [R1+0x68] ;  /* 0x0000680001167983 */ /* 0x000ee80000300800 */
[----:B------:R-:W3:Y:S04]  /*25550*/  LDL.LU R23, [R1+0x6c] ;  /* 0x00006c0001177983 */ /* 0x000ee80000300800 */
[----:B------:R0:W-:Y:S04]  /*25560*/  STL.64 [R1+0x2218], R26 ;  /* 0x0022181a01007387 */ /* 0x0001e80000100a00 */
[----:B------:R1:W-:Y:S01]  /*25570*/  STL.64 [R1+0x2210], R24 ;  /* 0x0022101801007387 */ /* 0x0003e20000100a00 */
[----:B0-----:R-:W-:Y:S01]  /*25580*/  IMAD.MOV.U32 R26, RZ, RZ, R12 ;  /* 0x000000ffff1a7224 */ /* 0x001fe200078e000c */
[----:B------:R-:W-:Y:S01]  /*25590*/  MOV R27, R13 ;  /* 0x0000000d001b7202 */ /* 0x000fe20000000f00 */
[----:B-1----:R-:W-:Y:S01]  /*255a0*/  IMAD.MOV.U32 R24, RZ, RZ, R16 ;  /* 0x000000ffff187224 */ /* 0x002fe200078e0010 */
[----:B------:R-:W-:Y:S01]  /*255b0*/  MOV R25, R17 ;  /* 0x0000001100197202 */ /* 0x000fe20000000f00 */
[----:B------:R-:W4:Y:S04]  /*255c0*/  LDL.LU R16, [R1+0x22c0] ;  /* 0x0022c00001107983 */ /* 0x000f280000300800 */
[----:B------:R-:W2:Y:S04]  /*255d0*/  LDL.LU R17, [R1+0x22bc] ;  /* 0x0022bc0001117983 */ /* 0x000ea80000300800 */
[----:B------:R-:W2:Y:S04]  /*255e0*/  LDL.LU R12, [R1+0x22b8] ;  /* 0x0022b800010c7983 */ /* 0x000ea80000300800 */
[----:B------:R-:W2:Y:S04]  /*255f0*/  LDL.LU R13, [R1+0x22b4] ;  /* 0x0022b400010d7983 */ /* 0x000ea80000300800 */
[----:B------:R-:W-:Y:S04]  /*25600*/  STL.64 [R1+0x2248], R26 ;  /* 0x0022481a01007387 */ /* 0x000fe80000100a00 */
[----:B------:R0:W-:Y:S02]  /*25610*/  STL.64 [R1+0x2240], R24 ;  /* 0x0022401801007387 */ /* 0x0001e40000100a00 */
[----:B0-----:R-:W-:Y:S01]  /*25620*/  IMAD.MOV.U32 R24, RZ, RZ, R14 ;  /* 0x000000ffff187224 */ /* 0x001fe200078e000e */
[----:B------:R-:W-:Y:S01]  /*25630*/  MOV R25, R15 ;  /* 0x0000000f00197202 */ /* 0x000fe20000000f00 */
[----:B------:R-:W2:Y:S04]  /*25640*/  LDL.LU R14, [R1+0x22b0] ;  /* 0x0022b000010e7983 */ /* 0x000ea80000300800 */
[----:B------:R-:W2:Y:S04]  /*25650*/  LDL.LU R15, [R1+0x22ac] ;  /* 0x0022ac00010f7983 */ /* 0x000ea80000300800 */
[----:B------:R-:W2:Y:S01]  /*25660*/  LDL.LU R26, [R1+0xd8] ;  /* 0x0000d800011a7983 */ /* 0x000ea20000300800 */
[----:B------:R-:W-:-:S03]  /*25670*/  IMAD.MOV.U32 R27, RZ, RZ, R2 ;  /* 0x000000ffff1b7224 */ /* 0x000fc600078e0002 */
[----:B------:R-:W3:Y:S04]  /*25680*/  LDL.LU R2, [R1+0x22a8] ;  /* 0x0022a80001027983 */ /* 0x000ee80000300800 */
[----:B--2---:R-:W-:Y:S04]  /*25690*/  STL.64 [R1+0x2258], R26 ;  /* 0x0022581a01007387 */ /* 0x004fe80000100a00 */
[----:B------:R0:W-:Y:S02]  /*256a0*/  STL.64 [R1+0x2250], R24 ;  /* 0x0022501801007387 */ /* 0x0001e40000100a00 */
[----:B0-----:R-:W-:Y:S01]  /*256b0*/  MOV R24, R17 ;  /* 0x0000001100187202 */ /* 0x001fe20000000f00 */
[----:B----4-:R-:W-:-:S02]  /*256c0*/  IMAD.MOV.U32 R25, RZ, RZ, R16 ;  /* 0x000000ffff197224 */ /* 0x010fc400078e0010 */
[C---:B------:R-:W-:Y:S01]  /*256d0*/  HMMA.16816.F32.BF16 R16, R12.reuse, R6, R8 ;  /* 0x000000060c10723c */ /* 0x040fe20000041808 */
[----:B------:R-:W-:Y:S01]  /*256e0*/  MOV R26, R5 ;  /* 0x00000005001a7202 */ /* 0x000fe20000000f00 */
[----:B------:R-:W-:Y:S11]  /*256f0*/  IMAD.MOV.U32 R27, RZ, RZ, R4 ;  /* 0x000000ffff1b7224 */ /* 0x000ff600078e0004 */
[----:B------:R-:W-:Y:S11]  /*25700*/  @!UPT UIADD3 URZ, URZ, URZ, URZ ;  /* 0x0000003f3f3ff290 */ /* 0x000ff6000fffe03f */
[----:B------:R-:W-:Y:S01]  /*25710*/  MOV R5, R18 ;  /* 0x0000001200057202 */ /* 0x000fe20000000f00 */
[----:B------:R-:W-:Y:S02]  /*25720*/  IMAD.MOV.U32 R4, RZ, RZ, R19 ;  /* 0x000000ffff047224 */ /* 0x000fe400078e0013 */
[----:B------:R-:W3:Y:S01]  /*25730*/  LDL.LU.64 R18, [R1+0x22a0] ;  /* 0x0022a00001127983 */ /* 0x000ee20000300a00 */
[----:B------:R-:W-:Y:S01]  /*25740*/  MOV R9, R16 ;  /* 0x0000001000097202 */ /* 0x000fe20000000f00 */
[----:B------:R-:W-:Y:S01]  /*25750*/  IMAD.MOV.U32 R8, RZ, RZ, R17 ;  /* 0x000000ffff087224 */ /* 0x000fe200078e0011 */
[----:B---3--:R-:W-:Y:S01]  /*25760*/  HMMA.16816.F32.BF16 R12, R12, R18, R20 ;  /* 0x000000120c0c723c */ /* 0x008fe20000041814 */
[----:B------:R-:W2:Y:S04]  /*25770*/  LDL.LU.64 R22, [R1+0x2298] ;  /* 0x0022980001167983 */ /* 0x000ea80000300a00 */
[----:B------:R-:W2:Y:S11]  /*25780*/  LDL.LU.64 R20, [R1+0x2290] ;  /* 0x0022900001147983 */ /* 0x000eb60000300a00 */
[----:B------:R-:W-:Y:S07]  /*25790*/  @!UPT UIADD3 URZ, URZ, URZ, URZ ;  /* 0x0000003f3f3ff290 */ /* 0x000fee000fffe03f */
[----:B------:R-:W-:Y:S04]  /*257a0*/  STL.64 [R1+0x21f8], R14 ;  /* 0x0021f80e01007387 */ /* 0x000fe80000100a00 */
[----:B------:R0:W-:Y:S02]  /*257b0*/  STL.64 [R1+0x21f0], R12 ;  /* 0x0021f00c01007387 */ /* 0x0001e40000100a00 */
[----:B0-----:R-:W-:Y:S01]  /*257c0*/  MOV R12, R9 ;  /* 0x00000009000c7202 */ /* 0x001fe20000000f00 */
[----:B------:R-:W-:Y:S02]  /*257d0*/  IMAD.MOV.U32 R13, RZ, RZ, R8 ;  /* 0x000000ffff0d7224 */ /* 0x000fe400078e0008 */
[----:B------:R-:W0:Y:S01]  /*257e0*/  LDSM.16.MT88.4 R8, [R2+0xa800] ;  /* 0x00a800000208783b */ /* 0x000e220000004200 */
[----:B------:R-:W-:Y:S01]  /*257f0*/  MOV R14, R5 ;  /* 0x00000005000e7202 */ /* 0x000fe20000000f00 */
[----:B------:R-:W-:-:S05]  /*25800*/  IMAD.MOV.U32 R15, RZ, RZ, R4 ;  /* 0x000000ffff0f7224 */ /* 0x000fca00078e0004 */
[----:B------:R-:W-:Y:S04]  /*25810*/  STL.64 [R1+0x2228], R14 ;  /* 0x0022280e01007387 */ /* 0x000fe80000100a00 */
[----:B------:R1:W-:Y:S04]  /*25820*/  STL.64 [R1+0x2220], R12 ;  /* 0x0022200c01007387 */ /* 0x0003e80000100a00 */
[----:B-1----:R-:W3:Y:S04]  /*25830*/  LDL.LU.64 R12, [R1+0x20] ;  /* 0x00002000010c7983 */ /* 0x002ee80000300a00 */
[----:B0-----:R-:W-:Y:S04]  /*25840*/  STL.64 [R1+0x70], R8 ;  /* 0x0000700801007387 */ /* 0x001fe80000100a00 */
[----:B------:R0:W-:Y:S04]  /*25850*/  STL.64 [R1+0x78], R10 ;  /* 0x0000780a01007387 */ /* 0x0001e80000100a00 */
[----:B0-----:R-:W2:Y:S04]  /*25860*/  LDL.LU.64 R10, [R1+0x2288] ;  /* 0x00228800010a7983 */ /* 0x001ea80000300a00 */
[----:B------:R-:W2:Y:S02]  /*25870*/  LDL.LU.64 R8, [R1+0x2280] ;  /* 0x0022800001087983 */ /* 0x000ea40000300a00 */
[C---:B--2---:R-:W-:Y:S02]  /*25880*/  HMMA.16816.F32.BF16 R4, R8.reuse, R6, R20 ;  /* 0x000000060804723c */ /* 0x044fe40000041814 */
[----:B------:R-:W2:Y:S04]  /*25890*/  LDL.LU.64 R22, [R1+0x2278] ;  /* 0x0022780001167983 */ /* 0x000ea80000300a00 */
[----:B------:R-:W2:Y:S11]  /*258a0*/  LDL.LU.64 R20, [R1+0x2270] ;  /* 0x0022700001147983 */ /* 0x000eb60000300a00 */
[----:B------:R-:W-:Y:S06]  /*258b0*/  @!UPT UIADD3 URZ, URZ, URZ, URZ ;  /* 0x0000003f3f3ff290 */ /* 0x000fec000fffe03f */
[----:B------:R-:W-:Y:S04]  /*258c0*/  STL.64 [R1+0x21e8], R6 ;  /* 0x0021e80601007387 */ /* 0x000fe80000100a00 */
[----:B------:R0:W-:Y:S04]  /*258d0*/  STL.64 [R1+0x21e0], R4 ;  /* 0x0021e00401007387 */ /* 0x0001e80000100a00 */
[----:B0-----:R-:W4:Y:S01]  /*258e0*/  LDL.LU.64 R4, [R1+0x10] ;  /* 0x0000100001047983 */ /* 0x001f220000300a00 */
[----:B--2---:R-:W-:Y:S03]  /*258f0*/  HMMA.16816.F32.BF16 R16, R8, R18, R20 ;  /* 0x000000120810723c */ /* 0x004fe60000041814 */
[----:B------:R-:W3:Y:S04]  /*25900*/  LDL.LU.64 R22, [R1+0x2268] ;  /* 0x0022680001167983 */ /* 0x000ee80000300a00 */
[----:B------:R-:W3:Y:S04]  /*25910*/  LDL.LU.64 R20, [R1+0x2260] ;  /* 0x0022600001147983 */ /* 0x000ee80000300a00 */
[----:B------:R-:W-:Y:S01]  /*25920*/  STL [R1+0x21d0], R0 ;  /* 0x0021d00001007387 */ /* 0x000fe20000100800 */
[C---:B---3--:R-:W-:Y:S11]  /*25930*/  HMMA.16816.F32.BF16 R24, R20.reuse, R12, R24 ;  /* 0x0000000c1418723c */ /* 0x048ff60000041818 */
[----:B------:R-:W-:Y:S11]  /*25940*/  @!UPT UIADD3 URZ, URZ, URZ, URZ ;  /* 0x0000003f3f3ff290 */ /* 0x000ff6000fffe03f */
[----:B------:R-:W-:Y:S02]  /*25950*/  @!UPT UIADD3 URZ, URZ, URZ, URZ ;  /* 0x0000003f3f3ff290 */ /* 0x000fe4000fffe03f */
[----:B------:R-:W-:Y:S01]  /*25960*/  MOV R11, R24 ;  /* 0x00000018000b7202 */ /* 0x000fe20000000f00 */
[----:B------:R-:W-:Y:S01]  /*25970*/  IMAD.MOV.U32 R10, RZ, RZ, R25 ;  /* 0x000000ffff0a7224 */ /* 0x000fe200078e0019 */
[----:B------:R-:W-:Y:S01]  /*25980*/  MOV R9, R26 ;  /* 0x0000001a00097202 */ /* 0x000fe20000000f00 */
[----:B------:R-:W-:Y:S02]  /*25990*/  IMAD.MOV.U32 R8, RZ, RZ, R27 ;  /* 0x000000ffff087224 */ /* 0x000fe400078e001b */
[----:B------:R-:W0:Y:S04]  /*259a0*/  LDSM.16.MT88.4 R24, [R0+0xa800] ;  /* 0x00a800000018783b */ /* 0x000e280000004200 */
[----:B0-----:R-:W-:Y:S04]  /*259b0*/  STL.64 [R1+0x40], R24 ;  /* 0x0000401801007387 */ /* 0x001fe80000100a00 */
[----:B------:R-:W-:Y:S04]  /*259c0*/  STL.64 [R1+0x48], R26 ;  /* 0x0000481a01007387 */ /* 0x000fe80000100a00 */
[----:B------:R-:W0:Y:S04]  /*259d0*/  LDSM.16.MT88.4 R24, [R28+0xa800] ;  /* 0x00a800001c18783b */ /* 0x000e280000004200 */
[----:B0-----:R-:W-:Y:S04]  /*259e0*/  STL.64 [R1+0x30], R24 ;  /* 0x0000301801007387 */ /* 0x001fe80000100a00 */
[----:B------:R0:W-:Y:S04]  /*259f0*/  STL.64 [R1+0x38], R26 ;  /* 0x0000381a01007387 */ /* 0x0001e80000100a00 */
[----:B0-----:R-:W4:Y:S04]  /*25a00*/  LDL.LU.64 R26, [R1+0x2258] ;  /* 0x00225800011a7983 */ /* 0x001f280000300a00 */
[----:B------:R-:W4:Y:S04]  /*25a10*/  LDL.LU.64 R24, [R1+0x2250] ;  /* 0x0022500001187983 */ /* 0x000f280000300a00 */
[----:B------:R-:W-:Y:S01]  /*25a20*/  STL [R1+0x21cc], R28 ;  /* 0x0021cc1c01007387 */ /* 0x000fe20000100800 */
[----:B----4-:R-:W-:Y:S03]  /*25a30*/  HMMA.16816.F32.BF16 R20, R20, R4, R24 ;  /* 0x000000041414723c */ /* 0x010fe60000041818 */
[----:B------:R-:W2:Y:S04]  /*25a40*/  LDL.LU.64 R26, [R1+0x2248] ;  /* 0x00224800011a7983 */ /* 0x000ea80000300a00 */
[----:B------:R-:W2:Y:S11]  /*25a50*/  LDL.LU.64 R24, [R1+0x2240] ;  /* 0x0022400001187983 */ /* 0x000eb60000300a00 */
[----:B------:R-:W-:Y:S05]  /*25a60*/  @!UPT UIADD3 URZ, URZ, URZ, URZ ;  /* 0x0000003f3f3ff290 */ /* 0x000fea000fffe03f */
[----:B------:R-:W-:Y:S04]  /*25a70*/  STL.64 [R1+0xd0], R20 ;  /* 0x0000d01401007387 */ /* 0x000fe80000100a00 */
[----:B------:R-:W-:Y:S04]  /*25a80*/  STL.64 [R1+0xd8], R22 ;  /* 0x0000d81601007387 */ /* 0x000fe80000100a00 */
[----:B------:R-:W0:Y:S04]  /*25a90*/  LDSM.16.MT88.4 R20, [R3+0xa800] ;  /* 0x00a800000314783b */ /* 0x000e280000004200 */
[----:B0-----:R-:W-:Y:S04]  /*25aa0*/  STL.64 [R1], R20 ;  /* 0x0000001401007387 */ /* 0x001fe80000100a00 */
[----:B------:R0:W-:Y:S04]  /*25ab0*/  STL.64 [R1+0x8], R22 ;  /* 0x0000081601007387 */ /* 0x0001e80000100a00 */
[----:B0-----:R-:W2:Y:S04]  /*25ac0*/  LDL.LU.64 R22, [R1+0x2238] ;  /* 0x0022380001167983 */ /* 0x001ea80000300a00 */
[----:B------:R-:W2:Y:S01]  /*25ad0*/  LDL.LU.64 R20, [R1+0x2230] ;  /* 0x0022300001147983 */ /* 0x000ea20000300a00 */
[----:B------:R-:W-:-:S03]  /*25ae0*/  MOV R6, R12 ;  /* 0x0000000c00067202 */ /* 0x000fc60000000f00 */
[----:B------:R0:W-:Y:S04]  /*25af0*/  STL [R1+0x21d4], R3 ;  /* 0x0021d40301007387 */ /* 0x0001e80000100800 */
[----:B------:R-:W3:Y:S01]  /*25b00*/  LDL.LU.64 R14, [R1+0x2228] ;  /* 0x00222800010e7983 */ /* 0x000ee20000300a00 */
[----:B0-----:R-:W-:Y:S01]  /*25b10*/  IMAD.MOV.U32 R3, RZ, RZ, R13 ;  /* 0x000000ffff037224 */ /* 0x001fe200078e000d */
[C---:B--2---:R-:W-:Y:S02]  /*25b20*/  HMMA.16816.F32.BF16 R24, R20.reuse, R12, R24 ;  /* 0x0000000c1418723c */ /* 0x044fe40000041818 */
[----:B------:R-:W3:Y:S11]  /*25b30*/  LDL.LU.64 R12, [R1+0x2220] ;  /* 0x00222000010c7983 */ /* 0x000ef60000300a00 */
[----:B------:R-:W-:Y:S10]  /*25b40*/  @!UPT UIADD3 URZ, URZ, URZ, URZ ;  /* 0x0000003f3f3ff290 */ /* 0x000ff4000fffe03f */
[----:B------:R0:W-:Y:S01]  /*25b50*/  STL.64 [R1+0xe0], R24 ;  /* 0x0000e01801007387 */ /* 0x0001e20000100a00 */
[----:B------:R-:W-:Y:S01]  /*25b60*/  MOV R0, R26 ;  /* 0x0000001a00007202 */ /* 0x000fe20000000f00 */
[----:B------:R-:W-:Y:S02]  /*25b70*/  IMAD.MOV.U32 R28, RZ, RZ, R27 ;  /* 0x000000ffff1c7224 */ /* 0x000fe400078e001b */
[----:B------:R-:W2:Y:S04]  /*25b80*/  LDL.LU.64 R26, [R1+0x2218] ;  /* 0x00221800011a7983 */ /* 0x000ea80000300a00 */
[----:B0-----:R-:W2:Y:S04]  /*25b90*/  LDL.LU.64 R24, [R1+0x2210] ;  /* 0x0022100001187983 */ /* 0x001ea80000300a00 */
[----:B------:R-:W-:Y:S01]  /*25ba0*/  STL [R1+0x21d8], R0 ;  /* 0x0021d80001007387 */ /* 0x000fe20000100800 */
[----:B--2---:R-:W-:Y:S03]  /*25bb0*/  HMMA.16816.F32.BF16 R20, R20, R4, R24 ;  /* 0x000000041414723c */ /* 0x004fe60000041818 */
[----:B------:R-:W3:Y:S04]  /*25bc0*/  LDL.LU.64 R26, [R1+0x2208] ;  /* 0x00220800011a7983 */ /* 0x000ee80000300a00 */
[----:B------:R-:W3:Y:S11]  /*25bd0*/  LDL.LU.64 R24, [R1+0x2200] ;  /* 0x0022000001187983 */ /* 0x000ef60000300a00 */
[----:B------:R-:W-:Y:S05]  /*25be0*/  @!UPT UIADD3 URZ, URZ, URZ, URZ ;  /* 0x0000003f3f3ff290 */ /* 0x000fea000fffe03f */
[----:B------:R0:W-:Y:S02]  /*25bf0*/  STL.64 [R1+0xc0], R20 ;  /* 0x0000c01401007387 */ /* 0x0001e40000100a00 */
[----:B0-----:R-:W-:Y:S01]  /*25c00*/  MOV R20, R6 ;  /* 0x0000000600147202 */ /* 0x001fe20000000f00 */
[----:B------:R-:W-:Y:S01]  /*25c10*/  IMAD.MOV.U32 R21, RZ, RZ, R3 ;  /* 0x000000ffff157224 */ /* 0x000fe200078e0003 */
[----:B------:R-:W-:Y:S06]  /*25c20*/  STL.64 [R1+0xc8], R22 ;  /* 0x0000c81601007387 */ /* 0x000fec0000100a00 */
[C---:B---3--:R-:W-:Y:S11]  /*25c30*/  HMMA.16816.F32.BF16 R12, R24.reuse, R20, R12 ;  /* 0x00000014180c723c */ /* 0x048ff6000004180c */
[----:B------:R-:W-:Y:S11]  /*25c40*/  @!UPT UIADD3 URZ, URZ, URZ, URZ ;  /* 0x0000003f3f3ff290 */ /* 0x000ff6000fffe03f */
[----:B------:R-:W-:Y:S01]  /*25c50*/  @!UPT UIADD3 URZ, URZ, URZ, URZ ;  /* 0x0000003f3f3ff290 */ /* 0x000fe2000fffe03f */
[----:B------:R-:W-:Y:S04]  /*25c60*/  STL.64 [R1+0xb0], R12 ;  /* 0x0000b00c01007387 */ /* 0x000fe80000100a00 */
[----:B------:R0:W-:Y:S04]  /*25c70*/  STL.64 [R1+0xb8], R14 ;  /* 0x0000b80e01007387 */ /* 0x0001e80000100a00 */
[----:B0-----:R-:W2:Y:S04]  /*25c80*/  LDL.LU.64 R14, [R1+0x21f8] ;  /* 0x0021f800010e7983 */ /* 0x001ea80000300a00 */
[----:B------:R-:W2:Y:S01]  /*25c90*/  LDL.LU.64 R12, [R1+0x21f0] ;  /* 0x0021f000010c7983 */ /* 0x000ea20000300a00 */
[----:B------:R-:W-:Y:S01]  /*25ca0*/  MOV R0, R4 ;  /* 0x0000000400007202 */ /* 0x000fe20000000f00 */
[----:B------:R-:W-:Y:S01]  /*25cb0*/  IMAD.MOV.U32 R3, RZ, RZ, R5 ;  /* 0x000000ffff037224 */ /* 0x000fe200078e0005 */
[----:B--2---:R-:W-:Y:S01]  /*25cc0*/  HMMA.16816.F32.BF16 R12, R24, R4, R12 ;  /* 0x00000004180c723c */ /* 0x004fe2000004180c */
[----:B------:R-:W0:Y:S11]  /*25cd0*/  LDSM.16.MT88.4 R24, [R2+0xb000] ;  /* 0x00b000000218783b */ /* 0x000e360000004200 */
[----:B------:R-:W-:Y:S11]  /*25ce0*/  @!UPT UIADD3 URZ, URZ, URZ, URZ ;  /* 0x0000003f3f3ff290 */ /* 0x000ff6000fffe03f */
[----:B------:R1:W-:Y:S04]  /*25cf0*/  STL.64 [R1+0x80], R12 ;  /* 0x0000800c01007387 */ /* 0x0003e80000100a00 */
[----:B------:R2:W-:Y:S04]  /*25d00*/  STL.64 [R1+0x88], R14 ;  /* 0x0000880e01007387 */ /* 0x0005e80000100a00 */
[----:B------:R-:W3:Y:S04]  /*25d10*/  LDL.LU.64 R6, [R1+0x21e8] ;  /* 0x0021e80001067983 */ /* 0x000ee80000300a00 */
[----:B------:R-:W3:Y:S04]  /*25d20*/  LDL.LU.64 R4, [R1+0x21e0] ;  /* 0x0021e00001047983 */ /* 0x000ee80000300a00 */
[----:B-1----:R-:W3:Y:S04]  /*25d30*/  LDL.LU R12, [R1+0x50] ;  /* 0x00005000010c7983 */ /* 0x002ee80000300800 */
[----:B------:R-:W3:Y:S04]  /*25d40*/  LDL.LU R13, [R1+0x54] ;  /* 0x00005400010d7983 */ /* 0x000ee80000300800 */
[----:B--2---:R-:W3:Y:S01]  /*25d50*/  LDL.LU R14, [R1+0x58] ;  /* 0x00005800010e7983 */ /* 0x004ee20000300800 */
[----:B------:R-:W-:-:S03]  /*25d60*/  MOV R15, R29 ;  /* 0x0000001d000f7202 */ /* 0x000fc60000000f00 */
[----:B------:R-:W2:Y:S04]  /*25d70*/  LDL.LU R29, [R1+0x21dc] ;  /* 0x0021dc00011d7983 */ /* 0x000ea80000300800 */
[----:B---3--:R-:W-:Y:S01]  /*25d80*/  HMMA.16816.F32.BF16 R4, R12, R20, R4 ;  /* 0x000000140c04723c */ /* 0x008fe20000041804 */
[----:B------:R-:W3:Y:S04]  /*25d90*/  LDL.LU.64 R20, [R1+0x70] ;  /* 0x0000700001147983 */ /* 0x000ee80000300a00 */
[----:B------:R-:W3:Y:S11]  /*25da0*/  LDL.LU.64 R22, [R1+0x78] ;  /* 0x0000780001167983 */ /* 0x000ef60000300a00 */
[----:B------:R-:W-:Y:S07]  /*25db0*/  @!UPT UIADD3 URZ, URZ, URZ, URZ ;  /* 0x0000003f3f3ff290 */ /* 0x000fee000fffe03f */
[----:B------:R-:W-:Y:S04]  /*25dc0*/  STL.64 [R1+0x60], R4 ;  /* 0x0000600401007387 */ /* 0x000fe80000100a00 */
[----:B------:R-:W-:Y:S04]  /*25dd0*/  STL.64 [R1+0x68], R6 ;  /* 0x0000680601007387 */ /* 0x000fe80000100a00 */
[----:B------:R-:W-:Y:S04]  /*25de0*/  STL [R1+0x21b0], R2 ;  /* 0x0021b00201007387 */ /* 0x000fe80000100800 */
[----:B0-----:R0:W-:Y:S04]  /*25df0*/  STL.64 [R1+0x2140], R26 ;  /* 0x0021401a01007387 */ /* 0x0011e80000100a00 */
[----:B------:R1:W-:Y:S04]  /*25e00*/  STL.64 [R1+0x2138], R24 ;  /* 0x0021381801007387 */ /* 0x0003e80000100a00 */
[----:B--2---:R-:W-:Y:S01]  /*25e10*/  LDSM.16.M88.4 R4, [R29+0x18280] ;  /* 0x018280001d04783b */ /* 0x004fe20000000200 */
[----:B0-----:R-:W-:Y:S01]  /*25e20*/  IMAD.MOV.U32 R26, RZ, RZ, R9 ;  /* 0x000000ffff1a7224 */ /* 0x001fe200078e0009 */
[----:B------:R-:W-:Y:S01]  /*25e30*/  MOV R27, R8 ;  /* 0x00000008001b7202 */ /* 0x000fe20000000f00 */
[----:B-1----:R-:W-:Y:S01]  /*25e40*/  IMAD.MOV.U32 R24, RZ, RZ, R11 ;  /* 0x000000ffff187224 */ /* 0x002fe200078e000b */
[----:B------:R-:W-:-:S02]  /*25e50*/  MOV R25, R10 ;  /* 0x0000000a00197202 */ /* 0x000fc40000000f00 */
[----:B------:R-:W0:Y:S04]  /*25e60*/  LDSM.16.M88.4 R8, [R29+0x10280] ;  /* 0x010280001d08783b */ /* 0x000e280000000200 */
[----:B0-----:R-:W-:Y:S04]  /*25e70*/  STL [R1+0x20b0], R10 ;  /* 0x0020b00a01007387 */ /* 0x001fe80000100800 */
[----:B------:R-:W-:Y:S04]  /*25e80*/  STL [R1+0x20ac], R11 ;  /* 0x0020ac0b01007387 */ /* 0x000fe80000100800 */
[----:B------:R0:W-:Y:S02]  /*25e90*/  STL.64 [R1+0x2178], R8 ;  /* 0x0021780801007387 */ /* 0x0001e40000100a00 */
[----:B0-----:R-:W-:-:S02]  /*25ea0*/  IMAD.MOV.U32 R8, RZ, RZ, R0 ;  /* 0x000000ffff087224 */ /* 0x001fc400078e0000 */
[----:B------:R-:W2:Y:S01]  /*25eb0*/  LDL.LU R0, [R1+0x21d8] ;  /* 0x0021d80001007983 */ /* 0x000ea20000300800 */
[----:B------:R-:W-:-:S03]  /*25ec0*/  MOV R9, R3 ;  /* 0x0000000300097202 */ /* 0x000fc60000000f00 */
[----:B------:R-:W4:Y:S04]  /*25ed0*/  LDL.LU R3, [R1+0x21d4] ;  /* 0x0021d40001037983 */ /* 0x000f280000300800 */
[----:B------:R-:W-:Y:S01]  /*25ee0*/  HMMA.16816.F32.BF16 R8, R12, R8, R16 ;  /* 0x000000080c08723c */ /* 0x000fe20000041810 */
[----:B------:R-:W-:Y:S04]  /*25ef0*/  STL [R1+0x20b4], R6 ;  /* 0x0020b40601007387 */ /* 0x000fe80000100800 */
[----:B------:R0:W-:Y:S11]  /*25f00*/  STL [R1+0x20a8], R7 ;  /* 0x0020a80701007387 */ /* 0x0001f60000100800 */
[----:B------:R-:W-:Y:S08]  /*25f10*/  @!UPT UIADD3 URZ, URZ, URZ, URZ ;  /* 0x0000003f3f3ff290 */ /* 0x000ff0000fffe03f */
[----:B0-----:R-:W-:Y:S01]  /*25f20*/  MOV R7, R11 ;  /* 0x0000000b00077202 */ /* 0x001fe20000000f00 */
[----:B------:R0:W-:Y:S01]  /*25f30*/  STL.64 [R1+0x90], R8 ;  /* 0x0000900801007387 */ /* 0x0001e20000100a00 */
[----:B------:R-:W-:-:S03]  /*25f40*/  IMAD.MOV.U32 R29, RZ, RZ, R10 ;  /* 0x000000ffff1d7224 */ /* 0x000fc600078e000a */
[----:B------:R-:W-:Y:S04]  /*25f50*/  STL [R1+0x21c8], R7 ;  /* 0x0021c80701007387 */ /* 0x000fe80000100800 */
[----:B------:R1:W-:Y:S04]  /*25f60*/  STL.64 [R1+0x21c0], R4 ;  /* 0x0021c00401007387 */ /* 0x0003e80000100a00 */
[----:B0-----:R-:W3:Y:S04]  /*25f70*/  LDL.LU R8, [R1+0xe0] ;  /* 0x0000e00001087983 */ /* 0x001ee80000300800 */
[----:B------:R-:W3:Y:S01]  /*25f80*/  LDL.LU R9, [R1+0xe4] ;  /* 0x0000e40001097983 */ /* 0x000ee20000300800 */
[----:B--2---:R-:W-:-:S03]  /*25f90*/  IMAD.MOV.U32 R10, RZ, RZ, R0 ;  /* 0x000000ffff0a7224 */ /* 0x004fc600078e0000 */
[----:B------:R-:W2:Y:S01]  /*25fa0*/  LDL.LU R0, [R1+0x21d0] ;  /* 0x0021d00001007983 */ /* 0x000ea20000300800 */
[----:B------:R-:W-:-:S03]  /*25fb0*/  MOV R11, R28 ;  /* 0x0000001c000b7202 */ /* 0x000fc60000000f00 */
[----:B------:R-:W3:Y:S04]  /*25fc0*/  LDL.LU R28, [R1+0x21cc] ;  /* 0x0021cc00011c7983 */ /* 0x000ee80000300800 */
[----:B-1----:R-:W3:Y:S04]  /*25fd0*/  LDL.LU R4, [R1+0xd0] ;  /* 0x0000d00001047983 */ /* 0x002ee80000300800 */
[----:B------:R-:W3:Y:S04]  /*25fe0*/  LDL.LU R5, [R1+0xd4] ;  /* 0x0000d40001057983 */ /* 0x000ee80000300800 */
[----:B------:R-:W3:Y:S04]  /*25ff0*/  LDL.LU R6, [R1+0xd8] ;  /* 0x0000d80001067983 */ /* 0x000ee80000300800 */
[----:B------:R-:W3:Y:S04]  /*26000*/  LDL.LU R7, [R1+0xdc] ;  /* 0x0000dc0001077983 */ /* 0x000ee80000300800 */
[----:B------:R-:W-:Y:S04]  /*26010*/  STL [R1+0x21b4], R29 ;  /* 0x0021b41d01007387 */ /* 0x000fe80000100800 */
[----:B--2---:R-:W0:Y:S04]  /*26020*/  LDSM.16.MT88.4 R12, [R0+0xb000] ;  /* 0x00b00000000c783b */ /* 0x004e280000004200 */
[----:B------:R-:W-:Y:S04]  /*26030*/  STL [R1+0x21b8], R0 ;  /* 0x0021b80001007387 */ /* 0x000fe80000100800 */
[----:B0-----:R0:W-:Y:S04]  /*26040*/  STL.64 [R1+0x2110], R14 ;  /* 0x0021100e01007387 */ /* 0x0011e80000100a00 */
[----:B------:R1:W-:Y:S04]  /*26050*/  STL.64 [R1+0x2108], R12 ;  /* 0x0021080c01007387 */ /* 0x0003e80000100a00 */
[----:B0-----:R-:W3:Y:S02]  /*26060*/  LDL.LU.64 R14, [R1+0x28] ;  /* 0x00002800010e7983 */ /* 0x001ee40000300a00 */
[----:B---3--:R-:W-:Y:S11]  /*26070*/  HMMA.16816.F32.BF16 R16, R20, R14, R24 ;  /* 0x0000000e1410723c */ /* 0x008ff60000041818 */
[----:B------:R-:W-:Y:S11]  /*26080*/  @!UPT UIADD3 URZ, URZ, URZ, URZ ;  /* 0x0000003f3f3ff290 */ /* 0x000ff6000fffe03f */
[----:B------:R-:W-:Y:S01]  /*26090*/  @!UPT UIADD3 URZ, URZ, URZ, URZ ;  /* 0x0000003f3f3ff290 */ /* 0x000fe2000fffe03f */
[----:B------:R-:W-:Y:S04]  /*260a0*/  STL.64 [R1+0xa0], R16 ;  /* 0x0000a01001007387 */ /* 0x000fe80000100a00 */
[----:B------:R-:W-:Y:S04]  /*260b0*/  STL.64 [R1+0xa8], R18 ;  /* 0x0000a81201007387 */ /* 0x000fe80000100a00 */
[----:B------:R-:W2:Y:S04]  /*260c0*/  LDL.LU R24, [R1] ;  /* 0x0000000001187983 */ /* 0x000ea80000300800 */
[----:B------:R-:W2:Y:S04]  /*260d0*/  LDL.LU R25, [R1+0x4] ;  /* 0x0000040001197983 */ /* 0x000ea80000300800 */
[----:B------:R-:W3:Y:S04]  /*260e0*/  LDL.LU R26, [R1+0x8] ;  /* 0x00000800011a7983 */ /* 0x000ee80000300800 */
[----:B------:R-:W3:Y:S04]  /*260f0*/  LDL.LU R27, [R1+0xc] ;  /* 0x00000c00011b7983 */ /* 0x000ee80000300800 */
[----:B------:R-:W0:Y:S01]  /*26100*/  LDSM.16.MT88.4 R16, [R28+0xb000] ;  /* 0x00b000001c10783b */ /* 0x000e220000004200 */
[----:B-1----:R-:W-:Y:S01]  /*26110*/  IMAD.MOV.U32 R13, RZ, RZ, R20 ;  /* 0x000000ffff0d7224 */ /* 0x002fe200078e0014 */
[----:B------:R-:W-:Y:S01]  /*26120*/  MOV R12, R21 ;  /* 0x00000015000c7202 */ /* 0x000fe20000000f00 */
[----:B------:R-:W-:Y:S01]  /*26130*/  IMAD.MOV.U32 R2, RZ, RZ, R22 ;  /* 0x000000ffff027224 */ /* 0x000fe200078e0016 */
[----:B------:R-:W-:-:S02]  /*26140*/  MOV R0, R23 ;  /* 0x0000001700007202 */ /* 0x000fc40000000f00 */
[----:B----4-:R-:W1:Y:S04]  /*26150*/  LDSM.16.MT88.4 R20, [R3+0xb000] ;  /* 0x00b000000314783b */ /* 0x010e680000004200 */
[----:B---3--:R3:W-:Y:S04]  /*26160*/  STL.64 [R1+0x2188], R26 ;  /* 0x0021881a01007387 */ /* 0x0087e80000100a00 */
[----:B--2---:R-:W-:Y:S04]  /*26170*/  STL.64 [R1+0x2180], R24 ;  /* 0x0021801801007387 */ /* 0x004fe80000100a00 */
[----:B---3--:R-:W2:Y:S04]  /*26180*/  LDL.LU.64 R26, [R1+0x18] ;  /* 0x00001800011a7983 */ /* 0x008ea80000300a00 */
[----:B0-----:R-:W-:Y:S04]  /*26190*/  STL.64 [R1+0x2100], R18 ;  /* 0x0021001201007387 */ /* 0x001fe80000100a00 */
[----:B------:R0:W-:Y:S04]  /*261a0*/  STL.64 [R1+0x20f8], R16 ;  /* 0x0020f81001007387 */ /* 0x0001e80000100a00 */
[----:B0-----:R-:W3:Y:S04]  /*261b0*/  LDL.LU R16, [R1+0x40] ;  /* 0x0000400001107983 */ /* 0x001ee80000300800 */
[----:B------:R-:W3:Y:S04]  /*261c0*/  LDL.LU R17, [R1+0x44] ;  /* 0x0000440001117983 */ /* 0x000ee80000300800 */
[----:B------:R-:W3:Y:S04]  /*261d0*/  LDL.LU R18, [R1+0x48] ;  /* 0x0000480001127983 */ /* 0x000ee80000300800 */
[----:B------:R-:W3:Y:S04]  /*261e0*/  LDL.LU R19, [R1+0x4c] ;  /* 0x00004c0001137983 */ /* 0x000ee80000300800 */
[----:B------:R-:W-:Y:S04]  /*261f0*/  STL [R1+0x20e8], R28 ;  /* 0x0020e81c01007387 */ /* 0x000fe80000100800 */
[----:B-1----:R0:W-:Y:S04]  /*26200*/  STL.64 [R1+0x20d0], R22 ;  /* 0x0020d01601007387 */ /* 0x0021e80000100a00 */
[----:B------:R1:W-:Y:S01]  /*26210*/  STL.64 [R1+0x20c8], R20 ;  /* 0x0020c81401007387 */ /* 0x0003e20000100a00 */
[----:B0-----:R-:W-:Y:S01]  /*26220*/  IMAD.MOV.U32 R22, RZ, RZ, R2 ;  /* 0x000000ffff167224 */ /* 0x001fe200078e0002 */
[----:B------:R-:W-:Y:S01]  /*26230*/  MOV R23, R0 ;  /* 0x0000000000177202 */ /* 0x000fe20000000f00 */
[----:B-1----:R-:W-:Y:S01]  /*26240*/  IMAD.MOV.U32 R20, RZ, RZ, R13 ;  /* 0x000000ffff147224 */ /* 0x002fe200078e000d */
[----:B------:R-:W-:Y:S01]  /*26250*/  MOV R21, R12 ;  /* 0x0000000c00157202 */ /* 0x000fe20000000f00 */
[----:B------:R0:W-:Y:S06]  /*26260*/  STL [R1+0x20c4], R3 ;  /* 0x0020c40301007387 */ /* 0x0001ec0000100800 */
[----:B--2---:R-:W-:Y:S01]  /*26270*/  HMMA.16816.F32.BF16 R20, R20, R26, R4 ;  /* 0x0000001a1414723c */ /* 0x004fe20000041804 */
[----:B------:R-:W2:Y:S04]  /*26280*/  LDL.LU R7, [R1+0x21c8] ;  /* 0x0021c80001077983 */ /* 0x000ea80000300800 */
[----:B------:R-:W4:Y:S02]  /*26290*/  LDL.LU.64 R4, [R1+0x21c0] ;  /* 0x0021c00001047983 */ /* 0x000f240000300a00 */
[----:B------:R-:W-:Y:S01]  /*262a0*/  IMAD.MOV.U32 R6, RZ, RZ, R14 ;  /* 0x000000ffff067224 */ /* 0x000fe200078e000e */
[----:B0-----:R-:W-:Y:S01]  /*262b0*/  MOV R3, R15 ;  /* 0x0000000f00037202 */ /* 0x001fe20000000f00 */
[----:B---3--:R-:W-:Y:S11]  /*262c0*/  HMMA.16816.F32.BF16 R8, R16, R14, R8 ;  /* 0x0000000e1008723c */ /* 0x008ff60000041808 */
[----:B------:R-:W-:Y:S03]  /*262d0*/  @!UPT UIADD3 URZ, URZ, URZ, URZ ;  /* 0x0000003f3f3ff290 */ /* 0x000fe6000fffe03f */
[----:B------:R0:W-:Y:S01]  /*262e0*/  STL.64 [R1+0x70], R20 ;  /* 0x0000701401007387 */ /* 0x0001e20000100a00 */
[----:B------:R-:W-:Y:S01]  /*262f0*/  IMAD.MOV.U32 R0, RZ, RZ, R22 ;  /* 0x000000ffff007224 */ /* 0x000fe200078e0016 */
[----:B------:R-:W-:-:S08]  /*26300*/  MOV R29, R23 ;  /* 0x00000017001d7202 */ /* 0x000fd00000000f00 */
        /* <DEDUP_REMOVED lines=10> */
[----:B-1----:R-:W3:Y:S04]  /*263b0*/  LDL.LU R4, [R1+0xc0] ;  /* 0x0000c00001047983 */ /* 0x002ee80000300800 */
[----:B------:R-:W3:Y:S04]  /*263c0*/  LDL.LU R5, [R1+0xc4] ;  /* 0x0000c40001057983 */ /* 0x000ee80000300800 */
[----:B------:R-:W3:Y:S04]  /*263d0*/  LDL.LU R6, [R1+0xc8] ;  /* 0x0000c80001067983 */ /* 0x000ee80000300800 */
[----:B------:R-:W3:Y:S04]  /*263e0*/  LDL.LU R7, [R1+0xcc] ;  /* 0x0000cc0001077983 */ /* 0x000ee80000300800 */
[----:B------:R-:W4:Y:S04]  /*263f0*/  LDL.LU R8, [R1+0x60] ;  /* 0x0000600001087983 */ /* 0x000f280000300800 */
[----:B------:R-:W4:Y:S04]  /*26400*/  LDL.LU R9, [R1+0x64] ;  /* 0x0000640001097983 */ /* 0x000f280000300800 */
[----:B------:R-:W2:Y:S04]  /*26410*/  LDL.LU R10, [R1+0x68] ;  /* 0x00006800010a7983 */ /* 0x000ea80000300800 */
[----:B------:R-:W2:Y:S01]  /*26420*/  LDL.LU R11, [R1+0x6c] ;  /* 0x00006c00010b7983 */ /* 0x000ea20000300800 */
[----:B------:R-:W-:Y:S01]  /*26430*/  IMAD.MOV.U32 R2, RZ, RZ, R26 ;  /* 0x000000ffff027224 */ /* 0x000fe200078e001a */
[----:B------:R-:W-:-:S02]  /*26440*/  MOV R28, R27 ;  /* 0x0000001b001c7202 */ /* 0x000fc40000000f00 */
        /* <DEDUP_REMOVED lines=11> */
[----:B------:R0:W-:Y:S04]  /*26500*/  STL.64 [R1+0x2118], R12 ;  /* 0x0021180c01007387 */ /* 0x0001e80000100a00 */
[----:B0-----:R-:W2:Y:S04]  /*26510*/  LDL.LU R12, [R1+0x70] ;  /* 0x00007000010c7983 */ /* 0x001ea80000300800 */
[----:B------:R-:W2:Y:S01]  /*26520*/  LDL.LU R13, [R1+0x74] ;  /* 0x00007400010d7983 */ /* 0x000ea20000300800 */
[----:B------:R-:W-:Y:S01]  /*26530*/  IMAD.MOV.U32 R14, RZ, RZ, R0 ;  /* 0x000000ffff0e7224 */ /* 0x000fe200078e0000 */
[----:B------:R-:W-:-:S02]  /*26540*/  MOV R15, R29 ;  /* 0x0000001d000f7202 */ /* 0x000fc40000000f00 */
        /* <DEDUP_REMOVED lines=8> */
[----:B--2---:R0:W-:Y:S04]  /*265d0*/  STL.64 [R1+0x2150], R14 ;  /* 0x0021500e01007387 */ /* 0x0041e80000100a00 */
[----:B------:R-:W-:Y:S01]  /*265e0*/  STL.64 [R1+0x2148], R12 ;  /* 0x0021480c01007387 */ /* 0x000fe20000100a00 */
[----:B0-----:R-:W-:Y:S01]  /*265f0*/  IMAD.MOV.U32 R14, RZ, RZ, R2 ;  /* 0x000000ffff0e7224 */ /* 0x001fe200078e0002 */
[----:B------:R-:W-:-:S02]  /*26600*/  MOV R15, R28 ;  /* 0x0000001c000f7202 */ /* 0x000fc40000000f00 */
[----:B------:R-:W2:Y:S05]  /*26610*/  LDL.LU R2, [R1+0x21b0] ;  /* 0x0021b00001027983 */ /* 0x000eaa0000300800 */
[----:B---3--:R-:W-:Y:S01]  /*26620*/  HMMA.16816.F32.BF16 R16, R16, R14, R4 ;  /* 0x0000000e1010723c */ /* 0x008fe20000041804 */
[----:B------:R-:W3:Y:S04]  /*26630*/  LDL.LU.64 R6, [R1+0x21a8] ;  /* 0x0021a80001067983 */ /* 0x000ee80000300a00 */
[----:B------:R-:W2:Y:S11]  /*26640*/  LDL.LU.64 R4, [R1+0x21a0] ;  /* 0x0021a00001047983 */ /* 0x000eb60000300a00 */
[----:B------:R-:W-:Y:S07]  /*26650*/  @!UPT UIADD3 URZ, URZ, URZ, URZ ;  /* 0x0000003f3f3ff290 */ /* 0x000fee000fffe03f */
[----:B------:R-:W-:Y:S04]  /*26660*/  STL.64 [R1+0x2160], R18 ;  /* 0x0021601201007387 */ /* 0x000fe80000100a00 */
[----:B------:R0:W-:Y:S04]  /*26670*/  STL.64 [R1+0x2158], R16 ;  /* 0x0021581001007387 */ /* 0x0001e80000100a00 */
[----:B0-----:R-:W2:Y:S04]  /*26680*/  LDL.LU R16, [R1+0x90] ;  /* 0x0000900001107983 */ /* 0x001ea80000300800 */
[----:B------:R-:W2:Y:S01]  /*26690*/  LDL.LU R17, [R1+0x94] ;  /* 0x0000940001117983 */ /* 0x000ea20000300800 */
[----:B------:R-:W-:Y:S01]  /*266a0*/  IMAD.MOV.U32 R18, RZ, RZ, R29 ;  /* 0x000000ffff127224 */ /* 0x000fe200078e001d */
[----:B---3--:R-:W-:-:S05]  /*266b0*/  MOV R19, R7 ;  /* 0x0000000700137202 */ /* 0x008fca0000000f00 */
[----:B------:R0:W-:Y:S02]  /*266c0*/  STL.64 [R1+0x2170], R18 ;  /* 0x0021701201007387 */ /* 0x0001e40000100a00 */
[----:B0-----:R-:W-:Y:S01]  /*266d0*/  IMAD.MOV.U32 R18, RZ, RZ, R6 ;  /* 0x000000ffff127224 */ /* 0x001fe200078e0006 */
[----:B------:R-:W-:-:S07]  /*266e0*/  MOV R19, R3 ;  /* 0x0000000300137202 */ /* 0x000fce0000000f00 */
[C---:B------:R-:W-:Y:S08]  /*266f0*/  HMMA.16816.F32.BF16 R8, R20.reuse, R18, R8 ;  /* 0x000000121408723c */ /* 0x040ff00000041808 */
[----:B----4-:R-:W-:Y:S01]  /*26700*/  HMMA.16816.F32.BF16 R20, R20, R14, R24 ;  /* 0x0000000e1414723c */ /* 0x010fe20000041818 */
[----:B--2---:R-:W-:Y:S11]  /*26710*/  STL.64 [R1+0x2168], R16 ;  /* 0x0021681001007387 */ /* 0x004ff60000100a00 */
[----:B------:R-:W-:Y:S04]  /*26720*/  @!UPT UIADD3 URZ, URZ, URZ, URZ ;  /* 0x0000003f3f3ff290 */ /* 0x000fe8000fffe03f */
[----:B------:R-:W-:Y:S01]  /*26730*/  IMAD.MOV.U32 R6, RZ, RZ, R10 ;  /* 0x000000ffff067224 */ /* 0x000fe200078e000a */
[----:B------:R-:W-:Y:S01]  /*26740*/  MOV R3, R11 ;  /* 0x0000000b00037202 */ /* 0x000fe20000000f00 */
[----:B------:R-:W-:Y:S01]  /*26750*/  IMAD.MOV.U32 R12, RZ, RZ, R8 ;  /* 0x000000ffff0c7224 */ /* 0x000fe200078e0008 */
[----:B------:R-:W-:Y:S01]  /*26760*/  MOV R7, R9 ;  /* 0x0000000900077202 */ /* 0x000fe20000000f00 */
[----:B------:R-:W2:Y:S04]  /*26770*/  LDL.LU.64 R10, [R1+0x2198] ;  /* 0x00219800010a7983 */ /* 0x000ea80000300a00 */
[----:B------:R-:W2:Y:S04]  /*26780*/  LDL.LU.64 R8, [R1+0x2190] ;  /* 0x0021900001087983 */ /* 0x000ea80000300a00 */
[----:B------:R-:W2:Y:S04]  /*26790*/  LDL.LU.64 R26, [R1+0x2188] ;  /* 0x00218800011a7983 */ /* 0x000ea80000300a00 */
[----:B------:R-:W2:Y:S04]  /*267a0*/  LDL.LU.64 R24, [R1+0x2180] ;  /* 0x0021800001187983 */ /* 0x000ea80000300a00 */
[----:B------:R0:W-:Y:S04]  /*267b0*/  STL.64 [R1+0x20e0], R22 ;  /* 0x0020e01601007387 */ /* 0x0001e80000100a00 */
[----:B------:R1:W-:Y:S01]  /*267c0*/  STL.64 [R1+0x20d8], R20 ;  /* 0x0020d81401007387 */ /* 0x0003e20000100a00 */
[----:B0-----:R-:W-:-:S02]  /*267d0*/  MOV R23, R3 ;  /* 0x0000000300177202 */ /* 0x001fc40000000f00 */
[----:B-1----:R-:W-:Y:S01]  /*267e0*/  MOV R21, R7 ;  /* 0x0000000700157202 */ /* 0x002fe20000000f00 */
[----:B------:R-:W-:Y:S01]  /*267f0*/  IMAD.MOV.U32 R22, RZ, RZ, R6 ;  /* 0x000000ffff167224 */ /* 0x000fe200078e0006 */
[----:B--2---:R-:W-:Y:S01]  /*26800*/  HMMA.16816.F32.BF16 R16, R24, R18, R8 ;  /* 0x000000121810723c */ /* 0x004fe20000041808 */
[----:B------:R-:W2:Y:S11]  /*26810*/  LDL.LU.64 R8, [R1+0x2178] ;  /* 0x0021780001087983 */ /* 0x000eb60000300a00 */
[----:B------:R-:W-:Y:S11]  /*26820*/  @!UPT UIADD3 URZ, URZ, URZ, URZ ;  /* 0x0000003f3f3ff290 */ /* 0x000ff6000fffe03f */
[----:B------:R-:W-:Y:S01]  /*26830*/  STL.64 [R1+0x20], R16 ;  /* 0x0000201001007387 */ /* 0x000fe20000100a00 */
[----:B------:R-:W-:Y:S01]  /*26840*/  IMAD.MOV.U32 R3, RZ, RZ, R18 ;  /* 0x000000ffff037224 */ /* 0x000fe200078e0012 */
[----:B------:R-:W-:Y:S02]  /*26850*/  MOV R7, R19 ;  /* 0x0000001300077202 */ /* 0x000fe40000000f00 */
[----:B------:R-:W0:Y:S04]  /*26860*/  LDSM.16.MT88.4 R16, [R2+0xb800] ;  /* 0x00b800000210783b */ /* 0x000e280000004200 */
[----:B------:R-:W-:Y:S04]  /*26870*/  STL [R1+0x20f0], R7 ;  /* 0x0020f00701007387 */ /* 0x000fe80000100800 */
[----:B------:R-:W-:Y:S01]  /*26880*/  STL [R1+0x20ec], R3 ;  /* 0x0020ec0301007387 */ /* 0x000fe20000100800 */
[----:B0-----:R-:W-:-:S03]  /*26890*/  MOV R10, R18 ;  /* 0x00000012000a7202 */ /* 0x001fc60000000f00 */
[----:B------:R0:W-:Y:S01]  /*268a0*/  STL [R1+0x40], R16 ;  /* 0x0000401001007387 */ /* 0x0001e20000100800 */
[----:B------:R-:W-:Y:S02]  /*268b0*/  IMAD.MOV.U32 R11, RZ, RZ, R19 ;  /* 0x000000ffff0b7224 */ /* 0x000fe400078e0013 */
[----:B------:R-:W-:Y:S01]  /*268c0*/  IMAD.MOV.U32 R6, RZ, RZ, R17 ;  /* 0x000000ffff067224 */ /* 0x000fe200078e0011 */
[----:B------:R-:W3:Y:S04]  /*268d0*/  LDL.LU.64 R18, [R1+0x2170] ;  /* 0x0021700001127983 */ /* 0x000ee80000300a00 */
[----:B0-----:R-:W3:Y:S04]  /*268e0*/  LDL.LU.64 R16, [R1+0x2168] ;  /* 0x0021680001107983 */ /* 0x001ee80000300a00 */
[----:B------:R-:W-:Y:S04]  /*268f0*/  STL [R1+0x20c0], R6 ;  /* 0x0020c00601007387 */ /* 0x000fe80000100800 */
[----:B------:R-:W-:Y:S01]  /*26900*/  STL [R1+0x20bc], R10 ;  /* 0x0020bc0a01007387 */ /* 0x000fe20000100800 */
[----:B------:R-:W-:-:S03]  /*26910*/  IMAD.MOV.U32 R20, RZ, RZ, R12 ;  /* 0x000000ffff147224 */ /* 0x000fc600078e000c */
[----:B------:R-:W-:Y:S01]  /*26920*/  STL [R1+0x20b8], R11 ;  /* 0x0020b80b01007387 */ /* 0x000fe20000100800 */
[----:B---3--:R-:W-:Y:S03]  /*26930*/  HMMA.16816.F32.BF16 R24, R24, R14, R16 ;  /* 0x0000000e1818723c */ /* 0x008fe60000041810 */
[----:B------:R-:W3:Y:S04]  /*26940*/  LDL.LU.64 R18, [R1+0x2160] ;  /* 0x0021600001127983 */ /* 0x000ee80000300a00 */
[----:B------:R-:W3:Y:S04]  /*26950*/  LDL.LU.64 R16, [R1+0x2158] ;  /* 0x0021580001107983 */ /* 0x000ee80000300a00 */
[----:B------:R-:W2:Y:S04]  /*26960*/  LDL.LU.64 R14, [R1+0x2150] ;  /* 0x00215000010e7983 */ /* 0x000ea80000300a00 */
[----:B------:R-:W2:Y:S08]  /*26970*/  LDL.LU.64 R12, [R1+0x2148] ;  /* 0x00214800010c7983 */ /* 0x000eb00000300a00 */
[----:B------:R0:W-:Y:S01]  /*26980*/  STL [R1], R24 ;  /* 0x0000001801007387 */ /* 0x0001e20000100800 */
[----:B------:R-:W-:Y:S01]  /*26990*/  IMAD.MOV.U32 R3, RZ, RZ, R26 ;  /* 0x000000ffff037224 */ /* 0x000fe200078e001a */
[----:B------:R-:W-:-:S02]  /*269a0*/  MOV R28, R27 ;  /* 0x0000001b001c7202 */ /* 0x000fc40000000f00 */
        /* <DEDUP_REMOVED lines=12> */
[----:B------:R-:W4:Y:S11]  /*26a70*/  LDL.LU.64 R12, [R1+0x2118] ;  /* 0x00211800010c7983 */ /* 0x000f360000300a00 */
[----:B------:R-:W-:Y:S06]  /*26a80*/  @!UPT UIADD3 URZ, URZ, URZ, URZ ;  /* 0x0000003f3f3ff290 */ /* 0x000fec000fffe03f */
[----:B------:R-:W-:Y:S04]  /*26a90*/  STL.64 [R1+0x20a0], R26 ;  /* 0x0020a01a01007387 */ /* 0x000fe80000100a00 */
[----:B------:R2:W-:Y:S02]  /*26aa0*/  STL.64 [R1+0x2098], R24 ;  /* 0x0020981801007387 */ /* 0x0005e40000100a00 */
[----:B--2---:R-:W-:Y:S01]  /*26ab0*/  IMAD.MOV.U32 R24, RZ, RZ, R15 ;  /* 0x000000ffff187224 */ /* 0x004fe200078e000f */
[----:B------:R-:W-:Y:S01]  /*26ac0*/  MOV R25, R14 ;  /* 0x0000000e00197202 */ /* 0x000fe20000000f00 */
[----:B----4-:R-:W-:Y:S01]  /*26ad0*/  IMAD.MOV.U32 R26, RZ, RZ, R13 ;  /* 0x000000ffff1a7224 */ /* 0x010fe200078e000d */
[----:B------:R-:W-:Y:S02]  /*26ae0*/  MOV R27, R12 ;  /* 0x0000000c001b7202 */ /* 0x000fe40000000f00 */
[----:B------:R-:W0:Y:S04]  /*26af0*/  LDSM.16.MT88.4 R12, [R0+0xb800] ;  /* 0x00b80000000c783b */ /* 0x000e280000004200 */
[----:B0-----:R-:W-:Y:S01]  /*26b00*/  STL.64 [R1+0x30], R12 ;  /* 0x0000300c01007387 */ /* 0x001fe20000100a00 */
[----:B------:R-:W-:-:S03]  /*26b10*/  IMAD.MOV.U32 R29, RZ, RZ, R15 ;  /* 0x000000ffff1d7224 */ /* 0x000fc600078e000f */
[----:B------:R0:W-:Y:S04]  /*26b20*/  STL [R1+0x38], R14 ;  /* 0x0000380e01007387 */ /* 0x0001e80000100800 */
[----:B0-----:R-:W2:Y:S04]  /*26b30*/  LDL.LU.64 R14, [R1+0x2110] ;  /* 0x00211000010e7983 */ /* 0x001ea80000300a00 */
[----:B------:R-:W2:Y:S04]  /*26b40*/  LDL.LU.64 R12, [R1+0x2108] ;  /* 0x00210800010c7983 */ /* 0x000ea80000300a00 */
[----:B------:R-:W-:Y:S01]  /*26b50*/  STL [R1+0x2090], R29 ;  /* 0x0020901d01007387 */ /* 0x000fe20000100800 */
[C---:B--2---:R-:W-:Y:S08]  /*26b60*/  HMMA.16816.F32.BF16 R24, R12.reuse, R8, R24 ;  /* 0x000000080c18723c */ /* 0x044ff00000041818 */
[----:B---3--:R-:W-:Y:S11]  /*26b70*/  HMMA.16816.F32.BF16 R12, R12, R4, R16 ;  /* 0x000000040c0c723c */ /* 0x008ff60000041810 */
[----:B------:R-:W-:Y:S04]  /*26b80*/  @!UPT UIADD3 URZ, URZ, URZ, URZ ;  /* 0x0000003f3f3ff290 */ /* 0x000fe8000fffe03f */
[----:B------:R0:W-:Y:S04]  /*26b90*/  STL [R1+0x7c], R27 ;  /* 0x00007c1b01007387 */ /* 0x0001e80000100800 */
[----:B0-----:R-:W2:Y:S04]  /*26ba0*/  LDL R27, [R1+0x6cc] ;  /* 0x0006cc00011b7983 */ /* 0x001ea80000100800 */
[----:B------:R-:W3:Y:S04]  /*26bb0*/  LDL.LU.64 R18, [R1+0x2100] ;  /* 0x0021000001127983 */ /* 0x000ee80000300a00 */
[----:B------:R-:W3:Y:S04]  /*26bc0*/  LDL.LU.64 R16, [R1+0x20f8] ;  /* 0x0020f80001107983 */ /* 0x000ee80000300a00 */
[----:B------:R0:W-:Y:S04]  /*26bd0*/  STL.64 [R1+0xd0], R12 ;  /* 0x0000d00c01007387 */ /* 0x0001e80000100a00 */
[----:B------:R1:W-:Y:S04]  /*26be0*/  STL.64 [R1+0xd8], R14 ;  /* 0x0000d80e01007387 */ /* 0x0003e80000100a00 */
[----:B0-----:R-:W4:Y:S01]  /*26bf0*/  LDL.LU R12, [R1] ;  /* 0x00000000010c7983 */ /* 0x001f220000300800 */
[----:B------:R-:W-:-:S03]  /*26c00*/  IMAD.MOV.U32 R13, RZ, RZ, R7 ;  /* 0x000000ffff0d7224 */ /* 0x000fc600078e0007 */
[----:B------:R-:W2:Y:S01]  /*26c10*/  LDL.LU R7, [R1+0x20f0] ;  /* 0x0020f00001077983 */ /* 0x000ea20000300800 */
[----:B-1----:R-:W-:Y:S01]  /*26c20*/  MOV R14, R3 ;  /* 0x00000003000e7202 */ /* 0x002fe20000000f00 */
[----:B------:R-:W-:Y:S02]  /*26c30*/  IMAD.MOV.U32 R15, RZ, RZ, R28 ;  /* 0x000000ffff0f7224 */ /* 0x000fe400078e001c */
[----:B------:R-:W2:Y:S04]  /*26c40*/  LDL.LU R3, [R1+0x20ec] ;  /* 0x0020ec0001037983 */ /* 0x000ea80000300800 */
[----:B------:R-:W2:Y:S01]  /*26c50*/  LDL.LU R28, [R1+0x20e8] ;  /* 0x0020e800011c7983 */ /* 0x000ea20000300800 */
[----:B---3--:R-:W-:Y:S11]  /*26c60*/  HMMA.16816.F32.BF16 R20, R16, R8, R20 ;  /* 0x000000081014723c */ /* 0x008ff60000041814 */
[----:B------:R-:W-:Y:S11]  /*26c70*/  @!UPT UIADD3 URZ, URZ, URZ, URZ ;  /* 0x0000003f3f3ff290 */ /* 0x000ff6000fffe03f */
[----:B------:R-:W-:Y:S01]  /*26c80*/  @!UPT UIADD3 URZ, URZ, URZ, URZ ;  /* 0x0000003f3f3ff290 */ /* 0x000fe2000fffe03f */
[----:B------:R-:W-:Y:S01]  /*26c90*/  STL.64 [R1+0xc0], R20 ;  /* 0x0000c01401007387 */ /* 0x000fe20000100a00 */
[----:B------:R-:W-:-:S03]  /*26ca0*/  MOV R29, R23 ;  /* 0x00000017001d7202 */ /* 0x000fc60000000f00 */
[----:B------:R0:W-:Y:S04]  /*26cb0*/  STL [R1+0xc8], R22 ;  /* 0x0000c81601007387 */ /* 0x0001e80000100800 */
[----:B0-----:R-:W3:Y:S04]  /*26cc0*/  LDL.LU.64 R22, [R1+0x20e0] ;  /* 0x0020e00001167983 */ /* 0x001ee80000300a00 */
[----:B------:R-:W3:Y:S02]  /*26cd0*/  LDL.LU.64 R20, [R1+0x20d8] ;  /* 0x0020d80001147983 */ /* 0x000ee40000300a00 */
[----:B---3--:R-:W-:Y:S02]  /*26ce0*/  HMMA.16816.F32.BF16 R16, R16, R4, R20 ;  /* 0x000000041010723c */ /* 0x008fe40000041814 */
[----:B------:R-:W3:Y:S04]  /*26cf0*/  LDL.LU.64 R22, [R1+0x20d0] ;  /* 0x0020d00001167983 */ /* 0x000ee80000300a00 */
[----:B------:R-:W3:Y:S11]  /*26d00*/  LDL.LU.64 R20, [R1+0x20c8] ;  /* 0x0020c80001147983 */ /* 0x000ef60000300a00 */
[----:B------:R-:W-:Y:S06]  /*26d10*/  @!UPT UIADD3 URZ, URZ, URZ, URZ ;  /* 0x0000003f3f3ff290 */ /* 0x000fec000fffe03f */
[----:B------:R0:W-:Y:S04]  /*26d20*/  STL.64 [R1+0xb0], R16 ;  /* 0x0000b01001007387 */ /* 0x0001e80000100a00 */
[----:B------:R2:W-:Y:S04]  /*26d30*/  STL.64 [R1+0xb8], R18 ;  /* 0x0000b81201007387 */ /* 0x0005e80000100a00 */
[----:B0-----:R-:W3:Y:S04]  /*26d40*/  LDL.LU R16, [R1+0x20] ;  /* 0x0000200001107983 */ /* 0x001ee80000300800 */
[----:B------:R-:W3:Y:S01]  /*26d50*/  LDL.LU R17, [R1+0x24] ;  /* 0x0000240001117983 */ /* 0x000ee20000300800 */
[----:B--2---:R-:W-:-:S03]  /*26d60*/  IMAD.MOV.U32 R18, RZ, RZ, R3 ;  /* 0x000000ffff127224 */ /* 0x004fc600078e0003 */
[----:B------:R-:W2:Y:S01]  /*26d70*/  LDL.LU R3, [R1+0x20c4] ;  /* 0x0020c40001037983 */ /* 0x000ea20000300800 */
[----:B------:R-:W-:Y:S01]  /*26d80*/  MOV R19, R7 ;  /* 0x0000000700137202 */ /* 0x000fe20000000f00 */
[----:B------:R-:W-:Y:S01]  /*26d90*/  IMAD.MOV.U32 R10, RZ, RZ, R25 ;  /* 0x000000ffff0a7224 */ /* 0x000fe200078e0019 */
[----:B------:R-:W-:Y:S02]  /*26da0*/  MOV R6, R24 ;  /* 0x0000001800067202 */ /* 0x000fe40000000f00 */
[----:B------:R-:W-:-:S03]  /*26db0*/  MOV R11, R26 ;  /* 0x0000001a000b7202 */ /* 0x000fc60000000f00 */
[C---:B---3--:R-:W-:Y:S11]  /*26dc0*/  HMMA.16816.F32.BF16 R16, R20.reuse, R8, R16 ;  /* 0x000000081410723c */ /* 0x048ff60000041810 */
[----:B------:R-:W-:Y:S11]  /*26dd0*/  @!UPT UIADD3 URZ, URZ, URZ, URZ ;  /* 0x0000003f3f3ff290 */ /* 0x000ff6000fffe03f */
[----:B------:R-:W-:Y:S01]  /*26de0*/  @!UPT UIADD3 URZ, URZ, URZ, URZ ;  /* 0x0000003f3f3ff290 */ /* 0x000fe2000fffe03f */
[----:B------:R-:W-:Y:S04]  /*26df0*/  STL.64 [R1+0xa0], R16 ;  /* 0x0000a01001007387 */ /* 0x000fe80000100a00 */
[----:B------:R-:W-:Y:S04]  /*26e00*/  STL.64 [R1+0xa8], R18 ;  /* 0x0000a81201007387 */ /* 0x000fe80000100a00 */
[----:B------:R-:W0:Y:S01]  /*26e10*/  LDSM.16.MT88.4 R16, [R28+0xb800] ;  /* 0x00b800001c10783b */ /* 0x000e220000004200 */
[----:B----4-:R-:W-:Y:S11]  /*26e20*/  HMMA.16816.F32.BF16 R12, R20, R4, R12 ;  /* 0x00000004140c723c */ /* 0x010ff6000004180c */
[----:B------:R-:W-:Y:S11]  /*26e30*/  @!UPT UIADD3 URZ, URZ, URZ, URZ ;  /* 0x0000003f3f3ff290 */ /* 0x000ff6000fffe03f */
[----:B------:R-:W-:Y:S01]  /*26e40*/  @!UPT UIADD3 URZ, URZ, URZ, URZ ;  /* 0x0000003f3f3ff290 */ /* 0x000fe2000fffe03f */
[----:B------:R-:W-:Y:S01]  /*26e50*/  STL.64 [R1+0x90], R12 ;  /* 0x0000900c01007387 */ /* 0x000fe20000100a00 */
[----:B------:R-:W-:Y:S01]  /*26e60*/  IMAD.MOV.U32 R5, RZ, RZ, R14 ;  /* 0x000000ffff057224 */ /* 0x000fe200078e000e */
[----:B------:R-:W-:Y:S02]  /*26e70*/  MOV R4, R15 ;  /* 0x0000000f00047202 */ /* 0x000fe40000000f00 */
[----:B------:R-:W-:Y:S04]  /*26e80*/  LDSM.16.MT88.4 R12, [R2+0xc000] ;  /* 0x00c00000020c783b */ /* 0x000fe80000004200 */
[----:B------:R-:W3:Y:S04]  /*26e90*/  LDL.LU R20, [R1+0x60] ;  /* 0x0000600001147983 */ /* 0x000ee80000300800 */
[----:B------:R-:W3:Y:S01]  /*26ea0*/  LDL.LU R21, [R1+0x64] ;  /* 0x0000640001157983 */ /* 0x000ee20000300800 */
[----:B0-----:R-:W-:Y:S01]  /*26eb0*/  IMAD.MOV.U32 R7, RZ, RZ, R16 ;  /* 0x000000ffff077224 */ /* 0x001fe200078e0010 */
[----:B------:R-:W-:Y:S01]  /*26ec0*/  MOV R26, R17 ;  /* 0x00000011001a7202 */ /* 0x000fe20000000f00 */
[----:B------:R-:W-:Y:S01]  /*26ed0*/  IMAD.MOV.U32 R25, RZ, RZ, R18 ;  /* 0x000000ffff197224 */ /* 0x000fe200078e0012 */
[----:B------:R-:W-:Y:S01]  /*26ee0*/  MOV R24, R19 ;  /* 0x0000001300187202 */ /* 0x000fe20000000f00 */
[----:B------:R-:W3:Y:S04]  /*26ef0*/  LDL.LU R22, [R1+0x68] ;  /* 0x0000680001167983 */ /* 0x000ee80000300800 */
[----:B--2---:R-:W0:Y:S04]  /*26f00*/  LDSM.16.MT88.4 R16, [R3+0xb800] ;  /* 0x00b800000310783b */ /* 0x004e280000004200 */
[----:B------:R-:W3:Y:S04]  /*26f10*/  LDL.LU R23, [R1+0x6c] ;  /* 0x00006c0001177983 */ /* 0x000ee80000300800 */
[----:B0-----:R-:W-:Y:S04]  /*26f20*/  STL.64 [R1+0x2058], R18 ;  /* 0x0020581201007387 */ /* 0x001fe80000100a00 */
[----:B------:R-:W-:Y:S04]  /*26f30*/  STL.64 [R1+0x2050], R16 ;  /* 0x0020501001007387 */ /* 0x000fe80000100a00 */
[----:B------:R0:W-:Y:S04]  /*26f40*/  STL.64 [R1+0x2048], R14 ;  /* 0x0020480e01007387 */ /* 0x0001e80000100a00 */
[----:B------:R1:W-:Y:S04]  /*26f50*/  STL.64 [R1+0x2040], R12 ;  /* 0x0020400c01007387 */ /* 0x0003e80000100a00 */
[----:B------:R-:W2:Y:S01]  /*26f60*/  LDSM.16.M88.4 R16, [R27+0x10300] ;  /* 0x010300001b10783b */ /* 0x000ea20000000200 */
[----:B0-----:R-:W-:-:S02]  /*26f70*/  IMAD.MOV.U32 R14, RZ, RZ, R11 ;  /* 0x000000ffff0e7224 */ /* 0x001fc400078e000b */
[----:B-1----:R-:W-:Y:S01]  /*26f80*/  IMAD.MOV.U32 R12, RZ, RZ, R6 ;  /* 0x000000ffff0c7224 */ /* 0x002fe200078e0006 */
[----:B------:R-:W-:Y:S01]  /*26f90*/  MOV R13, R10 ;  /* 0x0000000a000d7202 */ /* 0x000fe20000000f00 */
[----:B------:R-:W4:Y:S04]  /*26fa0*/  LDL.LU R6, [R1+0x20c0] ;  /* 0x0020c00001067983 */ /* 0x000f280000300800 */
[----:B------:R-:W3:Y:S04]  /*26fb0*/  LDL.LU R10, [R1+0x20bc] ;  /* 0x0020bc00010a7983 */ /* 0x000ee80000300800 */
[----:B------:R-:W3:Y:S04]  /*26fc0*/  LDL.LU R11, [R1+0x20b8] ;  /* 0x0020b800010b7983 */ /* 0x000ee80000300800 */
[----:B------:R-:W3:Y:S01]  /*26fd0*/  LDL.LU R15, [R1+0x7c] ;  /* 0x00007c00010f7983 */ /* 0x000ee20000300800 */
[----:B--2---:R-:W-:Y:S01]  /*26fe0*/  MOV R8, R17 ;  /* 0x0000001100087202 */ /* 0x004fe20000000f00 */
[----:B------:R-:W-:-:S02]  /*26ff0*/  IMAD.MOV.U32 R9, RZ, RZ, R16 ;  /* 0x000000ffff097224 */ /* 0x000fc400078e0010 */
[----:B---3--:R0:W-:Y:S04]  /*27000*/  STL.64 [R1+0x2088], R14 ;  /* 0x0020880e01007387 */ /* 0x0081e80000100a00 */
[----:B------:R1:W-:Y:S01]  /*27010*/  STL.64 [R1+0x2080], R12 ;  /* 0x0020800c01007387 */ /* 0x0003e20000100a00 */
[----:B0-----:R-:W-:Y:S01]  /*27020*/  IMAD.MOV.U32 R14, RZ, RZ, R10 ;  /* 0x000000ffff0e7224 */ /* 0x001fe200078e000a */
[----:B------:R-:W-:Y:S02]  /*27030*/  MOV R15, R11 ;  /* 0x0000000b000f7202 */ /* 0x000fe40000000f00 */
[----:B-1----:R-:W2:Y:S01]  /*27040*/  LDL.LU R12, [R1+0x40] ;  /* 0x00004000010c7983 */ /* 0x002ea20000300800 */
[----:B----4-:R-:W-:-:S03]  /*27050*/  MOV R13, R6 ;  /* 0x00000006000d7202 */ /* 0x010fc60000000f00 */
[----:B------:R-:W3:Y:S04]  /*27060*/  LDL.LU R6, [R1+0x20b4] ;  /* 0x0020b40001067983 */ /* 0x000ee80000300800 */
[----:B------:R-:W2:Y:S04]  /*27070*/  LDL.LU R10, [R1+0x20b0] ;  /* 0x0020b000010a7983 */ /* 0x000ea80000300800 */
[----:B------:R-:W2:Y:S04]  /*27080*/  LDL.LU R11, [R1+0x20ac] ;  /* 0x0020ac00010b7983 */ /* 0x000ea80000300800 */
[----:B------:R-:W-:Y:S04]  /*27090*/  STL [R1+0x2010], R2 ;  /* 0x0020100201007387 */ /* 0x000fe80000100800 */
[----:B------:R0:W-:Y:S04]  /*270a0*/  STL.64 [R1+0x10], R16 ;  /* 0x0000101001007387 */ /* 0x0001e80000100a00 */
[----:B------:R1:W-:Y:S01]  /*270b0*/  STL.64 [R1+0x18], R18 ;  /* 0x0000181201007387 */ /* 0x0003e20000100a00 */
[----:B0-----:R-:W-:Y:S01]  /*270c0*/  MOV R17, R26 ;  /* 0x0000001a00117202 */ /* 0x001fe20000000f00 */
[----:B-1----:R-:W-:Y:S01]  /*270d0*/  IMAD.MOV.U32 R18, RZ, RZ, R25 ;  /* 0x000000ffff127224 */ /* 0x002fe200078e0019 */
[----:B------:R-:W-:-:S02]  /*270e0*/  MOV R19, R24 ;  /* 0x0000001800137202 */ /* 0x000fc40000000f00 */
[----:B------:R-:W0:Y:S01]  /*270f0*/  LDSM.16.M88.4 R24, [R27+0x18300] ;  /* 0x018300001b18783b */ /* 0x000e220000000200 */
[----:B------:R-:W-:-:S03]  /*27100*/  IMAD.MOV.U32 R16, RZ, RZ, R7 ;  /* 0x000000ffff107224 */ /* 0x000fc600078e0007 */
[----:B------:R-:W3:Y:S04]  /*27110*/  LDL.LU R7, [R1+0x20a8] ;  /* 0x0020a80001077983 */ /* 0x000ee80000300800 */
[----:B0-----:R-:W-:Y:S04]  /*27120*/  STL.64 [R1], R24 ;  /* 0x0000001801007387 */ /* 0x001fe80000100a00 */
[----:B------:R0:W-:Y:S04]  /*27130*/  STL.64 [R1+0x8], R26 ;  /* 0x0000081a01007387 */ /* 0x0001e80000100a00 */
[----:B0-----:R-:W3:Y:S04]  /*27140*/  LDL.LU.64 R26, [R1+0x20a0] ;  /* 0x0020a000011a7983 */ /* 0x001ee80000300a00 */
[----:B------:R-:W3:Y:S01]  /*27150*/  LDL.LU.64 R24, [R1+0x2098] ;  /* 0x0020980001187983 */ /* 0x000ee20000300a00 */
[C---:B--2---:R-:W-:Y:S11]  /*27160*/  HMMA.16816.F32.BF16 R20, R12.reuse, R10, R20 ;  /* 0x0000000a0c14723c */ /* 0x044ff60000041814 */
[----:B------:R-:W-:Y:S11]  /*27170*/  @!UPT UIADD3 URZ, URZ, URZ, URZ ;  /* 0x0000003f3f3ff290 */ /* 0x000ff6000fffe03f */
[----:B------:R-:W-:Y:S01]  /*27180*/  @!UPT UIADD3 URZ, URZ, URZ, URZ ;  /* 0x0000003f3f3ff290 */ /* 0x000fe2000fffe03f */
[----:B------:R-:W-:Y:S04]  /*27190*/  STL.64 [R1+0x80], R20 ;  /* 0x0000801401007387 */ /* 0x000fe80000100a00 */
[----:B------:R-:W-:Y:S04]  /*271a0*/  STL.64 [R1+0x88], R22 ;  /* 0x0000881601007387 */ /* 0x000fe80000100a00 */
[----:B------:R-:W0:Y:S04]  /*271b0*/  LDSM.16.MT88.4 R20, [R0+0xc000] ;  /* 0x00c000000014783b */ /* 0x000e280000004200 */
[----:B0-----:R0:W-:Y:S01]  /*271c0*/  STL [R1+0x2018], R20 ;  /* 0x0020181401007387 */ /* 0x0011e20000100800 */
[----:B---3--:R-:W-:Y:S03]  /*271d0*/  HMMA.16816.F32.BF16 R24, R12, R6, R24 ;  /* 0x000000060c18723c */ /* 0x008fe60000041818 */
[----:B------:R1:W-:Y:S04]  /*271e0*/  STL [R1+0x2014], R21 ;  /* 0x0020141501007387 */ /* 0x0003e80000100800 */
[----:B------:R-:W-:Y:S04]  /*271f0*/  STL [R1+0x200c], R22 ;  /* 0x00200c1601007387 */ /* 0x000fe80000100800 */
[----:B------:R2:W-:Y:S04]  /*27200*/  STL [R1+0x2008], R23 ;  /* 0x0020081701007387 */ /* 0x0005e80000100800 */
[----:B0-----:R-:W3:Y:S04]  /*27210*/  LDL.LU R20, [R1+0xc0] ;  /* 0x0000c00001147983 */ /* 0x001ee80000300800 */
[----:B-1----:R-:W3:Y:S01]  /*27220*/  LDL.LU R21, [R1+0xc4] ;  /* 0x0000c40001157983 */ /* 0x002ee20000300800 */
[----:B--2---:R-:W-:-:S03]  /*27230*/  IMAD.MOV.U32 R23, RZ, RZ, R29 ;  /* 0x000000ffff177224 */ /* 0x004fc600078e001d */
[----:B------:R-:W3:Y:S04]  /*27240*/  LDL.LU R22, [R1+0xc8] ;  /* 0x0000c80001167983 */ /* 0x000ee80000300800 */
[----:B------:R-:W2:Y:S04]  /*27250*/  LDL.LU R29, [R1+0x2090] ;  /* 0x00209000011d7983 */ /* 0x000ea80000300800 */
[----:B------:R-:W-:Y:S04]  /*27260*/  STL [R1+0x2000], R0 ;  /* 0x0020000001007387 */ /* 0x000fe80000100800 */
[----:B------:R-:W4:Y:S04]  /*27270*/  LDL.LU.64 R14, [R1+0x2088] ;  /* 0x00208800010e7983 */ /* 0x000f280000300a00 */
[----:B------:R-:W4:Y:S04]  /*27280*/  LDL.LU.64 R12, [R1+0x2080] ;  /* 0x00208000010c7983 */ /* 0x000f280000300a00 */
[----:B------:R-:W-:Y:S04]  /*27290*/  STL.64 [R1+0x60], R24 ;  /* 0x0000601801007387 */ /* 0x000fe80000100a00 */
[----:B------:R-:W-:Y:S04]  /*272a0*/  STL.64 [R1+0x68], R26 ;  /* 0x0000681a01007387 */ /* 0x000fe80000100a00 */
[----:B------:R-:W0:Y:S04]  /*272b0*/  LDSM.16.MT88.4 R24, [R28+0xc000] ;  /* 0x00c000001c18783b */ /* 0x000e280000004200 */
[----:B------:R-:W-:Y:S04]  /*272c0*/  STL [R1+0x2004], R28 ;  /* 0x0020041c01007387 */ /* 0x000fe80000100800 */
[----:B0-----:R-:W-:Y:S04]  /*272d0*/  STL.64 [R1+0x1fe8], R26 ;  /* 0x001fe81a01007387 */ /* 0x001fe80000100a00 */
[----:B------:R0:W-:Y:S04]  /*272e0*/  STL.64 [R1+0x1fe0], R24 ;  /* 0x001fe01801007387 */ /* 0x0001e80000100a00 */
[----:B0-----:R-:W4:Y:S04]  /*272f0*/  LDL.LU R24, [R1+0x30] ;  /* 0x0000300001187983 */ /* 0x001f280000300800 */
[----:B------:R-:W4:Y:S04]  /*27300*/  LDL.LU R25, [R1+0x34] ;  /* 0x0000340001197983 */ /* 0x000f280000300800 */
[----:B------:R-:W4:Y:S01]  /*27310*/  LDL.LU R26, [R1+0x38] ;  /* 0x00003800011a7983 */ /* 0x000f220000300800 */
[----:B--2---:R-:W-:-:S07]  /*27320*/  MOV R27, R29 ;  /* 0x0000001d001b7202 */ /* 0x004fce0000000f00 */
[----:B----4-:R-:W-:Y:S11]  /*27330*/  HMMA.16816.F32.BF16 R12, R24, R10, R12 ;  /* 0x0000000a180c723c */ /* 0x010ff6000004180c */
[----:B------:R-:W-:Y:S11]  /*27340*/  @!UPT UIADD3 URZ, URZ, URZ, URZ ;  /* 0x0000003f3f3ff290 */ /* 0x000ff6000fffe03f */
[----:B------:R-:W-:Y:S01]  /*27350*/  @!UPT UIADD3 URZ, URZ, URZ, URZ ;  /* 0x0000003f3f3ff290 */ /* 0x000fe2000fffe03f */
[----:B------:R-:W-:Y:S04]  /*27360*/  STL.64 [R1+0x70], R12 ;  /* 0x0000700c01007387 */ /* 0x000fe80000100a00 */
[----:B------:R-:W-:Y:S04]  /*27370*/  STL.64 [R1+0x78], R14 ;  /* 0x0000780e01007387 */ /* 0x000fe80000100a00 */
[----:B------:R-:W0:Y:S02]  /*27380*/  LDSM.16.MT88.4 R12, [R3+0xc000] ;  /* 0x00c00000030c783b */ /* 0x000e240000004200 */
[----:B0-----:R-:W-:Y:S01]  /*27390*/  IMAD.MOV.U32 R28, RZ, RZ, R12 ;  /* 0x000000ffff1c7224 */ /* 0x001fe200078e000c */
[----:B------:R-:W-:Y:S01]  /*273a0*/  MOV R0, R13 ;  /* 0x0000000d00007202 */ /* 0x000fe20000000f00 */
[----:B------:R-:W2:Y:S04]  /*273b0*/  LDL.LU R12, [R1+0x90] ;  /* 0x00009000010c7983 */ /* 0x000ea80000300800 */
[----:B------:R-:W2:Y:S01]  /*273c0*/  LDL.LU R13, [R1+0x94] ;  /* 0x00009400010d7983 */ /* 0x000ea20000300800 */
[----:B------:R-:W-:Y:S01]  /*273d0*/  IMAD.MOV.U32 R29, RZ, RZ, R14 ;  /* 0x000000ffff1d7224 */ /* 0x000fe200078e000e */
[----:B------:R-:W-:Y:S01]  /*273e0*/  MOV R3, R15 ;  /* 0x0000000f00037202 */ /* 0x000fe20000000f00 */
[----:B------:R-:W-:Y:S01]  /*273f0*/  IMAD.MOV.U32 R14, RZ, RZ, R5 ;  /* 0x000000ffff0e7224 */ /* 0x000fe200078e0005 */
[----:B------:R-:W-:-:S05]  /*27400*/  MOV R15, R4 ;  /* 0x00000004000f7202 */ /* 0x000fca0000000f00 */
[----:B------:R-:W-:Y:S04]  /*27410*/  STL.64 [R1+0x2068], R14 ;  /* 0x0020680e01007387 */ /* 0x000fe80000100a00 */
[----:B--2---:R0:W-:Y:S04]  /*27420*/  STL.64 [R1+0x2060], R12 ;  /* 0x0020600c01007387 */ /* 0x0041e80000100a00 */
        /* <DEDUP_REMOVED lines=9> */
[----:B------:R-:W2:Y:S02]  /*274c0*/  LDL.LU R15, [R1+0xdc] ;  /* 0x0000dc00010f7983 */ /* 0x000ea40000300800 */
[----:B--2---:R-:W-:Y:S08]  /*274d0*/  HMMA.16816.F32.BF16 R24, R24, R6, R12 ;  /* 0x000000061818723c */ /* 0x004ff0000004180c */
[----:B---3--:R-:W-:Y:S11]  /*274e0*/  HMMA.16816.F32.BF16 R12, R16, R10, R20 ;  /* 0x0000000a100c723c */ /* 0x008ff60000041814 */
[----:B------:R-:W-:Y:S04]  /*274f0*/  @!UPT UIADD3 URZ, URZ, URZ, URZ ;  /* 0x0000003f3f3ff290 */ /* 0x000fe8000fffe03f */
[----:B------:R-:W-:Y:S04]  /*27500*/  STL.64 [R1+0x1ff8], R26 ;  /* 0x001ff81a01007387 */ /* 0x000fe80000100a00 */
[----:B------:R0:W-:Y:S05]  /*27510*/  STL.64 [R1+0x1ff0], R24 ;  /* 0x001ff01801007387 */ /* 0x0001ea0000100a00 */
[----:B------:R-:W-:Y:S01]  /*27520*/  MOV R21, R14 ;  /* 0x0000000e00157202 */ /* 0x000fe20000000f00 */
[----:B------:R-:W-:Y:S01]  /*27530*/  IMAD.MOV.U32 R2, RZ, RZ, R15 ;  /* 0x000000ffff027224 */ /* 0x000fe200078e000f */
[----:B0-----:R-:W2:Y:S04]  /*27540*/  LDL.LU R24, [R1+0xa0] ;  /* 0x0000a00001187983 */ /* 0x001ea80000300800 */
[----:B------:R-:W2:Y:S01]  /*27550*/  LDL.LU R25, [R1+0xa4] ;  /* 0x0000a40001197983 */ /* 0x000ea20000300800 */
[----:B------:R-:W-:-:S03]  /*27560*/  IMAD.MOV.U32 R20, RZ, RZ, R13 ;  /* 0x000000ffff147224 */ /* 0x000fc600078e000d */
[----:B------:R-:W2:Y:S04]  /*27570*/  LDL.LU R26, [R1+0xa8] ;  /* 0x0000a800011a7983 */ /* 0x000ea80000300800 */
[----:B------:R-:W2:Y:S04]  /*27580*/  LDL.LU R27, [R1+0xac] ;  /* 0x0000ac00011b7983 */ /* 0x000ea80000300800 */
[----:B------:R0:W-:Y:S04]  /*27590*/  STL [R1+0xc0], R12 ;  /* 0x0000c00c01007387 */ /* 0x0001e80000100800 */
[----:B------:R-:W3:Y:S04]  /*275a0*/  LDL.LU.64 R14, [R1+0x2078] ;  /* 0x00207800010e7983 */ /* 0x000ee80000300a00 */
[----:B0-----:R-:W3:Y:S02]  /*275b0*/  LDL.LU.64 R12, [R1+0x2070] ;  /* 0x00207000010c7983 */ /* 0x001ee40000300a00 */
[----:B---3--:R-:W-:Y:S02]  /*275c0*/  HMMA.16816.F32.BF16 R16, R16, R6, R12 ;  /* 0x000000061010723c */ /* 0x008fe4000004180c */
[----:B------:R-:W3:Y:S04]  /*275d0*/  LDL.LU.64 R14, [R1+0x2068] ;  /* 0x00206800010e7983 */ /* 0x000ee80000300a00 */
[----:B------:R-:W3:Y:S11]  /*275e0*/  LDL.LU.64 R12, [R1+0x2060] ;  /* 0x00206000010c7983 */ /* 0x000ef60000300a00 */
[----:B------:R-:W-:Y:S07]  /*275f0*/  @!UPT UIADD3 URZ, URZ, URZ, URZ ;  /* 0x0000003f3f3ff290 */ /* 0x000fee000fffe03f */
[----:B------:R-:W-:Y:S01]  /*27600*/  MOV R5, R18 ;  /* 0x0000001200057202 */ /* 0x000fe20000000f00 */
[----:B------:R-:W-:Y:S01]  /*27610*/  IMAD.MOV.U32 R4, RZ, RZ, R19 ;  /* 0x000000ffff047224 */ /* 0x000fe200078e0013 */
[----:B------:R-:W-:Y:S01]  /*27620*/  MOV R22, R16 ;  /* 0x0000001000167202 */ /* 0x000fe20000000f00 */
[----:B------:R-:W-:Y:S01]  /*27630*/  IMAD.MOV.U32 R23, RZ, RZ, R17 ;  /* 0x000000ffff177224 */ /* 0x000fe200078e0011 */
[----:B------:R-:W2:Y:S04]  /*27640*/  LDL.LU.64 R18, [R1+0x2058] ;  /* 0x0020580001127983 */ /* 0x000ea80000300a00 */
[----:B------:R-:W2:Y:S04]  /*27650*/  LDL.LU.64 R16, [R1+0x2050] ;  /* 0x0020500001107983 */ /* 0x000ea80000300a00 */
[----:B------:R-:W-:Y:S04]  /*27660*/  STL.64 [R1+0x2028], R22 ;  /* 0x0020281601007387 */ /* 0x000fe80000100a00 */
[----:B------:R0:W-:Y:S02]  /*27670*/  STL.64 [R1+0x2020], R20 ;  /* 0x0020201401007387 */ /* 0x0001e40000100a00 */
[----:B0-----:R-:W-:Y:S01]  /*27680*/  MOV R20, R9 ;  /* 0x0000000900147202 */ /* 0x001fe20000000f00 */
[----:B------:R-:W-:-:S02]  /*27690*/  IMAD.MOV.U32 R21, RZ, RZ, R8 ;  /* 0x000000ffff157224 */ /* 0x000fc400078e0008 */
[C---:B--2---:R-:W-:Y:S01]  /*276a0*/  HMMA.16816.F32.BF16 R8, R16.reuse, R10, R24 ;  /* 0x0000000a1008723c */ /* 0x044fe20000041818 */
[----:B------:R-:W2:Y:S01]  /*276b0*/  LDL.LU R24, [R1+0x70] ;  /* 0x0000700001187983 */ /* 0x000ea20000300800 */
[----:B------:R-:W2:Y:S02]  /*276c0*/  LDL.LU R25, [R1+0x74] ;  /* 0x0000740001197983 */ /* 0x000ea40000300800 */
[----:B------:R-:W4:Y:S02]  /*276d0*/  LDL.LU R26, [R1+0x78] ;  /* 0x00007800011a7983 */ /* 0x000f240000300800 */
[----:B------:R-:W4:Y:S02]  /*276e0*/  LDL.LU R27, [R1+0x7c] ;  /* 0x00007c00011b7983 */ /* 0x000f240000300800 */
[----:B---3--:R-:W-:Y:S01]  /*276f0*/  HMMA.16816.F32.BF16 R16, R16, R6, R12 ;  /* 0x000000061010723c */ /* 0x008fe2000004180c */
[----:B----4-:R-:W-:Y:S01]  /*27700*/  STL.64 [R1+0x2038], R26 ;  /* 0x0020381a01007387 */ /* 0x010fe20000100a00 */
[----:B--2---:R0:W-:Y:S03]  /*27710*/  STL.64 [R1+0x2030], R24 ;  /* 0x0020301801007387 */ /* 0x0041e60000100a00 */
[----:B0-----:R-:W2:Y:S01]  /*27720*/  LDL.LU R24, [R1+0x80] ;  /* 0x0000800001187983 */ /* 0x001ea20000300800 */
[----:B------:R-:W2:Y:S02]  /*27730*/  LDL.LU R25, [R1+0x84] ;  /* 0x0000840001197983 */ /* 0x000ea40000300800 */
[----:B------:R-:W2:Y:S02]  /*27740*/  LDL.LU R26, [R1+0x88] ;  /* 0x00008800011a7983 */ /* 0x000ea40000300800 */
[----:B------:R-:W2:Y:S05]  /*27750*/  LDL.LU R27, [R1+0x8c] ;  /* 0x00008c00011b7983 */ /* 0x000eaa0000300800 */
[----:B------:R-:W-:Y:S01]  /*27760*/  STL.64 [R1+0x1fc0], R10 ;  /* 0x001fc00a01007387 */ /* 0x000fe20000100a00 */
[----:B------:R0:W-:Y:S03]  /*27770*/  STL.64 [R1+0x1fb8], R8 ;  /* 0x001fb80801007387 */ /* 0x0001e60000100a00 */
[----:B0-----:R-:W3:Y:S01]  /*27780*/  LDL.LU.64 R8, [R1] ;  /* 0x0000000001087983 */ /* 0x001ee20000300a00 */
[----:B------:R-:W2:Y:S02]  /*27790*/  LDL.LU.64 R14, [R1+0x2048] ;  /* 0x00204800010e7983 */ /* 0x000ea40000300a00 */
[----:B------:R-:W2:Y:S02]  /*277a0*/  LDL.LU.64 R12, [R1+0x2040] ;  /* 0x00204000010c7983 */ /* 0x000ea40000300a00 */
[----:B------:R0:W-:Y:S01]  /*277b0*/  STL [R1+0x1fb4], R16 ;  /* 0x001fb41001007387 */ /* 0x0001e20000100800 */
[----:B------:R1:W-:Y:S01]  /*277c0*/  STL [R1+0x1fb0], R17 ;  /* 0x001fb01101007387 */ /* 0x0003e20000100800 */
[----:B------:R4:W-:Y:S02]  /*277d0*/  STL [R1+0x1fac], R18 ;  /* 0x001fac1201007387 */ /* 0x0009e40000100800 */
[----:B------:R4:W-:Y:S01]  /*277e0*/  STL [R1+0x1fa8], R19 ;  /* 0x001fa81301007387 */ /* 0x0009e20000100800 */
[----:B0-----:R-:W3:Y:S01]  /*277f0*/  LDL.LU R16, [R1+0x60] ;  /* 0x0000600001107983 */ /* 0x001ee20000300800 */
[----:B-1----:R-:W3:Y:S02]  /*27800*/  LDL.LU R17, [R1+0x64] ;  /* 0x0000640001117983 */ /* 0x002ee40000300800 */
[----:B----4-:R-:W3:Y:S02]  /*27810*/  LDL.LU R18, [R1+0x68] ;  /* 0x0000680001127983 */ /* 0x010ee40000300800 */
[----:B------:R-:W3:Y:S01]  /*27820*/  LDL.LU R19, [R1+0x6c] ;  /* 0x00006c0001137983 */ /* 0x000ee20000300800 */
[C---:B--2---:R-:W-:Y:S01]  /*27830*/  HMMA.16816.F32.BF16 R20, R12.reuse, R20, R24 ;  /* 0x000000140c14723c */ /* 0x044fe20000041818 */
[----:B------:R-:W2:Y:S01]  /*27840*/  LDL.LU.64 R26, [R1+0x2038] ;  /* 0x00203800011a7983 */ /* 0x000ea20000300a00 */
[----:B------:R-:W2:Y:S11]  /*27850*/  LDL.LU.64 R24, [R1+0x2030] ;  /* 0x0020300001187983 */ /* 0x000eb60000300a00 */
[----:B------:R-:W-:Y:S10]  /*27860*/  @!UPT UIADD3 URZ, URZ, URZ, URZ ;  /* 0x0000003f3f3ff290 */ /* 0x000ff4000fffe03f */
[----:B------:R-:W-:Y:S01]  /*27870*/  STL.64 [R1+0x90], R20 ;  /* 0x0000901401007387 */ /* 0x000fe20000100a00 */
[----:B------:R0:W-:Y:S03]  /*27880*/  STL.64 [R1+0x98], R22 ;  /* 0x0000981601007387 */ /* 0x0001e60000100a00 */
[----:B0-----:R-:W4:Y:S01]  /*27890*/  LDL.LU.64 R22, [R1+0x2028] ;  /* 0x0020280001167983 */ /* 0x001f220000300a00 */
[----:B------:R-:W2:Y:S01]  /*278a0*/  LDL.LU.64 R20, [R1+0x2020] ;  /* 0x0020200001147983 */ /* 0x000ea20000300a00 */
[----:B---3--:R-:W-:Y:S11]  /*278b0*/  HMMA.16816.F32.BF16 R12, R12, R8, R16 ;  /* 0x000000080c0c723c */ /* 0x008ff60000041810 */
[----:B------:R-:W-:Y:S11]  /*278c0*/  @!UPT UIADD3 URZ, URZ, URZ, URZ ;  /* 0x0000003f3f3ff290 */ /* 0x000ff6000fffe03f */
[----:B------:R-:W-:Y:S01]  /*278d0*/  @!UPT UIADD3 URZ, URZ, URZ, URZ ;  /* 0x0000003f3f3ff290 */ /* 0x000fe2000fffe03f */
[----:B------:R0:W-:Y:S01]  /*278e0*/  STL.64 [R1+0x80], R12 ;  /* 0x0000800c01007387 */ /* 0x0001e20000100a00 */
[----:B------:R-:W-:Y:S01]  /*278f0*/  MOV R16, R14 ;  /* 0x0000000e00107202 */ /* 0x000fe20000000f00 */
[----:B------:R-:W-:Y:S01]  /*27900*/  IMAD.MOV.U32 R17, RZ, RZ, R15 ;  /* 0x000000ffff117224 */ /* 0x000fe200078e000f */
[----:B------:R-:W-:Y:S01]  /*27910*/  MOV R15, R2 ;  /* 0x00000002000f7202 */ /* 0x000fe20000000f00 */
[----:B0-----:R-:W3:Y:S01]  /*27920*/  LDL.LU R12, [R1+0xc0] ;  /* 0x0000c000010c7983 */ /* 0x001ee20000300800 */
[----:B------:R-:W-:Y:S01]  /*27930*/  IMAD.MOV.U32 R18, RZ, RZ, R5 ;  /* 0x000000ffff127224 */ /* 0x000fe200078e0005 */
[----:B------:R-:W-:Y:S02]  /*27940*/  MOV R19, R4 ;  /* 0x0000000400137202 */ /* 0x000fe40000000f00 */
[----:B--2---:R-:W-:Y:S01]  /*27950*/  MOV R13, R20 ;  /* 0x00000014000d7202 */ /* 0x004fe20000000f00 */
[----:B------:R-:W-:Y:S01]  /*27960*/  IMAD.MOV.U32 R14, RZ, RZ, R21 ;  /* 0x000000ffff0e7224 */ /* 0x000fe200078e0015 */
[----:B------:R-:W2:Y:S01]  /*27970*/  LDL.LU R20, [R1+0x2018] ;  /* 0x0020180001147983 */ /* 0x000ea20000300800 */
[----:B------:R-:W2:Y:S02]  /*27980*/  LDL.LU R21, [R1+0x2014] ;  /* 0x0020140001157983 */ /* 0x000ea40000300800 */
[----:B------:R-:W2:Y:S02]  /*27990*/  LDL.LU R2, [R1+0x2010] ;  /* 0x0020100001027983 */ /* 0x000ea40000300800 */
[----:B------:R4:W-:Y:S02]  /*279a0*/  STL.64 [R1+0x1fc8], R16 ;  /* 0x001fc81001007387 */ /* 0x0009e40000100a00 */
[----:B----4-:R-:W-:Y:S01]  /*279b0*/  IMAD.MOV.U32 R16, RZ, RZ, R22 ;  /* 0x000000ffff107224 */ /* 0x010fe200078e0016 */
[----:B------:R-:W-:Y:S01]  /*279c0*/  MOV R17, R23 ;  /* 0x0000001700117202 */ /* 0x000fe20000000f00 */
[----:B------:R-:W4:Y:S01]  /*279d0*/  LDL.LU R22, [R1+0x200c] ;  /* 0x00200c0001167983 */ /* 0x000f220000300800 */
[----:B------:R-:W4:Y:S02]  /*279e0*/  LDL.LU R23, [R1+0x2008] ;  /* 0x0020080001177983 */ /* 0x000f240000300800 */
[----:B------:R-:W-:Y:S01]  /*279f0*/  STL.64 [R1+0x1fd8], R18 ;  /* 0x001fd81201007387 */ /* 0x000fe20000100a00 */
[----:B------:R0:W-:Y:S04]  /*27a00*/  STL.64 [R1+0x1fd0], R16 ;  /* 0x001fd01001007387 */ /* 0x0001e80000100a00 */
[----:B0-----:R-:W4:Y:S04]  /*27a10*/  LDL.LU.64 R16, [R1+0x10] ;  /* 0x0000100001107983 */ /* 0x001f280000300a00 */
[----:B--2---:R-:W0:Y:S01]  /*27a20*/  LDSM.16.MT88.4 R4, [R2+0xc800] ;  /* 0x00c800000204783b */ /* 0x004e220000004200 */
[C---:B----4-:R-:W-:Y:S03]  /*27a30*/  HMMA.16816.F32.BF16 R24, R20.reuse, R16, R24 ;  /* 0x000000101418723c */ /* 0x050fe60000041818 */
[----:B0-----:R-:W-:Y:S01]  /*27a40*/  STL.64 [R1+0x1fa0], R6 ;  /* 0x001fa00601007387 */ /* 0x001fe20000100a00 */
[----:B------:R0:W-:Y:S02]  /*27a50*/  STL.64 [R1+0x1f98], R4 ;  /* 0x001f980401007387 */ /* 0x0001e40000100a00 */
[----:B0-----:R-:W-:Y:S01]  /*27a60*/  IMAD.MOV.U32 R4, RZ, RZ, R28 ;  /* 0x000000ffff047224 */ /* 0x001fe200078e001c */
[----:B------:R-:W-:Y:S01]  /*27a70*/  MOV R5, R0 ;  /* 0x0000000000057202 */ /* 0x000fe20000000f00 */
[----:B------:R-:W2:Y:S01]  /*27a80*/  LDL.LU R28, [R1+0x2004] ;  /* 0x00200400011c7983 */ /* 0x000ea20000300800 */
[----:B------:R-:W4:Y:S11]  /*27a90*/  LDL.LU R0, [R1+0x2000] ;  /* 0x0020000001007983 */ /* 0x000f360000300800 */
[----:B------:R-:W-:Y:S03]  /*27aa0*/  @!UPT UIADD3 URZ, URZ, URZ, URZ ;  /* 0x0000003f3f3ff290 */ /* 0x000fe6000fffe03f */
[----:B------:R-:W-:Y:S02]  /*27ab0*/  STL.64 [R1+0xb0], R24 ;  /* 0x0000b01801007387 */ /* 0x000fe40000100a00 */
[----:B------:R0:W-:Y:S02]  /*27ac0*/  STL.64 [R1+0xb8], R26 ;  /* 0x0000b81a01007387 */ /* 0x0001e40000100a00 */
[----:B0-----:R-:W2:Y:S01]  /*27ad0*/  LDL.LU.64 R26, [R1+0x1ff8] ;  /* 0x001ff800011a7983 */ /* 0x001ea20000300a00 */
[----:B------:R-:W2:Y:S01]  /*27ae0*/  LDL.LU.64 R24, [R1+0x1ff0] ;  /* 0x001ff00001187983 */ /* 0x000ea20000300a00 */
[----:B------:R-:W-:Y:S01]  /*27af0*/  MOV R7, R3 ;  /* 0x0000000300077202 */ /* 0x000fe20000000f00 */
[----:B--2---:R-:W-:Y:S01]  /*27b00*/  HMMA.16816.F32.BF16 R24, R20, R8, R24 ;  /* 0x000000081418723c */ /* 0x004fe20000041818 */
[----:B------:R-:W2:Y:S11]  /*27b10*/  LDL R23, [R1+0xae4] ;  /* 0x000ae40001177983 */ /* 0x000eb60000100800 */
[----:B------:R-:W-:Y:S11]  /*27b20*/  @!UPT UIADD3 URZ, URZ, URZ, URZ ;  /* 0x0000003f3f3ff290 */ /* 0x000ff6000fffe03f */
[----:B------:R-:W-:Y:S01]  /*27b30*/  STL.64 [R1+0x50], R24 ;  /* 0x0000501801007387 */ /* 0x000fe20000100a00 */
[----:B------:R-:W-:Y:S02]  /*27b40*/  STL.64 [R1+0x58], R26 ;  /* 0x0000581a01007387 */ /* 0x000fe40000100a00 */
[----:B----4-:R-:W0:Y:S02]  /*27b50*/  LDSM.16.MT88.4 R24, [R0+0xc800] ;  /* 0x00c800000018783b */ /* 0x010e240000004200 */
[----:B0-----:R-:W-:Y:S02]  /*27b60*/  STL.64 [R1+0x20], R24 ;  /* 0x0000201801007387 */ /* 0x001fe40000100a00 */
[----:B------:R0:W-:Y:S02]  /*27b70*/  STL [R1+0x28], R26 ;  /* 0x0000281a01007387 */ /* 0x0001e40000100800 */
[----:B------:R-:W-:Y:S02]  /*27b80*/  IMAD.MOV.U32 R3, RZ, RZ, R27 ;  /* 0x000000ffff037224 */ /* 0x000fe400078e001b */
[----:B0-----:R-:W3:Y:S01]  /*27b90*/  LDL.LU.64 R26, [R1+0x1fe8] ;  /* 0x001fe800011a7983 */ /* 0x001ee20000300a00 */
[----:B------:R-:W3:Y:S02]  /*27ba0*/  LDL.LU.64 R24, [R1+0x1fe0] ;  /* 0x001fe00001187983 */ /* 0x000ee40000300a00 */
[----:B------:R-:W-:Y:S01]  /*27bb0*/  IMAD.MOV.U32 R6, RZ, RZ, R29 ;  /* 0x000000ffff067224 */ /* 0x000fe200078e001d */
[----:B--2---:R-:W-:Y:S01]  /*27bc0*/  LDSM.16.MT88.4 R20, [R23+0xc800] ;  /* 0x00c800001714783b */ /* 0x004fe20000004200 */
[C---:B---3--:R-:W-:Y:S11]  /*27bd0*/  HMMA.16816.F32.BF16 R12, R24.reuse, R16, R12 ;  /* 0x00000010180c723c */ /* 0x048ff6000004180c */
[----:B------:R-:W-:Y:S11]  /*27be0*/  @!UPT UIADD3 URZ, URZ, URZ, URZ ;  /* 0x0000003f3f3ff290 */ /* 0x000ff6000fffe03f */
[----:B------:R-:W-:Y:S01]  /*27bf0*/  @!UPT UIADD3 URZ, URZ, URZ, URZ ;  /* 0x0000003f3f3ff290 */ /* 0x000fe2000fffe03f */
[----:B------:R0:W-:Y:S01]  /*27c00*/  STL.64 [R1+0xd0], R12 ;  /* 0x0000d00c01007387 */ /* 0x0001e20000100a00 */
[----:B------:R-:W-:Y:S02]  /*27c10*/  STL.64 [R1+0xd8], R14 ;  /* 0x0000d80e01007387 */ /* 0x000fe40000100a00 */
[----:B------:R-:W2:Y:S01]  /*27c20*/  LDL.LU.64 R18, [R1+0x1fd8] ;  /* 0x001fd80001127983 */ /* 0x000ea20000300a00 */
[----:B0-----:R-:W-:Y:S01]  /*27c30*/  MOV R13, R16 ;  /* 0x00000010000d7202 */ /* 0x001fe20000000f00 */
[----:B------:R-:W-:Y:S02]  /*27c40*/  IMAD.MOV.U32 R12, RZ, RZ, R17 ;  /* 0x000000ffff0c7224 */ /* 0x000fe400078e0011 */
[----:B------:R-:W2:Y:S02]  /*27c50*/  LDL.LU.64 R16, [R1+0x1fd0] ;  /* 0x001fd00001107983 */ /* 0x000ea40000300a00 */
[----:B--2---:R-:W-:Y:S02]  /*27c60*/  HMMA.16816.F32.BF16 R24, R24, R8, R16 ;  /* 0x000000081818723c */ /* 0x004fe40000041810 */
[----:B------:R-:W2:Y:S05]  /*27c70*/  LDL.LU.64 R16, [R1+0x1fc8] ;  /* 0x001fc80001107983 */ /* 0x000eaa0000300a00 */
[----:B------:R-:W-:Y:S01]  /*27c80*/  MOV R18, R8 ;  /* 0x0000000800127202 */ /* 0x000fe20000000f00 */
[----:B------:R-:W-:Y:S11]  /*27c90*/  IMAD.MOV.U32 R19, RZ, RZ, R9 ;  /* 0x000000ffff137224 */ /* 0x000ff600078e0009 */
[----:B------:R-:W-:Y:S04]  /*27ca0*/  @!UPT UIADD3 URZ, URZ, URZ, URZ ;  /* 0x0000003f3f3ff290 */ /* 0x000fe8000fffe03f */
[----:B------:R0:W-:Y:S01]  /*27cb0*/  STL.64 [R1+0x70], R24 ;  /* 0x0000701801007387 */ /* 0x0001e20000100a00 */
[----:B------:R-:W-:Y:S02]  /*27cc0*/  STL.64 [R1+0x78], R26 ;  /* 0x0000781a01007387 */ /* 0x000fe40000100a00 */
[----:B------:R-:W3:Y:S02]  /*27cd0*/  LDL.LU.64 R10, [R1+0x1fc0] ;  /* 0x001fc000010a7983 */ /* 0x000ee40000300a00 */
[----:B------:R-:W3:Y:S01]  /*27ce0*/  LDL.LU.64 R8, [R1+0x1fb8] ;  /* 0x001fb80001087983 */ /* 0x000ee20000300a00 */
[----:B0-----:R-:W-:Y:S01]  /*27cf0*/  MOV R24, R13 ;  /* 0x0000000d00187202 */ /* 0x001fe20000000f00 */
[----:B------:R-:W-:Y:S02]  /*27d00*/  IMAD.MOV.U32 R25, RZ, RZ, R12 ;  /* 0x000000ffff197224 */ /* 0x000fe400078e000c */
[----:B------:R-:W0:Y:S04]  /*27d10*/  LDSM.16.MT88.4 R12, [R28+0xc800] ;  /* 0x00c800001c0c783b */ /* 0x000e280000004200 */
[----:B0-----:R-:W-:Y:S01]  /*27d20*/  STL.64 [R1+0x1f78], R14 ;  /* 0x001f780e01007387 */ /* 0x001fe20000100a00 */
[----:B------:R-:W-:Y:S01]  /*27d30*/  STL.64 [R1+0x1f70], R12 ;  /* 0x001f700c01007387 */ /* 0x000fe20000100a00 */
[C---:B---3--:R-:W-:Y:S02]  /*27d40*/  HMMA.16816.F32.BF16 R8, R4.reuse, R24, R8 ;  /* 0x000000180408723c */ /* 0x048fe40000041808 */
[----:B------:R-:W0:Y:S11]  /*27d50*/  LDSM.16.MT88.4 R24, [R2+0xd000] ;  /* 0x00d000000218783b */ /* 0x000e360000004200 */
[----:B------:R-:W-:Y:S11]  /*27d60*/  @!UPT UIADD3 URZ, URZ, URZ, URZ ;  /* 0x0000003f3f3ff290 */ /* 0x000ff6000fffe03f */
[----:B------:R-:W-:Y:S01]  /*27d70*/  IMAD.MOV.U32 R28, RZ, RZ, R11 ;  /* 0x000000ffff1c7224 */ /* 0x000fe200078e000b */
[----:B------:R-:W-:Y:S01]  /*27d80*/  MOV R29, R10 ;  /* 0x0000000a001d7202 */ /* 0x000fe20000000f00 */
[----:B------:R-:W-:Y:S03]  /*27d90*/  STL.64 [R1+0xc0], R8 ;  /* 0x0000c00801007387 */ /* 0x000fe60000100a00 */
[----:B------:R1:W-:Y:S02]  /*27da0*/  STL [R1+0x1f54], R28 ;  /* 0x001f541c01007387 */ /* 0x0003e40000100800 */
[----:B-1----:R-:W3:Y:S01]  /*27db0*/  LDL R28, [R1+0x1334] ;  /* 0x00133400011c7983 */ /* 0x002ee20000100800 */
[----:B------:R-:W-:Y:S02]  /*27dc0*/  STL [R1+0x1f50], R29 ;  /* 0x001f501d01007387 */ /* 0x000fe40000100800 */
[----:B------:R1:W-:Y:S02]  /*27dd0*/  STL.64 [R1+0x1f48], R22 ;  /* 0x001f481601007387 */ /* 0x0003e40000100a00 */
[----:B------:R-:W-:Y:S01]  /*27de0*/  STL.64 [R1+0x1f40], R20 ;  /* 0x001f401401007387 */ /* 0x000fe20000100a00 */
[----:B-1----:R-:W4:Y:S04]  /*27df0*/  LDL R22, [R1+0x18] ;  /* 0x0000180001167983 */ /* 0x002f280000100800 */
[----:B------:R-:W4:Y:S01]  /*27e00*/  LDL R23, [R1+0x1c] ;  /* 0x00001c0001177983 */ /* 0x000f220000100800 */
[----:B------:R-:W4:Y:S02]  /*27e10*/  LDL.LU R12, [R1+0x80] ;  /* 0x00008000010c7983 */ /* 0x000f240000300800 */
[----:B------:R-:W4:Y:S01]  /*27e20*/  LDL.LU R13, [R1+0x84] ;  /* 0x00008400010d7983 */ /* 0x000f220000300800 */
[----:B--2---:R-:W-:Y:S01]  /*27e30*/  MOV R14, R16 ;  /* 0x00000010000e7202 */ /* 0x004fe20000000f00 */
[----:B------:R-:W-:Y:S01]  /*27e40*/  IMAD.MOV.U32 R15, RZ, RZ, R17 ;  /* 0x000000ffff0f7224 */ /* 0x000fe200078e0011 */
[----:B------:R-:W2:Y:S01]  /*27e50*/  LDL.LU R16, [R1+0x1fb4] ;  /* 0x001fb40001107983 */ /* 0x000ea20000300800 */
[----:B------:R-:W2:Y:S03]  /*27e60*/  LDL.LU R17, [R1+0x1fb0] ;  /* 0x001fb00001117983 */ /* 0x000ea60000300800 */
[----:B------:R-:W-:Y:S04]  /*27e70*/  STL.64 [R1+0x1f90], R14 ;  /* 0x001f900e01007387 */ /* 0x000fe80000100a00 */
[----:B---3--:R-:W1:Y:S04]  /*27e80*/  LDSM.16.M88.4 R8, [R28+0x10300] ;  /* 0x010300001c08783b */ /* 0x008e680000000200 */
[----:B----4-:R3:W-:Y:S04]  /*27e90*/  STL.64 [R1+0x1f88], R12 ;  /* 0x001f880c01007387 */ /* 0x0107e80000100a00 */
[----:B---3--:R-:W3:Y:S01]  /*27ea0*/  LDL.LU R12, [R1+0x90] ;  /* 0x00009000010c7983 */ /* 0x008ee20000300800 */
[----:B------:R-:W3:Y:S02]  /*27eb0*/  LDL.LU R13, [R1+0x94] ;  /* 0x00009400010d7983 */ /* 0x000ee40000300800 */
[----:B------:R-:W3:Y:S02]  /*27ec0*/  LDL.LU R14, [R1+0x98] ;  /* 0x00009800010e7983 */ /* 0x000ee40000300800 */
[----:B------:R-:W3:Y:S01]  /*27ed0*/  LDL.LU R15, [R1+0x9c] ;  /* 0x00009c00010f7983 */ /* 0x000ee20000300800 */
[----:B------:R-:W-:Y:S01]  /*27ee0*/  STL [R1+0x1f10], R2 ;  /* 0x001f100201007387 */ /* 0x000fe20000100800 */
[----:B0-----:R-:W-:Y:S02]  /*27ef0*/  STL.64 [R1+0x1ef8], R26 ;  /* 0x001ef81a01007387 */ /* 0x001fe40000100a00 */
[----:B------:R0:W-:Y:S02]  /*27f00*/  STL.64 [R1+0x1ef0], R24 ;  /* 0x001ef01801007387 */ /* 0x0001e40000100a00 */
[----:B0-----:R-:W-:Y:S01]  /*27f10*/  MOV R24, R18 ;  /* 0x0000001200187202 */ /* 0x001fe20000000f00 */
[----:B------:R-:W-:Y:S01]  /*27f20*/  IMAD.MOV.U32 R25, RZ, RZ, R19 ;  /* 0x000000ffff197224 */ /* 0x000fe200078e0013 */
[----:B------:R-:W2:Y:S01]  /*27f30*/  LDL.LU R18, [R1+0x1fac] ;  /* 0x001fac0001127983 */ /* 0x000ea20000300800 */
[----:B------:R-:W2:Y:S02]  /*27f40*/  LDL.LU R19, [R1+0x1fa8] ;  /* 0x001fa80001137983 */ /* 0x000ea40000300800 */
[----:B------:R-:W4:Y:S02]  /*27f50*/  LDL.LU R26, [R1+0x8] ;  /* 0x00000800011a7983 */ /* 0x000f240000300800 */
[----:B------:R-:W4:Y:S01]  /*27f60*/  LDL.LU R27, [R1+0xc] ;  /* 0x00000c00011b7983 */ /* 0x000f220000300800 */
[----:B-1----:R-:W-:Y:S01]  /*27f70*/  STL [R1+0x1f18], R8 ;  /* 0x001f180801007387 */ /* 0x002fe20000100800 */
[----:B------:R-:W-:Y:S02]  /*27f80*/  STL [R1+0x1f14], R9 ;  /* 0x001f140901007387 */ /* 0x000fe40000100800 */
[----:B------:R-:W-:Y:S02]  /*27f90*/  STL [R1+0x1ee4], R10 ;  /* 0x001ee40a01007387 */ /* 0x000fe40000100800 */
[----:B------:R0:W-:Y:S02]  /*27fa0*/  STL [R1+0x1e84], R11 ;  /* 0x001e840b01007387 */ /* 0x0001e40000100800 */
[----:B0-----:R-:W3:Y:S01]  /*27fb0*/  LDL R11, [R1+0xae4] ;  /* 0x000ae400010b7983 */ /* 0x001ee20000100800 */
[----:B--2---:R-:W-:Y:S03]  /*27fc0*/  HMMA.16816.F32.BF16 R16, R4, R24, R16 ;  /* 0x000000180410723c */ /* 0x004fe60000041810 */
[----:B------:R-:W2:Y:S01]  /*27fd0*/  LDL.LU.64 R6, [R1+0x1fa0] ;  /* 0x001fa00001067983 */ /* 0x000ea20000300a00 */
[----:B------:R-:W2:Y:S11]  /*27fe0*/  LDL.LU.64 R4, [R1+0x1f98] ;  /* 0x001f980001047983 */ /* 0x000eb60000300a00 */
[----:B------:R-:W-:Y:S08]  /*27ff0*/  @!UPT UIADD3 URZ, URZ, URZ, URZ ;  /* 0x0000003f3f3ff290 */ /* 0x000ff0000fffe03f */
[----:B------:R-:W-:Y:S01]  /*28000*/  STL.64 [R1+0x60], R16 ;  /* 0x0000601001007387 */ /* 0x000fe20000100a00 */
[----:B------:R-:W-:Y:S01]  /*28010*/  STL [R1+0x68], R18 ;  /* 0x0000681201007387 */ /* 0x000fe20000100800 */
[----:B------:R-:W-:Y:S02]  /*28020*/  MOV R10, R19 ;  /* 0x00000013000a7202 */ /* 0x000fe40000000f00 */
[----:B------:R-:W0:Y:S04]  /*28030*/  LDSM.16.M88.4 R16, [R28+0x18300] ;  /* 0x018300001c10783b */ /* 0x000e280000000200 */
[----:B---3--:R1:W-:Y:S01]  /*28040*/  STL.64 [R1+0x1f80], R10 ;  /* 0x001f800a01007387 */ /* 0x0083e20000100a00 */
[----:B------:R-:W3:Y:S02]  /*28050*/  LDL.LU R8, [R1+0xb0] ;  /* 0x0000b00001087983 */ /* 0x000ee40000300800 */
[----:B------:R-:W3:Y:S01]  /*28060*/  LDL.LU R9, [R1+0xb4] ;  /* 0x0000b40001097983 */ /* 0x000ee20000300800 */
[----:B-1----:R-:W3:Y:S01]  /*28070*/  LDL.LU R10, [R1+0xb8] ;  /* 0x0000b800010a7983 */ /* 0x002ee20000300800 */
[----:B------:R-:W3:Y:S03]  /*28080*/  LDL.LU R11, [R1+0xbc] ;  /* 0x0000bc00010b7983 */ /* 0x000ee60000300800 */
[----:B0-----:R-:W-:Y:S01]  /*28090*/  STL [R1+0x1e7c], R18 ;  /* 0x001e7c1201007387 */ /* 0x001fe20000100800 */
[----:B------:R0:W-:Y:S03]  /*280a0*/  STL [R1+0x1e78], R19 ;  /* 0x001e781301007387 */ /* 0x0001e60000100800 */
[----:B0-----:R-:W3:Y:S01]  /*280b0*/  LDL R19, [R1+0x12e8] ;  /* 0x0012e80001137983 */ /* 0x001ee20000100800 */
[C---:B--2---:R-:W-:Y:S11]  /*280c0*/  HMMA.16816.F32.BF16 R12, R4.reuse, R22, R12 ;  /* 0x00000016040c723c */ /* 0x044ff6000004180c */
[----:B------:R-:W-:Y:S11]  /*280d0*/  @!UPT UIADD3 URZ, URZ, URZ, URZ ;  /* 0x0000003f3f3ff290 */ /* 0x000ff6000fffe03f */
[----:B------:R-:W-:Y:S01]  /*280e0*/  @!UPT UIADD3 URZ, URZ, URZ, URZ ;  /* 0x0000003f3f3ff290 */ /* 0x000fe2000fffe03f */
[----:B------:R-:W-:Y:S01]  /*280f0*/  STL [R1+0x40], R12 ;  /* 0x0000400c01007387 */ /* 0x000fe20000100800 */
[----:B------:R-:W-:Y:S01]  /*28100*/  IMAD.MOV.U32 R28, RZ, RZ, R13 ;  /* 0x000000ffff1c7224 */ /* 0x000fe200078e000d */
[----:B------:R-:W-:Y:S01]  /*28110*/  MOV R18, R14 ;  /* 0x0000000e00127202 */ /* 0x000fe20000000f00 */
[----:B------:R-:W-:Y:S02]  /*28120*/  IMAD.MOV.U32 R29, RZ, RZ, R15 ;  /* 0x000000ffff1d7224 */ /* 0x000fe400078e000f */
[----:B------:R-:W0:Y:S02]  /*28130*/  LDSM.16.MT88.4 R12, [R0+0xd000] ;  /* 0x00d00000000c783b */ /* 0x000e240000004200 */
[----:B0-----:R-:W-:Y:S01]  /*28140*/  MOV R20, R14 ;  /* 0x0000000e00147202 */ /* 0x001fe20000000f00 */
[----:B------:R-:W-:Y:S01]  /*28150*/  IMAD.MOV.U32 R2, RZ, RZ, R15 ;  /* 0x000000ffff027224 */ /* 0x000fe200078e000f */
[----:B------:R-:W-:Y:S01]  /*28160*/  MOV R24, R12 ;  /* 0x0000000c00187202 */ /* 0x000fe20000000f00 */
[----:B------:R-:W-:Y:S01]  /*28170*/  IMAD.MOV.U32 R21, RZ, RZ, R13 ;  /* 0x000000ffff157224 */ /* 0x000fe200078e000d */
[----:B------:R-:W4:Y:S01]  /*28180*/  LDL.LU.64 R14, [R1+0x1f90] ;  /* 0x001f9000010e7983 */ /* 0x000f220000300a00 */
[----:B------:R-:W4:Y:S02]  /*28190*/  LDL.LU.64 R12, [R1+0x1f88] ;  /* 0x001f8800010c7983 */ /* 0x000f240000300a00 */
[----:B------:R-:W-:Y:S01]  /*281a0*/  STL [R1+0x1ee8], R0 ;  /* 0x001ee80001007387 */ /* 0x000fe20000100800 */
[----:B----4-:R-:W-:Y:S01]  /*281b0*/  HMMA.16816.F32.BF16 R4, R4, R26, R12 ;  /* 0x0000001a0404723c */ /* 0x010fe2000004180c */
[----:B------:R-:W2:Y:S11]  /*281c0*/  LDL.LU R12, [R1+0x50] ;  /* 0x00005000010c7983 */ /* 0x000eb60000300800 */
[----:B------:R-:W-:Y:S11]  /*281d0*/  @!UPT UIADD3 URZ, URZ, URZ, URZ ;  /* 0x0000003f3f3ff290 */ /* 0x000ff6000fffe03f */
[----:B------:R-:W-:Y:S01]  /*281e0*/  STL.64 [R1+0xa0], R4 ;  /* 0x0000a00401007387 */ /* 0x000fe20000100a00 */
[----:B------:R-:W-:Y:S02]  /*281f0*/  STL.64 [R1+0xa8], R6 ;  /* 0x0000a80601007387 */ /* 0x000fe40000100a00 */
[----:B---3--:R-:W0:Y:S04]  /*28200*/  LDSM.16.MT88.4 R4, [R19+0xd000] ;  /* 0x00d000001304783b */ /* 0x008e280000004200 */
[----:B------:R-:W2:Y:S01]  /*28210*/  LDL.LU R13, [R1+0x54] ;  /* 0x00005400010d7983 */ /* 0x000ea20000300800 */
[----:B------:R-:W2:Y:S01]  /*28220*/  LDL.LU R14, [R1+0x58] ;  /* 0x00005800010e7983 */ /* 0x000ea20000300800 */
[----:B------:R-:W2:Y:S02]  /*28230*/  LDL.LU R15, [R1+0x5c] ;  /* 0x00005c00010f7983 */ /* 0x000ea40000300800 */
[----:B------:R-:W-:Y:S02]  /*28240*/  STL [R1+0x1ee0], R19 ;  /* 0x001ee01301007387 */ /* 0x000fe40000100800 */
[----:B------:R1:W-:Y:S01]  /*28250*/  STL.64 [R1+0x1ed8], R16 ;  /* 0x001ed81001007387 */ /* 0x0003e20000100a00 */
[----:B------:R3:W-:Y:S04]  /*28260*/  STL [R1+0x1f58], R18 ;  /* 0x001f581201007387 */ /* 0x0007e80000100800 */
[----:B-1----:R-:W4:Y:S01]  /*28270*/  LDL.LU R16, [R1+0xd0] ;  /* 0x0000d00001107983 */ /* 0x002f220000300800 */
[----:B------:R-:W4:Y:S02]  /*28280*/  LDL.LU R17, [R1+0xd4] ;  /* 0x0000d40001117983 */ /* 0x000f240000300800 */
[----:B---3--:R-:W4:Y:S02]  /*28290*/  LDL.LU R18, [R1+0xd8] ;  /* 0x0000d80001127983 */ /* 0x008f240000300800 */
[----:B------:R-:W4:Y:S01]  /*282a0*/  LDL.LU R19, [R1+0xdc] ;  /* 0x0000dc0001137983 */ /* 0x000f220000300800 */
[----:B0-----:R0:W-:Y:S01]  /*282b0*/  STL.64 [R1+0x1ea0], R6 ;  /* 0x001ea00601007387 */ /* 0x0011e20000100a00 */
[----:B------:R1:W-:Y:S01]  /*282c0*/  STL.64 [R1+0x1e98], R4 ;  /* 0x001e980401007387 */ /* 0x0003e20000100a00 */
[----:B0-----:R-:W-:Y:S01]  /*282d0*/  MOV R6, R20 ;  /* 0x0000001400067202 */ /* 0x001fe20000000f00 */
[----:B------:R-:W-:Y:S01]  /*282e0*/  IMAD.MOV.U32 R7, RZ, RZ, R2 ;  /* 0x000000ffff077224 */ /* 0x000fe200078e0002 */
[----:B-1----:R-:W-:Y:S01]  /*282f0*/  MOV R4, R24 ;  /* 0x0000001800047202 */ /* 0x002fe20000000f00 */
[----:B------:R-:W-:-:S03]  /*28300*/  IMAD.MOV.U32 R5, RZ, RZ, R21 ;  /* 0x000000ffff057224 */ /* 0x000fc600078e0015 */
[----:B------:R-:W-:Y:S02]  /*28310*/  STL.64 [R1+0x1ed0], R6 ;  /* 0x001ed00601007387 */ /* 0x000fe40000100a00 */
[----:B------:R0:W-:Y:S02]  /*28320*/  STL.64 [R1+0x1ec8], R4 ;  /* 0x001ec80401007387 */ /* 0x0001e40000100a00 */
[----:B0-----:R-:W3:Y:S01]  /*28330*/  LDL.LU R4, [R1+0x20] ;  /* 0x0000200001047983 */ /* 0x001ee20000300800 */
[----:B------:R-:W3:Y:S02]  /*28340*/  LDL.LU R5, [R1+0x24] ;  /* 0x0000240001057983 */ /* 0x000ee40000300800 */
[----:B------:R-:W3:Y:S01]  /*28350*/  LDL.LU R6, [R1+0x28] ;  /* 0x0000280001067983 */ /* 0x000ee20000300800 */
[----:B------:R-:W-:-:S07]  /*28360*/  MOV R7, R3 ;  /* 0x0000000300077202 */ /* 0x000fce0000000f00 */
[C---:B---3--:R-:W-:Y:S01]  /*28370*/  HMMA.16816.F32.BF16 R20, R4.reuse, R22, R8 ;  /* 0x000000160414723c */ /* 0x048fe20000041808 */
[----:B------:R-:W3:Y:S11]  /*28380*/  LDL.LU.64 R10, [R1+0x1f80] ;  /* 0x001f8000010a7983 */ /* 0x000ef60000300a00 */
[----:B------:R-:W-:Y:S11]  /*28390*/  @!UPT UIADD3 URZ, URZ, URZ, URZ ;  /* 0x0000003f3f3ff290 */ /* 0x000ff6000fffe03f */
[----:B------:R-:W-:Y:S01]  /*283a0*/  @!UPT UIADD3 URZ, URZ, URZ, URZ ;  /* 0x0000003f3f3ff290 */ /* 0x000fe2000fffe03f */
[----:B------:R-:W-:Y:S01]  /*283b0*/  IMAD.MOV.U32 R2, RZ, RZ, R20 ;  /* 0x000000ffff027224 */ /* 0x000fe200078e0014 */
[----:B------:R-:W-:Y:S01]  /*283c0*/  MOV R25, R21 ;  /* 0x0000001500197202 */ /* 0x000fe20000000f00 */
[----:B------:R-:W3:Y:S01]  /*283d0*/  LDL.LU R20, [R1+0x70] ;  /* 0x0000700001147983 */ /* 0x000ee20000300800 */
[----:B------:R-:W-:Y:S02]  /*283e0*/  IMAD.MOV.U32 R24, RZ, RZ, R22 ;  /* 0x000000ffff187224 */ /* 0x000fe400078e0016 */
[----:B------:R-:W3:Y:S01]  /*283f0*/  LDL.LU R21, [R1+0x74] ;  /* 0x0000740001157983 */ /* 0x000ee20000300800 */
[----:B------:R-:W-:Y:S01]  /*28400*/  MOV R3, R23 ;  /* 0x0000001700037202 */ /* 0x000fe20000000f00 */
[----:B------:R-:W3:Y:S01]  /*28410*/  LDL.LU R22, [R1+0x78] ;  /* 0x0000780001167983 */ /* 0x000ee20000300800 */
[----:B------:R-:W3:Y:S01]  /*28420*/  LDL.LU R23, [R1+0x7c] ;  /* 0x00007c0001177983 */ /* 0x000ee20000300800 */
[----:B--2---:R-:W-:Y:S02]  /*28430*/  HMMA.16816.F32.BF16 R4, R4, R26, R12 ;  /* 0x0000001a0404723c */ /* 0x004fe4000004180c */
[----:B---3--:R0:W-:Y:S01]  /*28440*/  STL.64 [R1+0x1f68], R22 ;  /* 0x001f681601007387 */ /* 0x0081e20000100a00 */
[----:B------:R-:W-:Y:S03]  /*28450*/  STL.64 [R1+0x1f60], R20 ;  /* 0x001f601401007387 */ /* 0x000fe60000100a00 */
[----:B0-----:R-:W4:Y:S01]  /*28460*/  LDL.LU.64 R22, [R1+0x18] ;  /* 0x0000180001167983 */ /* 0x001f220000300a00 */
[----:B------:R-:W-:Y:S02]  /*28470*/  STL [R1+0x1f28], R3 ;  /* 0x001f280301007387 */ /* 0x000fe40000100800 */
[----:B------:R-:W-:Y:S02]  /*28480*/  STL [R1+0x1f24], R24 ;  /* 0x001f241801007387 */ /* 0x000fe40000100800 */
[----:B------:R-:W-:Y:S01]  /*28490*/  STL [R1+0x1f20], R25 ;  /* 0x001f201901007387 */ /* 0x000fe20000100800 */
[----:B------:R-:W-:Y:S01]  /*284a0*/  STL [R1+0x1f1c], R2 ;  /* 0x001f1c0201007387 */ /* 0x000fe20000100800 */
[----:B------:R-:W4:Y:S02]  /*284b0*/  LDL.LU.64 R14, [R1+0x1f78] ;  /* 0x001f7800010e7983 */ /* 0x000f240000300a00 */
[----:B------:R-:W4:Y:S09]  /*284c0*/  LDL.LU.64 R12, [R1+0x1f70] ;  /* 0x001f7000010c7983 */ /* 0x000f320000300a00 */
[----:B------:R-:W-:Y:S01]  /*284d0*/  IMAD.MOV.U32 R8, RZ, RZ, R6 ;  /* 0x000000ffff087224 */ /* 0x000fe200078e0006 */
[----:B------:R-:W-:Y:S01]  /*284e0*/  STL.64 [R1+0x80], R4 ;  /* 0x0000800401007387 */ /* 0x000fe20000100a00 */
[----:B------:R-:W-:-:S02]  /*284f0*/  MOV R9, R7 ;  /* 0x0000000700097202 */ /* 0x000fc40000000f00 */
[----:B------:R-:W0:Y:S02]  /*28500*/  LDSM.16.MT88.4 R4, [R11+0xd000] ;  /* 0x00d000000b04783b */ /* 0x000e240000004200 */
[----:B0-----:R0:W-:Y:S02]  /*28510*/  STL.64 [R1+0x50], R4 ;  /* 0x0000500401007387 */ /* 0x0011e40000100a00 */
[----:B------:R-:W-:Y:S01]  /*28520*/  STL.64 [R1+0x58], R6 ;  /* 0x0000580601007387 */ /* 0x000fe20000100a00 */
[----:B----4-:R-:W-:Y:S01]  /*28530*/  HMMA.16816.F32.BF16 R16, R12, R22, R16 ;  /* 0x000000160c10723c */ /* 0x010fe20000041810 */
[----:B0-----:R-:W-:Y:S01]  /*28540*/  IMAD.MOV.U32 R5, RZ, RZ, R22 ;  /* 0x000000ffff057224 */ /* 0x001fe200078e0016 */
[----:B------:R-:W-:Y:S02]  /*28550*/  MOV R4, R23 ;  /* 0x0000001700047202 */ /* 0x000fe40000000f00 */
[----:B------:R-:W2:Y:S01]  /*28560*/  LDL.LU.64 R22, [R1+0x1f68] ;  /* 0x001f680001167983 */ /* 0x000ea20000300a00 */
[----:B------:R-:W2:Y:S11]  /*28570*/  LDL.LU.64 R20, [R1+0x1f60] ;  /* 0x001f600001147983 */ /* 0x000eb60000300a00 */
[----:B------:R-:W-:Y:S08]  /*28580*/  @!UPT UIADD3 URZ, URZ, URZ, URZ ;  /* 0x0000003f3f3ff290 */ /* 0x000ff0000fffe03f */
[----:B------:R-:W-:Y:S02]  /*28590*/  IMAD.MOV.U32 R25, RZ, RZ, R18 ;  /* 0x000000ffff197224 */ /* 0x000fe400078e0012 */
[----:B------:R-:W-:Y:S01]  /*285a0*/  IMAD.MOV.U32 R3, RZ, RZ, R16 ;  /* 0x000000ffff037224 */ /* 0x000fe200078e0010 */
[----:B------:R-:W3:Y:S01]  /*285b0*/  LDL.LU R18, [R1+0x1f58] ;  /* 0x001f580001127983 */ /* 0x000ee20000300800 */
[----:B------:R-:W4:Y:S01]  /*285c0*/  LDL.LU R16, [R1+0x40] ;  /* 0x0000400001107983 */ /* 0x000f220000300800 */
[----:B------:R-:W-:Y:S02]  /*285d0*/  MOV R2, R19 ;  /* 0x0000001300027202 */ /* 0x000fe40000000f00 */
[----:B------:R-:W-:Y:S01]  /*285e0*/  MOV R24, R17 ;  /* 0x0000001100187202 */ /* 0x000fe20000000f00 */
[----:B------:R-:W-:Y:S02]  /*285f0*/  MOV R19, R29 ;  /* 0x0000001d00137202 */ /* 0x000fe40000000f00 */
[----:B------:R-:W-:-:S02]  /*28600*/  IMAD.MOV.U32 R17, RZ, RZ, R28 ;  /* 0x000000ffff117224 */ /* 0x000fc400078e001c */
[----:B------:R-:W2:Y:S01]  /*28610*/  LDL.LU R28, [R1+0x1f54] ;  /* 0x001f5400011c7983 */ /* 0x000ea20000300800 */
[----:B------:R-:W2:Y:S03]  /*28620*/  LDL.LU R29, [R1+0x1f50] ;  /* 0x001f5000011d7983 */ /* 0x000ea60000300800 */
[----:B---3--:R-:W-:Y:S01]  /*28630*/  STL.64 [R1+0x1f08], R18 ;  /* 0x001f081201007387 */ /* 0x008fe20000100a00 */
[----:B----4-:R0:W-:Y:S03]  /*28640*/  STL.64 [R1+0x1f00], R16 ;  /* 0x001f001001007387 */ /* 0x0101e60000100a00 */
[----:B0-----:R-:W3:Y:S01]  /*28650*/  LDL.LU R16, [R1+0x60] ;  /* 0x0000600001107983 */ /* 0x001ee20000300800 */
[----:B------:R-:W3:Y:S02]  /*28660*/  LDL.LU R17, [R1+0x64] ;  /* 0x0000640001117983 */ /* 0x000ee40000300800 */
[----:B------:R-:W4:Y:S02]  /*28670*/  LDL.LU R18, [R1+0x68] ;  /* 0x0000680001127983 */ /* 0x000f240000300800 */
[----:B------:R-:W-:Y:S01]  /*28680*/  IMAD.MOV.U32 R19, RZ, RZ, R10 ;  /* 0x000000ffff137224 */ /* 0x000fe200078e000a */
[----:B--2---:R-:W-:Y:S04]  /*28690*/  HMMA.16816.F32.BF16 R12, R12, R26, R20 ;  /* 0x0000001a0c0c723c */ /* 0x004fe80000041814 */
[----:B----4-:R-:W-:Y:S01]  /*286a0*/  STL.64 [R1+0x1f38], R18 ;  /* 0x001f381201007387 */ /* 0x010fe20000100a00 */
[----:B---3--:R0:W-:Y:S03]  /*286b0*/  STL.64 [R1+0x1f30], R16 ;  /* 0x001f301001007387 */ /* 0x0081e60000100a00 */
[----:B0-----:R-:W2:Y:S01]  /*286c0*/  LDL.LU R16, [R1+0xc0] ;  /* 0x0000c00001107983 */ /* 0x001ea20000300800 */
[----:B------:R-:W2:Y:S02]  /*286d0*/  LDL.LU R17, [R1+0xc4] ;  /* 0x0000c40001117983 */ /* 0x000ea40000300800 */
[----:B------:R-:W2:Y:S02]  /*286e0*/  LDL.LU.64 R22, [R1+0x1f48] ;  /* 0x001f480001167983 */ /* 0x000ea40000300a00 */
[----:B------:R-:W2:Y:S01]  /*286f0*/  LDL.LU.64 R20, [R1+0x1f40] ;  /* 0x001f400001147983 */ /* 0x000ea20000300a00 */
[----:B------:R-:W-:Y:S01]  /*28700*/  MOV R18, R29 ;  /* 0x0000001d00127202 */ /* 0x000fe20000000f00 */
[----:B------:R-:W-:-:S09]  /*28710*/  IMAD.MOV.U32 R19, RZ, RZ, R28 ;  /* 0x000000ffff137224 */ /* 0x000fd200078e001c */
[----:B------:R-:W-:Y:S01]  /*28720*/  MOV R29, R14 ;  /* 0x0000000e001d7202 */ /* 0x000fe20000000f00 */
[----:B------:R-:W-:Y:S01]  /*28730*/  IMAD.MOV.U32 R28, RZ, RZ, R15 ;  /* 0x000000ffff1c7224 */ /* 0x000fe200078e000f */
[----:B------:R-:W-:Y:S01]  /*28740*/  MOV R14, R5 ;  /* 0x00000005000e7202 */ /* 0x000fe20000000f00 */
[----:B------:R-:W-:Y:S01]  /*28750*/  IMAD.MOV.U32 R15, RZ, RZ, R4 ;  /* 0x000000ffff0f7224 */ /* 0x000fe200078e0004 */
[----:B------:R-:W-:Y:S01]  /*28760*/  MOV R0, R12 ;  /* 0x0000000c00007202 */ /* 0x000fe20000000f00 */
[----:B------:R-:W-:Y:S01]  /*28770*/  IMAD.MOV.U32 R10, RZ, RZ, R13 ;  /* 0x000000ffff0a7224 */ /* 0x000fe200078e000d */
[----:B------:R-:W3:Y:S01]  /*28780*/  LDL.LU R4, [R1+0xa0] ;  /* 0x0000a00001047983 */ /* 0x000ee20000300800 */
[----:B------:R-:W3:Y:S02]  /*28790*/  LDL.LU R5, [R1+0xa4] ;  /* 0x0000a40001057983 */ /* 0x000ee40000300800 */
[----:B------:R-:W3:Y:S02]  /*287a0*/  LDL.LU R6, [R1+0xa8] ;  /* 0x0000a80001067983 */ /* 0x000ee40000300800 */
[----:B------:R-:W3:Y:S01]  /*287b0*/  LDL.LU R7, [R1+0xac] ;  /* 0x0000ac0001077983 */ /* 0x000ee20000300800 */
[C---:B--2---:R-:W-:Y:S01]  /*287c0*/  HMMA.16816.F32.BF16 R12, R20.reuse, R14, R16 ;  /* 0x0000000e140c723c */ /* 0x044fe20000041810 */
[----:B------:R-:W2:Y:S01]  /*287d0*/  LDL.LU.64 R18, [R1+0x1f38] ;  /* 0x001f380001127983 */ /* 0x000ea20000300a00 */
[----:B------:R-:W2:Y:S11]  /*287e0*/  LDL.LU.64 R16, [R1+0x1f30] ;  /* 0x001f300001107983 */ /* 0x000eb60000300a00 */
[----:B------:R-:W-:Y:S10]  /*287f0*/  @!UPT UIADD3 URZ, URZ, URZ, URZ ;  /* 0x0000003f3f3ff290 */ /* 0x000ff4000fffe03f */
[----:B------:R0:W-:Y:S01]  /*28800*/  STL.64 [R1+0x1e90], R14 ;  /* 0x001e900e01007387 */ /* 0x0001e20000100a00 */
[----:B------:R1:W-:Y:S01]  /*28810*/  STL.64 [R1+0x1e88], R12 ;  /* 0x001e880c01007387 */ /* 0x0003e20000100a00 */
[----:B0-----:R-:W-:Y:S02]  /*28820*/  MOV R14, R25 ;  /* 0x00000019000e7202 */ /* 0x001fe40000000f00 */
[----:B-1----:R-:W-:Y:S01]  /*28830*/  MOV R12, R3 ;  /* 0x00000003000c7202 */ /* 0x002fe20000000f00 */
[----:B------:R-:W-:Y:S01]  /*28840*/  IMAD.MOV.U32 R15, RZ, RZ, R2 ;  /* 0x000000ffff0f7224 */ /* 0x000fe200078e0002 */
[----:B------:R-:W4:Y:S01]  /*28850*/  LDL.LU R3, [R1+0x1f28] ;  /* 0x001f280001037983 */ /* 0x000f220000300800 */
[----:B------:R-:W-:Y:S02]  /*28860*/  IMAD.MOV.U32 R13, RZ, RZ, R24 ;  /* 0x000000ffff0d7224 */ /* 0x000fe400078e0018 */
[----:B------:R-:W3:Y:S02]  /*28870*/  LDL.LU R24, [R1+0x1f24] ;  /* 0x001f240001187983 */ /* 0x000ee40000300800 */
[----:B------:R-:W4:Y:S01]  /*28880*/  LDL.LU R25, [R1+0x1f20] ;  /* 0x001f200001197983 */ /* 0x000f220000300800 */
[----:B------:R-:W4:Y:S01]  /*28890*/  LDL.LU R2, [R1+0x1f1c] ;  /* 0x001f1c0001027983 */ /* 0x000f220000300800 */
[----:B------:R-:W-:Y:S02]  /*288a0*/  STL.64 [R1+0x1eb0], R14 ;  /* 0x001eb00e01007387 */ /* 0x000fe40000100a00 */
[----:B------:R0:W-:Y:S02]  /*288b0*/  STL.64 [R1+0x1ea8], R12 ;  /* 0x001ea80c01007387 */ /* 0x0001e40000100a00 */
[----:B0-----:R-:W4:Y:S01]  /*288c0*/  LDL.LU R12, [R1+0x80] ;  /* 0x00008000010c7983 */ /* 0x001f220000300800 */
[----:B------:R-:W4:Y:S01]  /*288d0*/  LDL.LU R13, [R1+0x84] ;  /* 0x00008400010d7983 */ /* 0x000f220000300800 */
[----:B------:R-:W-:Y:S01]  /*288e0*/  MOV R14, R8 ;  /* 0x00000008000e7202 */ /* 0x000fe20000000f00 */
[----:B------:R-:W-:Y:S01]  /*288f0*/  IMAD.MOV.U32 R15, RZ, RZ, R9 ;  /* 0x000000ffff0f7224 */ /* 0x000fe200078e0009 */
[----:B------:R-:W4:Y:S01]  /*28900*/  LDL.LU R8, [R1+0x1f18] ;  /* 0x001f180001087983 */ /* 0x000f220000300800 */
[----:B------:R-:W4:Y:S03]  /*28910*/  LDL.LU R9, [R1+0x1f14] ;  /* 0x001f140001097983 */ /* 0x000f260000300800 */
[----:B------:R3:W-:Y:S01]  /*28920*/  STL.64 [R1+0x1ec0], R14 ;  /* 0x001ec00e01007387 */ /* 0x0007e20000100a00 */
[----:B--2---:R-:W-:Y:S01]  /*28930*/  HMMA.16816.F32.BF16 R20, R20, R26, R16 ;  /* 0x0000001a1414723c */ /* 0x004fe20000041810 */
[----:B---3--:R-:W-:-:S02]  /*28940*/  MOV R14, R24 ;  /* 0x00000018000e7202 */ /* 0x008fc40000000f00 */
[----:B----4-:R0:W-:Y:S02]  /*28950*/  STL.64 [R1+0x1eb8], R12 ;  /* 0x001eb80c01007387 */ /* 0x0101e40000100a00 */
[----:B0-----:R-:W-:Y:S02]  /*28960*/  MOV R12, R2 ;  /* 0x00000002000c7202 */ /* 0x001fe40000000f00 */
[----:B------:R-:W2:Y:S01]  /*28970*/  LDL.LU R2, [R1+0x1f10] ;  /* 0x001f100001027983 */ /* 0x000ea20000300800 */
[----:B------:R-:W3:Y:S02]  /*28980*/  LDL.LU.64 R18, [R1+0x1f08] ;  /* 0x001f080001127983 */ /* 0x000ee40000300a00 */
[----:B------:R-:W3:Y:S02]  /*28990*/  LDL.LU.64 R16, [R1+0x1f00] ;  /* 0x001f000001107983 */ /* 0x000ee40000300a00 */
[----:B------:R-:W-:Y:S01]  /*289a0*/  IMAD.MOV.U32 R13, RZ, RZ, R25 ;  /* 0x000000ffff0d7224 */ /* 0x000fe200078e0019 */
[----:B------:R-:W3:Y:S01]  /*289b0*/  LDL.LU.64 R26, [R1+0x1ef8] ;  /* 0x001ef800011a7983 */ /* 0x000ee20000300a00 */
[----:B------:R-:W3:Y:S09]  /*289c0*/  LDL.LU.64 R24, [R1+0x1ef0] ;  /* 0x001ef00001187983 */ /* 0x000ef20000300a00 */
[----:B------:R0:W-:Y:S02]  /*289d0*/  STL.64 [R1+0xe0], R20 ;  /* 0x0000e01401007387 */ /* 0x0001e40000100a00 */
[----:B------:R-:W-:Y:S02]  /*289e0*/  STL [R1+0xe8], R22 ;  /* 0x0000e81601007387 */ /* 0x000fe40000100800 */
[----:B0-----:R-:W-:-:S02]  /*289f0*/  IMAD.MOV.U32 R20, RZ, RZ, R0 ;  /* 0x000000ffff147224 */ /* 0x001fc400078e0000 */
[----:B------:R-:W4:Y:S01]  /*28a00*/  LDL.LU R0, [R1+0x1ee8] ;  /* 0x001ee80001007983 */ /* 0x000f220000300800 */
[----:B------:R-:W-:Y:S02]  /*28a10*/  MOV R21, R10 ;  /* 0x0000000a00157202 */ /* 0x000fe40000000f00 */
[----:B------:R-:W2:Y:S01]  /*28a20*/  LDL.LU R10, [R1+0x1ee4] ;  /* 0x001ee400010a7983 */ /* 0x000ea20000300800 */
[----:B---3--:R-:W-:Y:S11]  /*28a30*/  HMMA.16816.F32.BF16 R16, R24, R8, R16 ;  /* 0x000000081810723c */ /* 0x008ff60000041810 */
[----:B------:R-:W-:Y:S11]  /*28a40*/  @!UPT UIADD3 URZ, URZ, URZ, URZ ;  /* 0x0000003f3f3ff290 */ /* 0x000ff6000fffe03f */
[----:B------:R-:W-:Y:S01]  /*28a50*/  @!UPT UIADD3 URZ, URZ, URZ, URZ ;  /* 0x0000003f3f3ff290 */ /* 0x000fe2000fffe03f */
[----:B------:R-:W-:Y:S01]  /*28a60*/  STL.64 [R1+0xf0], R16 ;  /* 0x0000f01001007387 */ /* 0x000fe20000100a00 */
[----:B------:R-:W-:Y:S02]  /*28a70*/  STL.64 [R1+0xf8], R18 ;  /* 0x0000f81201007387 */ /* 0x000fe40000100a00 */
[----:B--2---:R-:W0:Y:S02]  /*28a80*/  LDSM.16.MT88.4 R16, [R2+0xd800] ;  /* 0x00d800000210783b */ /* 0x004e240000004200 */
[----:B0-----:R-:W-:Y:S02]  /*28a90*/  STL.64 [R1+0x40], R16 ;  /* 0x0000401001007387 */ /* 0x001fe40000100a00 */
[----:B------:R-:W-:Y:S02]  /*28aa0*/  STL.64 [R1+0x48], R18 ;  /* 0x0000481201007387 */ /* 0x000fe40000100a00 */
[----:B----4-:R-:W0:Y:S02]  /*28ab0*/  LDSM.16.MT88.4 R16, [R0+0xd800] ;  /* 0x00d800000010783b */ /* 0x010e240000004200 */
[----:B0-----:R-:W-:Y:S02]  /*28ac0*/  STL.64 [R1+0x20], R16 ;  /* 0x0000201001007387 */ /* 0x001fe40000100a00 */
[----:B------:R0:W-:Y:S02]  /*28ad0*/  STL [R1+0x28], R18 ;  /* 0x0000281201007387 */ /* 0x0001e40000100800 */
[----:B0-----:R-:W-:-:S02]  /*28ae0*/  IMAD.MOV.U32 R18, RZ, RZ, R19 ;  /* 0x000000ffff127224 */ /* 0x001fc400078e0013 */
[----:B------:R-:W2:Y:S01]  /*28af0*/  LDL.LU R19, [R1+0x1ee0] ;  /* 0x001ee00001137983 */ /* 0x000ea20000300800 */
[----:B------:R-:W3:Y:S02]  /*28b00*/  LDL.LU.64 R16, [R1+0x1ed8] ;  /* 0x001ed80001107983 */ /* 0x000ee40000300a00 */
[----:B------:R-:W-:Y:S02]  /*28b10*/  STL [R1+0x1e80], R18 ;  /* 0x001e801201007387 */ /* 0x000fe40000100800 */
[----:B------:R-:W-:Y:S01]  /*28b20*/  IMAD.MOV.U32 R15, RZ, RZ, R3 ;  /* 0x000000ffff0f7224 */ /* 0x000fe200078e0003 */
[----:B------:R-:W-:Y:S01]  /*28b30*/  MOV R3, R23 ;  /* 0x0000001700037202 */ /* 0x000fe20000000f00 */
[----:B------:R-:W-:Y:S01]  /*28b40*/  IMAD.MOV.U32 R22, RZ, RZ, R29 ;  /* 0x000000ffff167224 */ /* 0x000fe200078e001d */
[----:B------:R-:W-:Y:S01]  /*28b50*/  MOV R23, R28 ;  /* 0x0000001c00177202 */ /* 0x000fe20000000f00 */
[----:B---3--:R-:W-:Y:S01]  /*28b60*/  HMMA.16816.F32.BF16 R24, R24, R16, R4 ;  /* 0x000000101818723c */ /* 0x008fe20000041804 */
[----:B------:R-:W3:Y:S01]  /*28b70*/  LDL.LU.64 R6, [R1+0x1ed0] ;  /* 0x001ed00001067983 */ /* 0x000ee20000300a00 */
[----:B------:R-:W3:Y:S11]  /*28b80*/  LDL.LU.64 R4, [R1+0x1ec8] ;  /* 0x001ec80001047983 */ /* 0x000ef60000300a00 */
[----:B------:R-:W-:Y:S10]  /*28b90*/  @!UPT UIADD3 URZ, URZ, URZ, URZ ;  /* 0x0000003f3f3ff290 */ /* 0x000ff4000fffe03f */
[----:B------:R-:W-:Y:S01]  /*28ba0*/  STL.64 [R1+0xd0], R24 ;  /* 0x0000d01801007387 */ /* 0x000fe20000100a00 */
[----:B------:R-:W-:Y:S01]  /*28bb0*/  MOV R29, R26 ;  /* 0x0000001a001d7202 */ /* 0x000fe20000000f00 */
[----:B------:R-:W-:Y:S02]  /*28bc0*/  IMAD.MOV.U32 R28, RZ, RZ, R27 ;  /* 0x000000ffff1c7224 */ /* 0x000fe400078e001b */
[----:B--2---:R-:W0:Y:S04]  /*28bd0*/  LDSM.16.MT88.4 R24, [R19+0xd800] ;  /* 0x00d800001318783b */ /* 0x004e280000004200 */
[----:B0-----:R0:W-:Y:S01]  /*28be0*/  STL.64 [R1+0x10], R24 ;  /* 0x0000101801007387 */ /* 0x0011e20000100a00 */
[----:B------:R1:W-:Y:S01]  /*28bf0*/  STL [R1+0x1c], R27 ;  /* 0x00001c1b01007387 */ /* 0x0003e20000100800 */
[----:B------:R-:W-:Y:S01]  /*28c00*/  MOV R18, R26 ;  /* 0x0000001a00127202 */ /* 0x000fe20000000f00 */
[C---:B---3--:R-:W-:Y:S11]  /*28c10*/  HMMA.16816.F32.BF16 R12, R4.reuse, R8, R12 ;  /* 0x00000008040c723c */ /* 0x048ff6000004180c */
[----:B------:R-:W-:Y:S11]  /*28c20*/  @!UPT UIADD3 URZ, URZ, URZ, URZ ;  /* 0x0000003f3f3ff290 */ /* 0x000ff6000fffe03f */
[----:B------:R-:W-:Y:S02]  /*28c30*/  @!UPT UIADD3 URZ, URZ, URZ, URZ ;  /* 0x0000003f3f3ff290 */ /* 0x000fe4000fffe03f */
[----:B0-----:R-:W-:Y:S01]  /*28c40*/  IMAD.MOV.U32 R25, RZ, RZ, R14 ;  /* 0x000000ffff197224 */ /* 0x001fe200078e000e */
[----:B------:R-:W-:Y:S01]  /*28c50*/  MOV R24, R15 ;  /* 0x0000000f00187202 */ /* 0x000fe20000000f00 */
[----:B-1----:R-:W-:Y:S01]  /*28c60*/  IMAD.MOV.U32 R27, RZ, RZ, R12 ;  /* 0x000000ffff1b7224 */ /* 0x002fe200078e000c */
[----:B------:R-:W-:Y:S01]  /*28c70*/  MOV R26, R13 ;  /* 0x0000000d001a7202 */ /* 0x000fe20000000f00 */
[----:B------:R-:W2:Y:S01]  /*28c80*/  LDL.LU.64 R14, [R1+0x1ec0] ;  /* 0x001ec000010e7983 */ /* 0x000ea20000300a00 */
[----:B------:R-:W2:Y:S02]  /*28c90*/  LDL.LU.64 R12, [R1+0x1eb8] ;  /* 0x001eb800010c7983 */ /* 0x000ea40000300a00 */
[----:B--2---:R-:W-:Y:S01]  /*28ca0*/  HMMA.16816.F32.BF16 R4, R4, R16, R12 ;  /* 0x000000100404723c */ /* 0x004fe2000004180c */
[----:B------:R-:W2:Y:S01]  /*28cb0*/  LDL.LU.64 R14, [R1+0x1eb0] ;  /* 0x001eb000010e7983 */ /* 0x000ea20000300a00 */
[----:B------:R-:W2:Y:S11]  /*28cc0*/  LDL.LU.64 R12, [R1+0x1ea8] ;  /* 0x001ea800010c7983 */ /* 0x000eb60000300a00 */
[----:B------:R-:W-:Y:S10]  /*28cd0*/  @!UPT UIADD3 URZ, URZ, URZ, URZ ;  /* 0x0000003f3f3ff290 */ /* 0x000ff4000fffe03f */
[----:B------:R-:W-:Y:S01]  /*28ce0*/  STL.64 [R1+0x60], R4 ;  /* 0x0000600401007387 */ /* 0x000fe20000100a00 */
[----:B------:R0:W-:Y:S03]  /*28cf0*/  STL.64 [R1+0x68], R6 ;  /* 0x0000680601007387 */ /* 0x0001e60000100a00 */
[----:B0-----:R-:W2:Y:S01]  /*28d00*/  LDL.LU.64 R6, [R1+0x1ea0] ;  /* 0x001ea00001067983 */ /* 0x001ea20000300a00 */
[----:B------:R-:W2:Y:S02]  /*28d10*/  LDL.LU.64 R4, [R1+0x1e98] ;  /* 0x001e980001047983 */ /* 0x000ea40000300a00 */
[C---:B--2---:R-:W-:Y:S08]  /*28d20*/  HMMA.16816.F32.BF16 R12, R4.reuse, R8, R12 ;  /* 0x00000008040c723c */ /* 0x044ff0000004180c */
[----:B------:R-:W-:Y:S11]  /*28d30*/  HMMA.16816.F32.BF16 R20, R4, R16, R20 ;  /* 0x000000100414723c */ /* 0x000ff60000041814 */
[----:B------:R-:W-:Y:S04]  /*28d40*/  @!UPT UIADD3 URZ, URZ, URZ, URZ ;  /* 0x0000003f3f3ff290 */ /* 0x000fe8000fffe03f */
[----:B------:R-:W-:Y:S01]  /*28d50*/  STL.64 [R1+0xc0], R12 ;  /* 0x0000c00c01007387 */ /* 0x000fe20000100a00 */
[----:B------:R0:W-:Y:S03]  /*28d60*/  STL.64 [R1+0xc8], R14 ;  /* 0x0000c80e01007387 */ /* 0x0001e60000100a00 */
[----:B0-----:R-:W2:Y:S01]  /*28d70*/  LDL.LU.64 R14, [R1+0x1e90] ;  /* 0x001e9000010e7983 */ /* 0x001ea20000300a00 */
[----:B------:R-:W2:Y:S02]  /*28d80*/  LDL.LU.64 R12, [R1+0x1e88] ;  /* 0x001e8800010c7983 */ /* 0x000ea40000300a00 */
[----:B------:R-:W3:Y:S02]  /*28d90*/  LDL R7, [R1+0x6cc] ;  /* 0x0006cc0001077983 */ /* 0x000ee40000100800 */
[----:B------:R-:W-:Y:S01]  /*28da0*/  STL.64 [R1+0x90], R20 ;  /* 0x0000901401007387 */ /* 0x000fe20000100a00 */
[----:B------:R-:W-:Y:S02]  /*28db0*/  STL.64 [R1+0x98], R22 ;  /* 0x0000981601007387 */ /* 0x000fe40000100a00 */
[----:B------:R0:W1:Y:S02]  /*28dc0*/  LDSM.16.MT88.4 R20, [R11+0xd800] ;  /* 0x00d800000b14783b */ /* 0x0000640000004200 */
[----:B0-----:R-:W4:Y:S04]  /*28dd0*/  LDL.LU R11, [R1+0x1e84] ;  /* 0x001e8400010b7983 */ /* 0x001f280000300800 */
[----:B-1----:R-:W-:Y:S01]  /*28de0*/  STL.64 [R1+0x1e08], R22 ;  /* 0x001e081601007387 */ /* 0x002fe20000100a00 */
[----:B------:R0:W-:Y:S03]  /*28df0*/  STL.64 [R1+0x1e00], R20 ;  /* 0x001e001401007387 */ /* 0x0001e60000100a00 */
[----:B0-----:R-:W2:Y:S01]  /*28e00*/  LDL.LU R20, [R1+0x50] ;  /* 0x0000500001147983 */ /* 0x001ea20000300800 */
[----:B------:R-:W2:Y:S02]  /*28e10*/  LDL.LU R21, [R1+0x54] ;  /* 0x0000540001157983 */ /* 0x000ea40000300800 */
[----:B------:R-:W2:Y:S02]  /*28e20*/  LDL.LU R22, [R1+0x58] ;  /* 0x0000580001167983 */ /* 0x000ea40000300800 */
[----:B------:R-:W2:Y:S01]  /*28e30*/  LDL.LU R23, [R1+0x5c] ;  /* 0x00005c0001177983 */ /* 0x000ea20000300800 */
[----:B----4-:R0:W-:Y:S01]  /*28e40*/  STL.64 [R1+0x1e70], R10 ;  /* 0x001e700a01007387 */ /* 0x0101e20000100a00 */
[----:B--2---:R-:W-:Y:S03]  /*28e50*/  HMMA.16816.F32.BF16 R12, R20, R8, R12 ;  /* 0x00000008140c723c */ /* 0x004fe6000004180c */
[----:B------:R-:W2:Y:S11]  /*28e60*/  LDL.LU R8, [R1+0xe0] ;  /* 0x0000e00001087983 */ /* 0x000eb60000300800 */
[----:B------:R-:W-:Y:S09]  /*28e70*/  @!UPT UIADD3 URZ, URZ, URZ, URZ ;  /* 0x0000003f3f3ff290 */ /* 0x000ff2000fffe03f */
[----:B------:R-:W-:Y:S01]  /*28e80*/  STL.64 [R1+0x80], R12 ;  /* 0x0000800c01007387 */ /* 0x000fe20000100a00 */
[----:B------:R-:W-:Y:S02]  /*28e90*/  STL.64 [R1+0x88], R14 ;  /* 0x0000880e01007387 */ /* 0x000fe40000100a00 */
[----:B------:R-:W2:Y:S02]  /*28ea0*/  LDL.LU R9, [R1+0xe4] ;  /* 0x0000e40001097983 */ /* 0x000ea40000300800 */
[----:B0-----:R-:W2:Y:S01]  /*28eb0*/  LDL.LU R10, [R1+0xe8] ;  /* 0x0000e800010a7983 */ /* 0x001ea20000300800 */
[----:B------:R-:W0:Y:S04]  /*28ec0*/  LDSM.16.MT88.4 R12, [R2+0xe000] ;  /* 0x00e00000020c783b */ /* 0x000e280000004200 */
[----:B0-----:R-:W-:Y:S01]  /*28ed0*/  STL.64 [R1+0x1dd8], R14 ;  /* 0x001dd80e01007387 */ /* 0x001fe20000100a00 */
[----:B------:R-:W-:Y:S02]  /*28ee0*/  STL.64 [R1+0x1dd0], R12 ;  /* 0x001dd00c01007387 */ /* 0x000fe40000100a00 */
[----:B---3--:R-:W0:Y:S02]  /*28ef0*/  LDSM.16.M88.4 R12, [R7+0x10380] ;  /* 0x01038000070c783b */ /* 0x008e240000000200 */
[----:B------:R-:W1:Y:S02]  /*28f00*/  LDSM.16.M88.4 R4, [R7+0x18380] ;  /* 0x018380000704783b */ /* 0x000e640000000200 */
[----:B------:R-:W-:Y:S01]  /*28f10*/  IMAD.MOV.U32 R11, RZ, RZ, R3 ;  /* 0x000000ffff0b7224 */ /* 0x000fe200078e0003 */
[----:B0-----:R-:W-:Y:S01]  /*28f20*/  MOV R3, R12 ;  /* 0x0000000c00037202 */ /* 0x001fe20000000f00 */
[----:B------:R0:W-:Y:S01]  /*28f30*/  STL.64 [R1+0x8], R14 ;  /* 0x0000080e01007387 */ /* 0x0001e20000100a00 */
[----:B------:R-:W-:Y:S01]  /*28f40*/  IMAD.MOV.U32 R2, RZ, RZ, R13 ;  /* 0x000000ffff027224 */ /* 0x000fe200078e000d */
[----:B------:R-:W-:Y:S01]  /*28f50*/  MOV R12, R27 ;  /* 0x0000001b000c7202 */ /* 0x000fe20000000f00 */
[----:B------:R-:W-:Y:S01]  /*28f60*/  IMAD.MOV.U32 R13, RZ, RZ, R26 ;  /* 0x000000ffff0d7224 */ /* 0x000fe200078e001a */
[----:B0-----:R-:W-:Y:S01]  /*28f70*/  MOV R14, R25 ;  /* 0x00000019000e7202 */ /* 0x001fe20000000f00 */
[----:B------:R-:W-:-:S02]  /*28f80*/  IMAD.MOV.U32 R15, RZ, RZ, R24 ;  /* 0x000000ffff0f7224 */ /* 0x000fc400078e0018 */
[----:B------:R-:W0:Y:S04]  /*28f90*/  LDSM.16.MT88.4 R24, [R0+0xe000] ;  /* 0x00e000000018783b */ /* 0x000e280000004200 */
[----:B------:R-:W-:Y:S01]  /*28fa0*/  STL.64 [R1+0x1e68], R14 ;  /* 0x001e680e01007387 */ /* 0x000fe20000100a00 */
[----:B------:R3:W-:Y:S03]  /*28fb0*/  STL.64 [R1+0x1e60], R12 ;  /* 0x001e600c01007387 */ /* 0x0007e60000100a00 */
[----:B---3--:R-:W3:Y:S01]  /*28fc0*/  LDL.LU R12, [R1+0xf0] ;  /* 0x0000f000010c7983 */ /* 0x008ee20000300800 */
[----:B------:R-:W3:Y:S02]  /*28fd0*/  LDL.LU R13, [R1+0xf4] ;  /* 0x0000f400010d7983 */ /* 0x000ee40000300800 */
[----:B------:R-:W3:Y:S02]  /*28fe0*/  LDL.LU R14, [R1+0xf8] ;  /* 0x0000f800010e7983 */ /* 0x000ee40000300800 */
[----:B------:R-:W3:Y:S01]  /*28ff0*/  LDL.LU R15, [R1+0xfc] ;  /* 0x0000fc00010f7983 */ /* 0x000ee20000300800 */
[----:B-1----:R-:W-:Y:S01]  /*29000*/  STL [R1+0x1d44], R6 ;  /* 0x001d440601007387 */ /* 0x002fe20000100800 */
[----:B------:R-:W-:Y:S02]  /*29010*/  STL [R1+0x1d40], R7 ;  /* 0x001d400701007387 */ /* 0x000fe40000100800 */
[----:B------:R1:W-:Y:S02]  /*29020*/  STL.64 [R1+0x1e48], R4 ;  /* 0x001e480401007387 */ /* 0x0003e40000100a00 */
[----:B-1----:R-:W3:Y:S01]  /*29030*/  LDL.LU R4, [R1+0x40] ;  /* 0x0000400001047983 */ /* 0x002ee20000300800 */
[----:B------:R-:W3:Y:S02]  /*29040*/  LDL.LU R5, [R1+0x44] ;  /* 0x0000440001057983 */ /* 0x000ee40000300800 */
[----:B------:R-:W3:Y:S02]  /*29050*/  LDL.LU R6, [R1+0x48] ;  /* 0x0000480001067983 */ /* 0x000ee40000300800 */
[----:B------:R-:W3:Y:S01]  /*29060*/  LDL.LU R7, [R1+0x4c] ;  /* 0x00004c0001077983 */ /* 0x000ee20000300800 */
[----:B0-----:R-:W-:Y:S01]  /*29070*/  STL [R1+0x1da8], R26 ;  /* 0x001da81a01007387 */ /* 0x001fe20000100800 */
[----:B------:R0:W-:Y:S02]  /*29080*/  STL [R1+0x1da4], R27 ;  /* 0x001da41b01007387 */ /* 0x0001e40000100800 */
[----:B------:R-:W-:Y:S02]  /*29090*/  STL.64 [R1+0x1e30], R24 ;  /* 0x001e301801007387 */ /* 0x000fe40000100a00 */
[----:B------:R-:W-:Y:S01]  /*290a0*/  STL [R1+0x1da0], R0 ;  /* 0x001da00001007387 */ /* 0x000fe20000100800 */
[----:B--2---:R-:W-:Y:S07]  /*290b0*/  HMMA.16816.F32.BF16 R8, R20, R16, R8 ;  /* 0x000000101408723c */ /* 0x004fee0000041808 */
[----:B------:R-:W-:Y:S11]  /*290c0*/  IMAD.MOV.U32 R22, RZ, RZ, R18 ;  /* 0x000000ffff167224 */ /* 0x000ff600078e0012 */
[----:B------:R-:W-:Y:S05]  /*290d0*/  @!UPT UIADD3 URZ, URZ, URZ, URZ ;  /* 0x0000003f3f3ff290 */ /* 0x000fea000fffe03f */
[----:B------:R-:W-:Y:S01]  /*290e0*/  STL.64 [R1+0x70], R8 ;  /* 0x0000700801007387 */ /* 0x000fe20000100a00 */
[----:B------:R-:W-:Y:S02]  /*290f0*/  STL [R1+0x78], R10 ;  /* 0x0000780a01007387 */ /* 0x000fe40000100800 */
[----:B------:R-:W2:Y:S02]  /*29100*/  LDL.LU R20, [R1+0x10] ;  /* 0x0000100001147983 */ /* 0x000ea40000300800 */
[----:B------:R-:W2:Y:S01]  /*29110*/  LDL.LU R21, [R1+0x14] ;  /* 0x0000140001157983 */ /* 0x000ea20000300800 */
[----:B------:R-:W4:Y:S01]  /*29120*/  LDL.LU R18, [R1+0x1e80] ;  /* 0x001e800001127983 */ /* 0x000f220000300800 */
[----:B------:R-:W2:Y:S01]  /*29130*/  LDL.LU R23, [R1+0x1c] ;  /* 0x00001c0001177983 */ /* 0x000ea20000300800 */
[----:B0-----:R-:W-:Y:S02]  /*29140*/  MOV R27, R11 ;  /* 0x0000000b001b7202 */ /* 0x001fe40000000f00 */
[----:B------:R-:W0:Y:S04]  /*29150*/  LDSM.16.MT88.4 R8, [R19+0xe000] ;  /* 0x00e000001308783b */ /* 0x000e280000004200 */
[----:B--2---:R-:W-:Y:S01]  /*29160*/  STL.64 [R1+0x1e40], R22 ;  /* 0x001e401601007387 */ /* 0x004fe20000100a00 */
[----:B------:R1:W-:Y:S03]  /*29170*/  STL.64 [R1+0x1e38], R20 ;  /* 0x001e381401007387 */ /* 0x0003e60000100a00 */
[----:B-1----:R-:W2:Y:S01]  /*29180*/  LDL.LU R20, [R1+0x20] ;  /* 0x0000200001147983 */ /* 0x002ea20000300800 */
[----:B------:R-:W2:Y:S02]  /*29190*/  LDL.LU R21, [R1+0x24] ;  /* 0x0000240001157983 */ /* 0x000ea40000300800 */
[----:B------:R-:W2:Y:S01]  /*291a0*/  LDL.LU R22, [R1+0x28] ;  /* 0x0000280001167983 */ /* 0x000ea20000300800 */
[----:B----4-:R-:W-:-:S02]  /*291b0*/  MOV R23, R18 ;  /* 0x0000001200177202 */ /* 0x010fc40000000f00 */
[----:B------:R-:W4:Y:S01]  /*291c0*/  LDL.LU R18, [R1+0x1e7c] ;  /* 0x001e7c0001127983 */ /* 0x000f220000300800 */
[----:B------:R-:W2:Y:S02]  /*291d0*/  LDL R17, [R1+0x444] ;  /* 0x0004440001117983 */ /* 0x000ea40000100800 */
[----:B------:R-:W4:Y:S02]  /*291e0*/  LDL.LU R19, [R1+0x1e78] ;  /* 0x001e780001137983 */ /* 0x000f240000300800 */
[----:B0-----:R-:W-:Y:S01]  /*291f0*/  STL.64 [R1+0x30], R8 ;  /* 0x0000300801007387 */ /* 0x001fe20000100a00 */
[----:B------:R0:W-:Y:S04]  /*29200*/  STL.64 [R1+0x38], R10 ;  /* 0x0000380a01007387 */ /* 0x0001e80000100a00 */
[----:B0-----:R-:W3:Y:S02]  /*29210*/  LDL.LU.64 R10, [R1+0x1e70] ;  /* 0x001e7000010a7983 */ /* 0x001ee40000300a00 */
[----:B---3--:R-:W-:Y:S11]  /*29220*/  HMMA.16816.F32.BF16 R12, R4, R10, R12 ;  /* 0x0000000a040c723c */ /* 0x008ff6000004180c */
[----:B------:R-:W-:Y:S11]  /*29230*/  @!UPT UIADD3 URZ, URZ, URZ, URZ ;  /* 0x0000003f3f3ff290 */ /* 0x000ff6000fffe03f */
[----:B------:R-:W-:Y:S02]  /*29240*/  @!UPT UIADD3 URZ, URZ, URZ, URZ ;  /* 0x0000003f3f3ff290 */ /* 0x000fe4000fffe03f */
[----:B------:R-:W-:Y:S01]  /*29250*/  IMAD.MOV.U32 R26, RZ, RZ, R12 ;  /* 0x000000ffff1a7224 */ /* 0x000fe200078e000c */
[----:B------:R-:W-:Y:S01]  /*29260*/  MOV R25, R13 ;  /* 0x0000000d00197202 */ /* 0x000fe20000000f00 */
[----:B------:R-:W-:Y:S01]  /*29270*/  IMAD.MOV.U32 R24, RZ, RZ, R14 ;  /* 0x000000ffff187224 */ /* 0x000fe200078e000e */
[----:B------:R-:W-:Y:S02]  /*29280*/  MOV R8, R15 ;  /* 0x0000000f00087202 */ /* 0x000fe40000000f00 */
[----:B------:R-:W2:Y:S01]  /*29290*/  LDL.LU.64 R14, [R1+0x1e68] ;  /* 0x001e6800010e7983 */ /* 0x000ea20000300a00 */
[----:B------:R-:W2:Y:S02]  /*292a0*/  LDL.LU.64 R12, [R1+0x1e60] ;  /* 0x001e6000010c7983 */ /* 0x000ea40000300a00 */
[----:B------:R-:W-:Y:S02]  /*292b0*/  STL.64 [R1+0x1e58], R26 ;  /* 0x001e581a01007387 */ /* 0x000fe40000100a00 */
[----:B------:R0:W-:Y:S02]  /*292c0*/  STL.64 [R1+0x1e50], R24 ;  /* 0x001e501801007387 */ /* 0x0001e40000100a00 */
[----:B0-----:R-:W4:Y:S01]  /*292d0*/  LDL.LU R24, [R1+0xd0] ;  /* 0x0000d00001187983 */ /* 0x001f220000300800 */
[----:B------:R-:W4:Y:S02]  /*292e0*/  LDL.LU R25, [R1+0xd4] ;  /* 0x0000d40001197983 */ /* 0x000f240000300800 */
[----:B------:R-:W-:Y:S01]  /*292f0*/  IMAD.MOV.U32 R26, RZ, RZ, R29 ;  /* 0x000000ffff1a7224 */ /* 0x000fe200078e001d */
[----:B------:R-:W-:-:S07]  /*29300*/  MOV R27, R28 ;  /* 0x0000001c001b7202 */ /* 0x000fce0000000f00 */
[----:B----4-:R-:W-:Y:S08]  /*29310*/  HMMA.16816.F32.BF16 R4, R4, R18, R24 ;  /* 0x000000120404723c */ /* 0x010ff00000041818 */
[----:B--2---:R-:W-:Y:S11]  /*29320*/  HMMA.16816.F32.BF16 R24, R20, R10, R12 ;  /* 0x0000000a1418723c */ /* 0x004ff6000004180c */
[----:B------:R-:W-:Y:S05]  /*29330*/  @!UPT UIADD3 URZ, URZ, URZ, URZ ;  /* 0x0000003f3f3ff290 */ /* 0x000fea000fffe03f */
[----:B------:R-:W-:Y:S01]  /*29340*/  IMAD.MOV.U32 R29, RZ, RZ, R4 ;  /* 0x000000ffff1d7224 */ /* 0x000fe200078e0004 */
[----:B------:R-:W-:Y:S01]  /*29350*/  MOV R28, R5 ;  /* 0x00000005001c7202 */ /* 0x000fe20000000f00 */
[----:B------:R-:W2:Y:S01]  /*29360*/  LDL.LU R4, [R1+0x60] ;  /* 0x0000600001047983 */ /* 0x000ea20000300800 */
[----:B------:R-:W-:Y:S02]  /*29370*/  IMAD.MOV.U32 R16, RZ, RZ, R6 ;  /* 0x000000ffff107224 */ /* 0x000fe400078e0006 */
[----:B------:R-:W2:Y:S01]  /*29380*/  LDL.LU R5, [R1+0x64] ;  /* 0x0000640001057983 */ /* 0x000ea20000300800 */
[----:B------:R-:W-:Y:S01]  /*29390*/  MOV R0, R7 ;  /* 0x0000000700007202 */ /* 0x000fe20000000f00 */
[----:B------:R-:W2:Y:S01]  /*293a0*/  LDL.LU R6, [R1+0x68] ;  /* 0x0000680001067983 */ /* 0x000ea20000300800 */
[----:B------:R-:W-:Y:S01]  /*293b0*/  IMAD.MOV.U32 R15, RZ, RZ, R24 ;  /* 0x000000ffff0f7224 */ /* 0x000fe200078e0018 */
[----:B------:R-:W-:Y:S01]  /*293c0*/  MOV R14, R25 ;  /* 0x00000019000e7202 */ /* 0x000fe20000000f00 */
[----:B------:R-:W2:Y:S02]  /*293d0*/  LDL.LU R7, [R1+0x6c] ;  /* 0x00006c0001077983 */ /* 0x000ea40000300800 */
[----:B------:R-:W-:Y:S01]  /*293e0*/  IMAD.MOV.U32 R13, RZ, RZ, R26 ;  /* 0x000000ffff0d7224 */ /* 0x000fe200078e001a */
[----:B------:R-:W-:-:S02]  /*293f0*/  MOV R12, R27 ;  /* 0x0000001b000c7202 */ /* 0x000fc40000000f00 */
[----:B------:R-:W3:Y:S01]  /*29400*/  LDL.LU.64 R26, [R1+0x1e58] ;  /* 0x001e5800011a7983 */ /* 0x000ee20000300a00 */
[----:B------:R-:W4:Y:S02]  /*29410*/  LDL.LU.64 R24, [R1+0x1e50] ;  /* 0x001e500001187983 */ /* 0x000f240000300a00 */
[----:B------:R-:W2:Y:S02]  /*29420*/  LDL R9, [R1+0xae4] ;  /* 0x000ae40001097983 */ /* 0x000ea40000100800 */
[----:B------:R-:W-:Y:S01]  /*29430*/  STL.64 [R1+0x1de8], R14 ;  /* 0x001de80e01007387 */ /* 0x000fe20000100a00 */
[----:B------:R0:W-:Y:S04]  /*29440*/  STL.64 [R1+0x1de0], R12 ;  /* 0x001de00c01007387 */ /* 0x0001e80000100a00 */
[----:B0-----:R-:W2:Y:S01]  /*29450*/  LDL.LU R12, [R1+0x70] ;  /* 0x00007000010c7983 */ /* 0x001ea20000300800 */
[----:B------:R-:W2:Y:S02]  /*29460*/  LDL.LU R13, [R1+0x74] ;  /* 0x00007400010d7983 */ /* 0x000ea40000300800 */
[----:B------:R-:W2:Y:S02]  /*29470*/  LDL.LU R14, [R1+0x78] ;  /* 0x00007800010e7983 */ /* 0x000ea40000300800 */
[----:B---3--:R-:W-:-:S05]  /*29480*/  IMAD.MOV.U32 R15, RZ, RZ, R27 ;  /* 0x000000ffff0f7224 */ /* 0x008fca00078e001b */
[----:B--2---:R-:W-:Y:S01]  /*29490*/  STL.64 [R1+0x1df8], R14 ;  /* 0x001df80e01007387 */ /* 0x004fe20000100a00 */
[----:B------:R0:W-:Y:S03]  /*294a0*/  STL.64 [R1+0x1df0], R12 ;  /* 0x001df00c01007387 */ /* 0x0001e60000100a00 */
[----:B0-----:R-:W2:Y:S01]  /*294b0*/  LDL.LU R12, [R1+0x80] ;  /* 0x00008000010c7983 */ /* 0x001ea20000300800 */
[----:B------:R-:W2:Y:S02]  /*294c0*/  LDL.LU R13, [R1+0x84] ;  /* 0x00008400010d7983 */ /* 0x000ea40000300800 */
[----:B------:R-:W3:Y:S02]  /*294d0*/  LDL.LU R14, [R1+0x88] ;  /* 0x00008800010e7983 */ /* 0x000ee40000300800 */
[----:B------:R-:W3:Y:S02]  /*294e0*/  LDL.LU R15, [R1+0x8c] ;  /* 0x00008c00010f7983 */ /* 0x000ee40000300800 */
[----:B---3--:R-:W-:Y:S01]  /*294f0*/  STL.64 [R1+0x1e18], R14 ;  /* 0x001e180e01007387 */ /* 0x008fe20000100a00 */
[----:B--2---:R0:W-:Y:S03]  /*29500*/  STL.64 [R1+0x1e10], R12 ;  /* 0x001e100c01007387 */ /* 0x0041e60000100a00 */
[----:B0-----:R-:W2:Y:S01]  /*29510*/  LDL.LU R12, [R1+0x90] ;  /* 0x00009000010c7983 */ /* 0x001ea20000300800 */
[----:B------:R-:W2:Y:S02]  /*29520*/  LDL.LU R13, [R1+0x94] ;  /* 0x00009400010d7983 */ /* 0x000ea40000300800 */
[----:B------:R-:W3:Y:S02]  /*29530*/  LDL.LU R14, [R1+0x98] ;  /* 0x00009800010e7983 */ /* 0x000ee40000300800 */
[----:B------:R-:W3:Y:S01]  /*29540*/  LDL.LU R15, [R1+0x9c] ;  /* 0x00009c00010f7983 */ /* 0x000ee20000300800 */
[----:B------:R-:W-:Y:S11]  /*29550*/  HMMA.16816.F32.BF16 R20, R20, R18, R4 ;  /* 0x000000121414723c */ /* 0x000ff60000041804 */
[----:B------:R-:W-:Y:S11]  /*29560*/  @!UPT UIADD3 URZ, URZ, URZ, URZ ;  /* 0x0000003f3f3ff290 */ /* 0x000ff6000fffe03f */
[----:B------:R-:W-:Y:S02]  /*29570*/  @!UPT UIADD3 URZ, URZ, URZ, URZ ;  /* 0x0000003f3f3ff290 */ /* 0x000fe4000fffe03f */
[----:B------:R-:W-:Y:S01]  /*29580*/  MOV R7, R22 ;  /* 0x0000001600077202 */ /* 0x000fe20000000f00 */
[----:B------:R-:W-:Y:S01]  /*29590*/  IMAD.MOV.U32 R6, RZ, RZ, R23 ;  /* 0x000000ffff067224 */ /* 0x000fe200078e0017 */
[----:B---3--:R-:W-:Y:S01]  /*295a0*/  STL.64 [R1+0x1e28], R14 ;  /* 0x001e280e01007387 */ /* 0x008fe20000100a00 */
[----:B--2---:R0:W-:Y:S03]  /*295b0*/  STL.64 [R1+0x1e20], R12 ;  /* 0x001e200c01007387 */ /* 0x0041e60000100a00 */
[----:B0-----:R-:W2:Y:S01]  /*295c0*/  LDL.LU R12, [R1+0xc0] ;  /* 0x0000c000010c7983 */ /* 0x001ea20000300800 */
[----:B------:R-:W2:Y:S02]  /*295d0*/  LDL.LU R13, [R1+0xc4] ;  /* 0x0000c400010d7983 */ /* 0x000ea40000300800 */
[----:B------:R-:W2:Y:S02]  /*295e0*/  LDL.LU R14, [R1+0xc8] ;  /* 0x0000c800010e7983 */ /* 0x000ea40000300800 */
[----:B------:R-:W2:Y:S01]  /*295f0*/  LDL.LU R15, [R1+0xcc] ;  /* 0x0000cc00010f7983 */ /* 0x000ea20000300800 */
[----:B------:R-:W3:Y:S01]  /*29600*/  LDL.LU.64 R4, [R1+0x1e48] ;  /* 0x001e480001047983 */ /* 0x000ee20000300a00 */
[----:B------:R0:W-:Y:S02]  /*29610*/  STL.64 [R1+0x60], R20 ;  /* 0x0000601401007387 */ /* 0x0001e40000100a00 */
[----:B------:R-:W2:Y:S01]  /*29620*/  LDL.LU.64 R22, [R1+0x1e40] ;  /* 0x001e400001167983 */ /* 0x000ea20000300a00 */
[----:B0-----:R-:W2:Y:S01]  /*29630*/  LDL.LU.64 R20, [R1+0x1e38] ;  /* 0x001e380001147983 */ /* 0x001ea20000300a00 */
[----:B------:R4:W-:Y:S02]  /*29640*/  STL.64 [R1+0x1dc8], R6 ;  /* 0x001dc80601007387 */ /* 0x0009e40000100a00 */
[----:B----4-:R-:W-:Y:S01]  /*29650*/  MOV R6, R24 ;  /* 0x0000001800067202 */ /* 0x010fe20000000f00 */
[----:B------:R-:W-:Y:S01]  /*29660*/  IMAD.MOV.U32 R7, RZ, RZ, R8 ;  /* 0x000000ffff077224 */ /* 0x000fe200078e0008 */
[----:B---3--:R0:W-:Y:S02]  /*29670*/  STL.64 [R1+0x1dc0], R4 ;  /* 0x001dc00401007387 */ /* 0x0081e40000100a00 */
[----:B0-----:R-:W-:Y:S01]  /*29680*/  MOV R4, R26 ;  /* 0x0000001a00047202 */ /* 0x001fe20000000f00 */
[----:B------:R-:W-:-:S02]  /*29690*/  IMAD.MOV.U32 R5, RZ, RZ, R25 ;  /* 0x000000ffff057224 */ /* 0x000fc400078e0019 */
[----:B------:R0:W1:Y:S01]  /*296a0*/  LDSM.16.MT88.4 R24, [R9+0xe000] ;  /* 0x00e000000918783b */ /* 0x0000620000004200 */
[C---:B--2---:R-:W-:Y:S11]  /*296b0*/  HMMA.16816.F32.BF16 R12, R20.reuse, R10, R12 ;  /* 0x0000000a140c723c */ /* 0x044ff6000004180c */
[----:B------:R-:W-:Y:S11]  /*296c0*/  @!UPT UIADD3 URZ, URZ, URZ, URZ ;  /* 0x0000003f3f3ff290 */ /* 0x000ff6000fffe03f */
[----:B------:R-:W-:Y:S02]  /*296d0*/  @!UPT UIADD3 URZ, URZ, URZ, URZ ;  /* 0x0000003f3f3ff290 */ /* 0x000fe4000fffe03f */
[----:B------:R-:W-:Y:S01]  /*296e0*/  MOV R8, R12 ;  /* 0x0000000c00087202 */ /* 0x000fe20000000f00 */
[----:B0-----:R-:W-:Y:S01]  /*296f0*/  IMAD.MOV.U32 R9, RZ, RZ, R13 ;  /* 0x000000ffff097224 */ /* 0x001fe200078e000d */
[----:B-1----:R0:W-:Y:S01]  /*29700*/  STL.64 [R1+0x40], R24 ;  /* 0x0000401801007387 */ /* 0x0021e20000100a00 */
[----:B------:R1:W-:Y:S03]  /*29710*/  STL.64 [R1+0x48], R26 ;  /* 0x0000481a01007387 */ /* 0x0003e60000100a00 */
[----:B0-----:R-:W2:Y:S01]  /*29720*/  LDL.LU.64 R24, [R1+0x1e30] ;  /* 0x001e300001187983 */ /* 0x001ea20000300a00 */
[----:B-1----:R-:W-:Y:S01]  /*29730*/  MOV R26, R14 ;  /* 0x0000000e001a7202 */ /* 0x002fe20000000f00 */
[----:B------:R-:W-:Y:S02]  /*29740*/  IMAD.MOV.U32 R27, RZ, RZ, R15 ;  /* 0x000000ffff1b7224 */ /* 0x000fe400078e000f */
[----:B------:R-:W3:Y:S01]  /*29750*/  LDL.LU.64 R14, [R1+0x1e28] ;  /* 0x001e2800010e7983 */ /* 0x000ee20000300a00 */
[----:B------:R-:W3:Y:S02]  /*29760*/  LDL.LU.64 R12, [R1+0x1e20] ;  /* 0x001e2000010c7983 */ /* 0x000ee40000300a00 */
[----:B------:R0:W-:Y:S02]  /*29770*/  STL.64 [R1+0x1db8], R26 ;  /* 0x001db81a01007387 */ /* 0x0001e40000100a00 */
[----:B0-----:R-:W-:Y:S01]  /*29780*/  IMAD.MOV.U32 R27, RZ, RZ, R0 ;  /* 0x000000ffff1b7224 */ /* 0x001fe200078e0000 */
[----:B---3--:R-:W-:Y:S01]  /*29790*/  HMMA.16816.F32.BF16 R20, R20, R18, R12 ;  /* 0x000000121414723c */ /* 0x008fe2000004180c */
[----:B--2---:R-:W-:Y:S01]  /*297a0*/  STL.64 [R1+0x1db0], R24 ;  /* 0x001db01801007387 */ /* 0x004fe20000100a00 */
[----:B------:R-:W2:Y:S02]  /*297b0*/  LDL.LU.64 R14, [R1+0x1e18] ;  /* 0x001e1800010e7983 */ /* 0x000ea40000300a00 */
[----:B------:R-:W2:Y:S11]  /*297c0*/  LDL.LU.64 R12, [R1+0x1e10] ;  /* 0x001e1000010c7983 */ /* 0x000eb60000300a00 */
[----:B------:R-:W-:Y:S08]  /*297d0*/  @!UPT UIADD3 URZ, URZ, URZ, URZ ;  /* 0x0000003f3f3ff290 */ /* 0x000ff0000fffe03f */
[----:B------:R-:W-:Y:S01]  /*297e0*/  STL.64 [R1+0x10], R20 ;  /* 0x0000101401007387 */ /* 0x000fe20000100a00 */
[----:B------:R0:W-:Y:S01]  /*297f0*/  STL [R1+0x18], R22 ;  /* 0x0000181601007387 */ /* 0x0001e20000100800 */
[----:B------:R-:W-:Y:S02]  /*29800*/  MOV R0, R23 ;  /* 0x0000001700007202 */ /* 0x000fe40000000f00 */
[----:B0-----:R-:W2:Y:S01]  /*29810*/  LDL.LU.64 R22, [R1+0x1e08] ;  /* 0x001e080001167983 */ /* 0x001ea20000300a00 */
[----:B------:R-:W2:Y:S02]  /*29820*/  LDL.LU.64 R20, [R1+0x1e00] ;  /* 0x001e000001147983 */ /* 0x000ea40000300a00 */
[C---:B--2---:R-:W-:Y:S11]  /*29830*/  HMMA.16816.F32.BF16 R12, R20.reuse, R10, R12 ;  /* 0x0000000a140c723c */ /* 0x044ff6000004180c */
[----:B------:R-:W-:Y:S11]  /*29840*/  @!UPT UIADD3 URZ, URZ, URZ, URZ ;  /* 0x0000003f3f3ff290 */ /* 0x000ff6000fffe03f */
[----:B------:R-:W-:Y:S01]  /*29850*/  @!UPT UIADD3 URZ, URZ, URZ, URZ ;  /* 0x0000003f3f3ff290 */ /* 0x000fe2000fffe03f */
[----:B------:R-:W-:Y:S01]  /*29860*/  STL.64 [R1+0x90], R12 ;  /* 0x0000900c01007387 */ /* 0x000fe20000100a00 */
[----:B------:R0:W-:Y:S03]  /*29870*/  STL.64 [R1+0x98], R14 ;  /* 0x0000980e01007387 */ /* 0x0001e60000100a00 */
[----:B0-----:R-:W2:Y:S01]  /*29880*/  LDL.LU.64 R14, [R1+0x1df8] ;  /* 0x001df800010e7983 */ /* 0x001ea20000300a00 */
[----:B------:R-:W2:Y:S02]  /*29890*/  LDL.LU.64 R12, [R1+0x1df0] ;  /* 0x001df000010c7983 */ /* 0x000ea40000300a00 */
[----:B--2---:R-:W-:Y:S01]  /*298a0*/  HMMA.16816.F32.BF16 R20, R20, R18, R12 ;  /* 0x000000121414723c */ /* 0x004fe2000004180c */
[----:B------:R-:W2:Y:S01]  /*298b0*/  LDL.LU.64 R14, [R1+0x1de8] ;  /* 0x001de800010e7983 */ /* 0x000ea20000300a00 */
[----:B------:R-:W3:Y:S11]  /*298c0*/  LDL.LU.64 R12, [R1+0x1de0] ;  /* 0x001de000010c7983 */ /* 0x000ef60000300a00 */
[----:B------:R-:W-:Y:S10]  /*298d0*/  @!UPT UIADD3 URZ, URZ, URZ, URZ ;  /* 0x0000003f3f3ff290 */ /* 0x000ff4000fffe03f */
[----:B------:R2:W-:Y:S01]  /*298e0*/  STL.64 [R1+0x80], R20 ;  /* 0x0000801401007387 */ /* 0x0005e20000100a00 */
[----:B------:R-:W-:Y:S01]  /*298f0*/  IMAD.MOV.U32 R19, RZ, RZ, R22 ;  /* 0x000000ffff137224 */ /* 0x000fe200078e0016 */
[----:B------:R-:W-:Y:S01]  /*29900*/  MOV R18, R23 ;  /* 0x0000001700127202 */ /* 0x000fe20000000f00 */
[----:B--2---:R-:W-:Y:S01]  /*29910*/  IMAD.MOV.U32 R20, RZ, RZ, R15 ;  /* 0x000000ffff147224 */ /* 0x004fe200078e000f */
[----:B------:R-:W-:Y:S01]  /*29920*/  MOV R21, R14 ;  /* 0x0000000e00157202 */ /* 0x000fe20000000f00 */
[----:B---3--:R-:W-:Y:S01]  /*29930*/  IMAD.MOV.U32 R22, RZ, RZ, R13 ;  /* 0x000000ffff167224 */ /* 0x008fe200078e000d */
[----:B------:R-:W-:Y:S02]  /*29940*/  MOV R23, R12 ;  /* 0x0000000c00177202 */ /* 0x000fe40000000f00 */
[----:B------:R-:W0:Y:S04]  /*29950*/  LDSM.16.MT88.4 R12, [R17+0xe800] ;  /* 0x00e80000110c783b */ /* 0x000e280000004200 */
[----:B0-----:R-:W-:Y:S01]  /*29960*/  STL.64 [R1+0x20], R12 ;  /* 0x0000200c01007387 */ /* 0x001fe20000100a00 */
[----:B------:R0:W-:Y:S03]  /*29970*/  STL.64 [R1+0x28], R14 ;  /* 0x0000280e01007387 */ /* 0x0001e60000100a00 */
[----:B0-----:R-:W2:Y:S01]  /*29980*/  LDL.LU.64 R14, [R1+0x1dd8] ;  /* 0x001dd800010e7983 */ /* 0x001ea20000300a00 */
[----:B------:R-:W2:Y:S01]  /*29990*/  LDL.LU.64 R12, [R1+0x1dd0] ;  /* 0x001dd000010c7983 */ /* 0x000ea20000300a00 */
[----:B------:R-:W-:Y:S01]  /*299a0*/  MOV R26, R16 ;  /* 0x00000010001a7202 */ /* 0x000fe20000000f00 */
[----:B------:R0:W-:Y:S02]  /*299b0*/  STL [R1+0x1d68], R17 ;  /* 0x001d681101007387 */ /* 0x0001e40000100800 */
[----:B------:R-:W-:Y:S01]  /*299c0*/  IMAD.MOV.U32 R16, RZ, RZ, R3 ;  /* 0x000000ffff107224 */ /* 0x000fe200078e0003 */
[----:B0-----:R-:W-:-:S02]  /*299d0*/  MOV R17, R2 ;  /* 0x0000000200117202 */ /* 0x001fc40000000f00 */
[----:B------:R-:W-:Y:S01]  /*299e0*/  MOV R24, R29 ;  /* 0x0000001d00187202 */ /* 0x000fe20000000f00 */
[----:B------:R-:W-:-:S04]  /*299f0*/  IMAD.MOV.U32 R25, RZ, RZ, R28 ;  /* 0x000000ffff197224 */ /* 0x000fc800078e001c */
[C---:B--2---:R-:W-:Y:S11]  /*29a00*/  HMMA.16816.F32.BF16 R4, R12.reuse, R16, R4 ;  /* 0x000000100c04723c */ /* 0x044ff60000041804 */
[----:B------:R-:W-:Y:S11]  /*29a10*/  @!UPT UIADD3 URZ, URZ, URZ, URZ ;  /* 0x0000003f3f3ff290 */ /* 0x000ff6000fffe03f */
[----:B------:R-:W-:Y:S02]  /*29a20*/  @!UPT UIADD3 URZ, URZ, URZ, URZ ;  /* 0x0000003f3f3ff290 */ /* 0x000fe4000fffe03f */
[----:B------:R-:W-:Y:S01]  /*29a30*/  IMAD.MOV.U32 R3, RZ, RZ, R6 ;  /* 0x000000ffff037224 */ /* 0x000fe200078e0006 */
[----:B------:R-:W-:Y:S01]  /*29a40*/  MOV R2, R7 ;  /* 0x0000000700027202 */ /* 0x000fe20000000f00 */
[----:B------:R-:W-:Y:S01]  /*29a50*/  IMAD.MOV.U32 R29, RZ, RZ, R4 ;  /* 0x000000ffff1d7224 */ /* 0x000fe200078e0004 */
[----:B------:R-:W-:Y:S01]  /*29a60*/  MOV R28, R5 ;  /* 0x00000005001c7202 */ /* 0x000fe20000000f00 */
[----:B------:R-:W2:Y:S01]  /*29a70*/  LDL.LU.64 R6, [R1+0x1dc8] ;  /* 0x001dc80001067983 */ /* 0x000ea20000300a00 */
[----:B------:R-:W3:Y:S02]  /*29a80*/  LDL.LU.64 R4, [R1+0x1dc0] ;  /* 0x001dc00001047983 */ /* 0x000ee40000300a00 */
[----:B------:R-:W-:Y:S01]  /*29a90*/  STL [R1+0x1d54], R2 ;  /* 0x001d540201007387 */ /* 0x000fe20000100800 */
[----:B------:R-:W-:Y:S01]  /*29aa0*/  STL [R1+0x1d50], R28 ;  /* 0x001d501c01007387 */ /* 0x000fe20000100800 */
[----:B------:R-:W-:Y:S02]  /*29ab0*/  STL [R1+0x1d4c], R29 ;  /* 0x001d4c1d01007387 */ /* 0x000fe40000100800 */
[----:B------:R-:W-:Y:S01]  /*29ac0*/  STL [R1+0x1d48], R3 ;  /* 0x001d480301007387 */ /* 0x000fe20000100800 */
[----:B---3--:R-:W-:Y:S01]  /*29ad0*/  HMMA.16816.F32.BF16 R12, R12, R4, R24 ;  /* 0x000000040c0c723c */ /* 0x008fe20000041818 */
[----:B------:R-:W3:Y:S01]  /*29ae0*/  LDL.LU.64 R26, [R1+0x1db8] ;  /* 0x001db800011a7983 */ /* 0x000ee20000300a00 */
[----:B------:R-:W4:Y:S11]  /*29af0*/  LDL.LU.64 R24, [R1+0x1db0] ;  /* 0x001db00001187983 */ /* 0x000f360000300a00 */
[----:B------:R-:W-:Y:S10]  /*29b00*/  @!UPT UIADD3 URZ, URZ, URZ, URZ ;  /* 0x0000003f3f3ff290 */ /* 0x000ff4000fffe03f */
[----:B------:R-:W-:Y:S01]  /*29b10*/  STL.64 [R1+0xd0], R12 ;  /* 0x0000d00c01007387 */ /* 0x000fe20000100a00 */
[----:B------:R-:W-:Y:S02]  /*29b20*/  STL.64 [R1+0xd8], R14 ;  /* 0x0000d80e01007387 */ /* 0x000fe40000100a00 */
[----:B---3--:R-:W-:Y:S01]  /*29b30*/  IMAD.MOV.U32 R10, RZ, RZ, R26 ;  /* 0x000000ffff0a7224 */ /* 0x008fe200078e001a */
[----:B------:R-:W-:Y:S01]  /*29b40*/  MOV R11, R27 ;  /* 0x0000001b000b7202 */ /* 0x000fe20000000f00 */
[----:B------:R-:W4:Y:S01]  /*29b50*/  LDL.LU R26, [R1+0x1da8] ;  /* 0x001da800011a7983 */ /* 0x000f220000300800 */
[----:B------:R-:W4:Y:S03]  /*29b60*/  LDL.LU R27, [R1+0x1da4] ;  /* 0x001da400011b7983 */ /* 0x000f260000300800 */
[----:B------:R-:W-:Y:S01]  /*29b70*/  STL.64 [R1+0x1d98], R10 ;  /* 0x001d980a01007387 */ /* 0x000fe20000100a00 */
[----:B------:R0:W-:Y:S03]  /*29b80*/  STL.64 [R1+0x1d90], R8 ;  /* 0x001d900801007387 */ /* 0x0001e60000100a00 */
[----:B0-----:R-:W3:Y:S01]  /*29b90*/  LDL.LU R8, [R1+0x60] ;  /* 0x0000600001087983 */ /* 0x001ee20000300800 */
[----:B------:R-:W3:Y:S02]  /*29ba0*/  LDL.LU R9, [R1+0x64] ;  /* 0x0000640001097983 */ /* 0x000ee40000300800 */
[----:B------:R-:W3:Y:S02]  /*29bb0*/  LDL R15, [R1+0x1334] ;  /* 0x00133400010f7983 */ /* 0x000ee40000100800 */
[----:B--2---:R-:W-:Y:S01]  /*29bc0*/  IMAD.MOV.U32 R10, RZ, RZ, R7 ;  /* 0x000000ffff0a7224 */ /* 0x004fe200078e0007 */
[----:B----4-:R-:W-:Y:S01]  /*29bd0*/  HMMA.16816.F32.BF16 R20, R24, R16, R20 ;  /* 0x000000101814723c */ /* 0x010fe20000041814 */
[----:B---3--:R0:W-:Y:S11]  /*29be0*/  STL [R1+0x1d6c], R15 ;  /* 0x001d6c0f01007387 */ /* 0x0081f60000100800 */
[----:B------:R-:W-:Y:S11]  /*29bf0*/  @!UPT UIADD3 URZ, URZ, URZ, URZ ;  /* 0x0000003f3f3ff290 */ /* 0x000ff6000fffe03f */
[----:B------:R-:W-:Y:S01]  /*29c00*/  @!UPT UIADD3 URZ, URZ, URZ, URZ ;  /* 0x0000003f3f3ff290 */ /* 0x000fe2000fffe03f */
[----:B------:R-:W-:Y:S02]  /*29c10*/  MOV R7, R23 ;  /* 0x0000001700077202 */ /* 0x000fe40000000f00 */
[----:B------:R-:W2:Y:S01]  /*29c20*/  LDL R23, [R1+0x12e8] ;  /* 0x0012e80001177983 */ /* 0x000ea20000100800 */
[----:B------:R-:W3:Y:S02]  /*29c30*/  LDL.LU R12, [R1+0x90] ;  /* 0x00009000010c7983 */ /* 0x000ee40000300800 */
[----:B------:R-:W3:Y:S02]  /*29c40*/  LDL.LU R13, [R1+0x94] ;  /* 0x00009400010d7983 */ /* 0x000ee40000300800 */
[----:B------:R-:W4:Y:S01]  /*29c50*/  LDL.LU R14, [R1+0x98] ;  /* 0x00009800010e7983 */ /* 0x000f220000300800 */
[----:B0-----:R-:W4:Y:S04]  /*29c60*/  LDL.LU R15, [R1+0x9c] ;  /* 0x00009c00010f7983 */ /* 0x001f280000300800 */
[----:B----4-:R-:W-:Y:S01]  /*29c70*/  STL.64 [R1+0x1d78], R14 ;  /* 0x001d780e01007387 */ /* 0x010fe20000100a00 */
[----:B---3--:R0:W-:Y:S03]  /*29c80*/  STL.64 [R1+0x1d70], R12 ;  /* 0x001d700c01007387 */ /* 0x0081e60000100a00 */
[----:B0-----:R-:W3:Y:S01]  /*29c90*/  LDL.LU R12, [R1+0x10] ;  /* 0x00001000010c7983 */ /* 0x001ee20000300800 */
[----:B------:R-:W3:Y:S02]  /*29ca0*/  LDL.LU R13, [R1+0x14] ;  /* 0x00001400010d7983 */ /* 0x000ee40000300800 */
[----:B------:R-:W4:Y:S02]  /*29cb0*/  LDL.LU R14, [R1+0x18] ;  /* 0x00001800010e7983 */ /* 0x000f240000300800 */
[----:B------:R-:W-:Y:S01]  /*29cc0*/  IMAD.MOV.U32 R15, RZ, RZ, R0 ;  /* 0x000000ffff0f7224 */ /* 0x000fe200078e0000 */
[----:B------:R-:W-:Y:S01]  /*29cd0*/  MOV R11, R6 ;  /* 0x00000006000b7202 */ /* 0x000fe20000000f00 */
[----:B------:R-:W2:Y:S01]  /*29ce0*/  LDL.LU R0, [R1+0x1da0] ;  /* 0x001da00001007983 */ /* 0x000ea20000300800 */
[----:B------:R-:W-:Y:S01]  /*29cf0*/  IMAD.MOV.U32 R6, RZ, RZ, R22 ;  /* 0x000000ffff067224 */ /* 0x000fe200078e0016 */
[----:B------:R-:W-:Y:S01]  /*29d00*/  MOV R3, R21 ;  /* 0x0000001500037202 */ /* 0x000fe20000000f00 */
[----:B------:R-:W-:-:S03]  /*29d10*/  IMAD.MOV.U32 R29, RZ, RZ, R20 ;  /* 0x000000ffff1d7224 */ /* 0x000fc600078e0014 */
[----:B------:R-:W-:Y:S01]  /*29d20*/  HMMA.16816.F32.BF16 R24, R24, R4, R8 ;  /* 0x000000041818723c */ /* 0x000fe20000041808 */
[----:B----4-:R-:W-:Y:S01]  /*29d30*/  STL.64 [R1+0x1d88], R14 ;  /* 0x001d880e01007387 */ /* 0x010fe20000100a00 */
[----:B---3--:R0:W-:Y:S03]  /*29d40*/  STL.64 [R1+0x1d80], R12 ;  /* 0x001d800c01007387 */ /* 0x0081e60000100a00 */
[----:B0-----:R-:W3:Y:S01]  /*29d50*/  LDL.LU.64 R12, [R1+0x30] ;  /* 0x00003000010c7983 */ /* 0x001ee20000300a00 */
[----:B------:R-:W4:Y:S02]  /*29d60*/  LDL.LU.64 R14, [R1+0x38] ;  /* 0x00003800010e7983 */ /* 0x000f240000300a00 */
[----:B------:R-:W-:Y:S02]  /*29d70*/  STL [R1+0x1d64], R7 ;  /* 0x001d640701007387 */ /* 0x000fe40000100800 */
[----:B------:R-:W-:Y:S01]  /*29d80*/  STL [R1+0x1d60], R6 ;  /* 0x001d600601007387 */ /* 0x000fe20000100800 */
[----:B------:R-:W-:Y:S01]  /*29d90*/  STL [R1+0x1d5c], R3 ;  /* 0x001d5c0301007387 */ /* 0x000fe20000100800 */
[----:B------:R-:W-:Y:S02]  /*29da0*/  STL [R1+0x1d58], R29 ;  /* 0x001d581d01007387 */ /* 0x000fe40000100800 */
[----:B------:R-:W2:Y:S02]  /*29db0*/  LDL.LU.64 R10, [R1+0x1d98] ;  /* 0x001d9800010a7983 */ /* 0x000ea40000300a00 */
[----:B------:R-:W2:Y:S07]  /*29dc0*/  LDL.LU.64 R8, [R1+0x1d90] ;  /* 0x001d900001087983 */ /* 0x000eae0000300a00 */
[----:B------:R3:W-:Y:S01]  /*29dd0*/  STL.64 [R1+0xb0], R24 ;  /* 0x0000b01801007387 */ /* 0x0007e20000100a00 */
[----:B------:R-:W-:-:S02]  /*29de0*/  IMAD.MOV.U32 R28, RZ, RZ, R27 ;  /* 0x000000ffff1c7224 */ /* 0x000fc400078e001b */
[----:B------:R-:W2:Y:S01]  /*29df0*/  LDL R27, [R1+0xae4] ;  /* 0x000ae400011b7983 */ /* 0x000ea20000100800 */
[----:B---3--:R-:W-:Y:S02]  /*29e00*/  MOV R24, R12 ;  /* 0x0000000c00187202 */ /* 0x008fe40000000f00 */
[----:B----4-:R-:W-:Y:S01]  /*29e10*/  MOV R21, R14 ;  /* 0x0000000e00157202 */ /* 0x010fe20000000f00 */
[----:B------:R-:W-:Y:S02]  /*29e20*/  IMAD.MOV.U32 R20, RZ, RZ, R15 ;  /* 0x000000ffff147224 */ /* 0x000fe400078e000f */
[----:B------:R-:W-:Y:S01]  /*29e30*/  IMAD.MOV.U32 R22, RZ, RZ, R13 ;  /* 0x000000ffff167224 */ /* 0x000fe200078e000d */
[----:B--2---:R-:W-:Y:S01]  /*29e40*/  HMMA.16816.F32.BF16 R8, R12, R16, R8 ;  /* 0x000000100c08723c */ /* 0x004fe20000041808 */
[----:B------:R-:W2:Y:S01]  /*29e50*/  LDL.LU.64 R14, [R1+0x1d88] ;  /* 0x001d8800010e7983 */ /* 0x000ea20000300a00 */
[----:B------:R-:W2:Y:S11]  /*29e60*/  LDL.LU.64 R12, [R1+0x1d80] ;  /* 0x001d8000010c7983 */ /* 0x000eb60000300a00 */
[----:B------:R-:W-:Y:S11]  /*29e70*/  @!UPT UIADD3 URZ, URZ, URZ, URZ ;  /* 0x0000003f3f3ff290 */ /* 0x000ff6000fffe03f */
[----:B------:R-:W-:Y:S01]  /*29e80*/  MOV R7, R8 ;  /* 0x0000000800077202 */ /* 0x000fe20000000f00 */
[----:B------:R-:W-:Y:S01]  /*29e90*/  IMAD.MOV.U32 R6, RZ, RZ, R9 ;  /* 0x000000ffff067224 */ /* 0x000fe200078e0009 */
[----:B------:R-:W-:Y:S01]  /*29ea0*/  MOV R3, R10 ;  /* 0x0000000a00037202 */ /* 0x000fe20000000f00 */
[----:B------:R-:W-:Y:S02]  /*29eb0*/  IMAD.MOV.U32 R29, RZ, RZ, R11 ;  /* 0x000000ffff1d7224 */ /* 0x000fe400078e000b */
[----:B------:R-:W0:Y:S04]  /*29ec0*/  LDSM.16.MT88.4 R8, [R0+0xe800] ;  /* 0x00e800000008783b */ /* 0x000e280000004200 */
[----:B0-----:R0:W-:Y:S01]  /*29ed0*/  STL.64 [R1+0x1d28], R10 ;  /* 0x001d280a01007387 */ /* 0x0011e20000100a00 */
[----:B------:R1:W-:Y:S01]  /*29ee0*/  STL.64 [R1+0x1d20], R8 ;  /* 0x001d200801007387 */ /* 0x0003e20000100a00 */
[----:B0-----:R-:W-:Y:S01]  /*29ef0*/  MOV R10, R21 ;  /* 0x00000015000a7202 */ /* 0x001fe20000000f00 */
[----:B-1----:R-:W-:-:S02]  /*29f00*/  IMAD.MOV.U32 R9, RZ, RZ, R22 ;  /* 0x000000ffff097224 */ /* 0x002fc400078e0016 */
[----:B------:R-:W-:Y:S02]  /*29f10*/  IMAD.MOV.U32 R11, RZ, RZ, R20 ;  /* 0x000000ffff0b7224 */ /* 0x000fe400078e0014 */
[----:B------:R-:W0:Y:S01]  /*29f20*/  LDSM.16.MT88.4 R20, [R23+0xe800] ;  /* 0x00e800001714783b */ /* 0x000e220000004200 */
[----:B------:R-:W-:-:S03]  /*29f30*/  MOV R8, R24 ;  /* 0x0000001800087202 */ /* 0x000fc60000000f00 */
[----:B0-----:R-:W-:Y:S01]  /*29f40*/  STL.64 [R1+0x1cf8], R22 ;  /* 0x001cf81601007387 */ /* 0x001fe20000100a00 */
[----:B------:R0:W-:Y:S03]  /*29f50*/  STL.64 [R1+0x1cf0], R20 ;  /* 0x001cf01401007387 */ /* 0x0001e60000100a00 */
[----:B0-----:R-:W3:Y:S01]  /*29f60*/  LDL.LU R20, [R1+0x40] ;  /* 0x0000400001147983 */ /* 0x001ee20000300800 */
[----:B------:R-:W3:Y:S02]  /*29f70*/  LDL.LU R21, [R1+0x44] ;  /* 0x0000440001157983 */ /* 0x000ee40000300800 */
[----:B------:R-:W3:Y:S02]  /*29f80*/  LDL.LU R22, [R1+0x48] ;  /* 0x0000480001167983 */ /* 0x000ee40000300800 */
[----:B------:R-:W3:Y:S01]  /*29f90*/  LDL.LU R23, [R1+0x4c] ;  /* 0x00004c0001177983 */ /* 0x000ee20000300800 */
[----:B--2---:R-:W-:Y:S01]  /*29fa0*/  HMMA.16816.F32.BF16 R8, R8, R4, R12 ;  /* 0x000000040808723c */ /* 0x004fe2000004180c */
[----:B------:R-:W3:Y:S01]  /*29fb0*/  LDL.LU.64 R14, [R1+0x1d78] ;  /* 0x001d7800010e7983 */ /* 0x000ee20000300a00 */
[----:B------:R-:W3:Y:S01]  /*29fc0*/  LDL.LU.64 R12, [R1+0x1d70] ;  /* 0x001d7000010c7983 */ /* 0x000ee20000300a00 */
[----:B------:R-:W-:-:S02]  /*29fd0*/  MOV R2, R26 ;  /* 0x0000001a00027202 */ /* 0x000fc40000000f00 */
[----:B------:R-:W0:Y:S11]  /*29fe0*/  LDSM.16.MT88.4 R24, [R27+0xe800] ;  /* 0x00e800001b18783b */ /* 0x000e360000004200 */
[----:B------:R-:W-:Y:S07]  /*29ff0*/  @!UPT UIADD3 URZ, URZ, URZ, URZ ;  /* 0x0000003f3f3ff290 */ /* 0x000fee000fffe03f */
[----:B------:R1:W-:Y:S01]  /*2a000*/  STL.64 [R1+0x70], R8 ;  /* 0x0000700801007387 */ /* 0x0003e20000100a00 */
[----:B------:R2:W-:Y:S03]  /*2a010*/  STL.64 [R1+0x78], R10 ;  /* 0x0000780a01007387 */ /* 0x0005e60000100a00 */
[----:B-1----:R-:W4:Y:S01]  /*2a020*/  LDL.LU R8, [R1+0x20] ;  /* 0x0000200001087983 */ /* 0x002f220000300800 */
[----:B------:R-:W4:Y:S02]  /*2a030*/  LDL.LU R9, [R1+0x24] ;  /* 0x0000240001097983 */ /* 0x000f240000300800 */
[----:B--2---:R-:W4:Y:S02]  /*2a040*/  LDL.LU R10, [R1+0x28] ;  /* 0x00002800010a7983 */ /* 0x004f240000300800 */
[----:B------:R-:W4:Y:S01]  /*2a050*/  LDL.LU R11, [R1+0x2c] ;  /* 0x00002c00010b7983 */ /* 0x000f220000300800 */
[----:B0-----:R0:W-:Y:S02]  /*2a060*/  STL.64 [R1+0x1ce8], R26 ;  /* 0x001ce81a01007387 */ /* 0x0011e40000100a00 */
[----:B0-----:R-:W-:Y:S01]  /*2a070*/  MOV R26, R19 ;  /* 0x00000013001a7202 */ /* 0x001fe20000000f00 */
[----:B------:R-:W-:Y:S01]  /*2a080*/  IMAD.MOV.U32 R27, RZ, RZ, R18 ;  /* 0x000000ffff1b7224 */ /* 0x000fe200078e0012 */
[----:B------:R0:W-:Y:S04]  /*2a090*/  STL.64 [R1+0x1ce0], R24 ;  /* 0x001ce01801007387 */ /* 0x0001e80000100a00 */
[----:B0-----:R-:W2:Y:S01]  /*2a0a0*/  LDL.LU R24, [R1+0x80] ;  /* 0x0000800001187983 */ /* 0x001ea20000300800 */
[----:B------:R-:W2:Y:S01]  /*2a0b0*/  LDL.LU R25, [R1+0x84] ;  /* 0x0000840001197983 */ /* 0x000ea20000300800 */
[C---:B---3--:R-:W-:Y:S02]  /*2a0c0*/  HMMA.16816.F32.BF16 R16, R20.reuse, R16, R12 ;  /* 0x000000101410723c */ /* 0x048fe4000004180c */
[----:B------:R-:W3:Y:S11]  /*2a0d0*/  LDL.LU R15, [R1+0x1d6c] ;  /* 0x001d6c00010f7983 */ /* 0x000ef60000300800 */
[----:B------:R-:W-:Y:S10]  /*2a0e0*/  @!UPT UIADD3 URZ, URZ, URZ, URZ ;  /* 0x0000003f3f3ff290 */ /* 0x000ff4000fffe03f */
[----:B------:R0:W-:Y:S01]  /*2a0f0*/  STL.64 [R1+0x60], R16 ;  /* 0x0000601001007387 */ /* 0x0001e20000100a00 */
[----:B------:R-:W-:Y:S03]  /*2a100*/  STL.64 [R1+0x68], R18 ;  /* 0x0000681201007387 */ /* 0x000fe60000100a00 */
[----:B0-----:R-:W3:Y:S01]  /*2a110*/  LDL.LU R17, [R1+0x1d68] ;  /* 0x001d680001117983 */ /* 0x001ee20000300800 */
[----:B--2---:R-:W-:Y:S07]  /*2a120*/  HMMA.16816.F32.BF16 R20, R20, R4, R24 ;  /* 0x000000041414723c */ /* 0x004fee0000041818 */
[----:B------:R-:W-:-:S02]  /*2a130*/  MOV R24, R7 ;  /* 0x0000000700187202 */ /* 0x000fc40000000f00 */
[----:B------:R-:W-:Y:S01]  /*2a140*/  MOV R26, R3 ;  /* 0x00000003001a7202 */ /* 0x000fe20000000f00 */
[----:B------:R-:W-:Y:S02]  /*2a150*/  IMAD.MOV.U32 R27, RZ, RZ, R29 ;  /* 0x000000ffff1b7224 */ /* 0x000fe400078e001d */
[----:B------:R-:W-:Y:S01]  /*2a160*/  IMAD.MOV.U32 R25, RZ, RZ, R6 ;  /* 0x000000ffff197224 */ /* 0x000fe200078e0006 */
[----:B---3--:R-:W0:Y:S04]  /*2a170*/  LDSM.16.MT88.4 R16, [R17+0xf000] ;  /* 0x00f000001110783b */ /* 0x008e280000004200 */
[----:B0-----:R-:W-:Y:S01]  /*2a180*/  STL.64 [R1+0x10], R16 ;  /* 0x0000101001007387 */ /* 0x001fe20000100a00 */
[----:B------:R-:W-:Y:S02]  /*2a190*/  STL.64 [R1+0x18], R18 ;  /* 0x0000181201007387 */ /* 0x000fe40000100a00 */
[----:B------:R-:W0:Y:S02]  /*2a1a0*/  LDSM.16.M88.4 R16, [R15+0x10380] ;  /* 0x010380000f10783b */ /* 0x000e240000000200 */
[----:B------:R-:W1:Y:S04]  /*2a1b0*/  LDSM.16.M88.4 R12, [R15+0x18380] ;  /* 0x018380000f0c783b */ /* 0x000e680000000200 */
[----:B0-----:R-:W-:Y:S01]  /*2a1c0*/  STL [R1+0x1ca0], R16 ;  /* 0x001ca01001007387 */ /* 0x001fe20000100800 */
[----:B------:R-:W-:Y:S02]  /*2a1d0*/  STL [R1+0x1c9c], R17 ;  /* 0x001c9c1101007387 */ /* 0x000fe40000100800 */
[----:B------:R0:W-:Y:S02]  /*2a1e0*/  STL [R1+0x1c34], R18 ;  /* 0x001c341201007387 */ /* 0x0001e40000100800 */
[----:B------:R2:W-:Y:S01]  /*2a1f0*/  STL [R1+0x1c30], R19 ;  /* 0x001c301301007387 */ /* 0x0005e20000100800 */
[----:B0-----:R-:W4:Y:S04]  /*2a200*/  LDL R18, [R1+0x8] ;  /* 0x0000080001127983 */ /* 0x001f280000100800 */
[----:B--2---:R-:W4:Y:S01]  /*2a210*/  LDL R19, [R1+0xc] ;  /* 0x00000c0001137983 */ /* 0x004f220000100800 */
[----:B------:R-:W-:Y:S02]  /*2a220*/  STL.64 [R1+0x30], R20 ;  /* 0x0000301401007387 */ /* 0x000fe40000100a00 */
[----:B------:R-:W-:Y:S02]  /*2a230*/  STL.64 [R1+0x38], R22 ;  /* 0x0000381601007387 */ /* 0x000fe40000100a00 */
[----:B------:R-:W2:Y:S01]  /*2a240*/  LDL.LU R7, [R1+0x1d64] ;  /* 0x001d640001077983 */ /* 0x000ea20000300800 */
[----:B------:R0:W-:Y:S01]  /*2a250*/  STL [R1+0x1d00], R24 ;  /* 0x001d001801007387 */ /* 0x0001e20000100800 */
[----:B------:R-:W3:Y:S02]  /*2a260*/  LDL.LU R6, [R1+0x1d60] ;  /* 0x001d600001067983 */ /* 0x000ee40000300800 */
[----:B------:R-:W2:Y:S02]  /*2a270*/  LDL.LU R3, [R1+0x1d5c] ;  /* 0x001d5c0001037983 */ /* 0x000ea40000300800 */
[----:B------:R-:W2:Y:S01]  /*2a280*/  LDL.LU R29, [R1+0x1d58] ;  /* 0x001d5800011d7983 */ /* 0x000ea20000300800 */
[----:B------:R-:W-:Y:S01]  /*2a290*/  STL.64 [R1+0x1d38], R26 ;  /* 0x001d381a01007387 */ /* 0x000fe20000100a00 */
[----:B------:R1:W-:Y:S03]  /*2a2a0*/  STL [R1+0x1d30], R25 ;  /* 0x001d301901007387 */ /* 0x0003e60000100800 */
[----:B0-----:R-:W2:Y:S04]  /*2a2b0*/  LDL.LU R24, [R1+0xd0] ;  /* 0x0000d00001187983 */ /* 0x001ea80000300800 */
[----:B-1----:R-:W2:Y:S01]  /*2a2c0*/  LDL.LU R25, [R1+0xd4] ;  /* 0x0000d40001197983 */ /* 0x002ea20000300800 */
[----:B------:R-:W2:Y:S02]  /*2a2d0*/  LDL.LU R26, [R1+0xd8] ;  /* 0x0000d800011a7983 */ /* 0x000ea40000300800 */
[----:B------:R-:W2:Y:S02]  /*2a2e0*/  LDL.LU R27, [R1+0xdc] ;  /* 0x0000dc00011b7983 */ /* 0x000ea40000300800 */
[----:B------:R-:W2:Y:S01]  /*2a2f0*/  LDL.LU R20, [R1+0xb0] ;  /* 0x0000b00001147983 */ /* 0x000ea20000300800 */
[----:B------:R-:W2:Y:S01]  /*2a300*/  LDL.LU R21, [R1+0xb4] ;  /* 0x0000b40001157983 */ /* 0x000ea20000300800 */
[----:B------:R-:W-:Y:S01]  /*2a310*/  MOV R22, R2 ;  /* 0x0000000200167202 */ /* 0x000fe20000000f00 */
[----:B------:R-:W-:-:S02]  /*2a320*/  IMAD.MOV.U32 R23, RZ, RZ, R28 ;  /* 0x000000ffff177224 */ /* 0x000fc400078e001c */
[----:B------:R-:W3:Y:S01]  /*2a330*/  LDL.LU R2, [R1+0x1d54] ;  /* 0x001d540001027983 */ /* 0x000ee20000300800 */
[----:B------:R-:W3:Y:S02]  /*2a340*/  LDL.LU R28, [R1+0x1d50] ;  /* 0x001d5000011c7983 */ /* 0x000ee40000300800 */
[----:B------:R-:W-:Y:S02]  /*2a350*/  STL.64 [R1+0x1d10], R22 ;  /* 0x001d101601007387 */ /* 0x000fe40000100a00 */
[----:B--2---:R0:W-:Y:S02]  /*2a360*/  STL.64 [R1+0x1d08], R20 ;  /* 0x001d081401007387 */ /* 0x0041e40000100a00 */
[----:B0-----:R-:W-:Y:S01]  /*2a370*/  MOV R20, R29 ;  /* 0x0000001d00147202 */ /* 0x001fe20000000f00 */
[----:B------:R-:W-:Y:S01]  /*2a380*/  IMAD.MOV.U32 R21, RZ, RZ, R3 ;  /* 0x000000ffff157224 */ /* 0x000fe200078e0003 */
[----:B------:R-:W2:Y:S01]  /*2a390*/  LDL.LU R29, [R1+0x1d4c] ;  /* 0x001d4c00011d7983 */ /* 0x000ea20000300800 */
[----:B------:R-:W4:Y:S01]  /*2a3a0*/  LDL.LU R3, [R1+0x1d48] ;  /* 0x001d480001037983 */ /* 0x000f220000300800 */
[----:B---3--:R-:W-:Y:S01]  /*2a3b0*/  MOV R22, R6 ;  /* 0x0000000600167202 */ /* 0x008fe20000000f00 */
[----:B------:R-:W-:Y:S01]  /*2a3c0*/  IMAD.MOV.U32 R23, RZ, RZ, R7 ;  /* 0x000000ffff177224 */ /* 0x000fe200078e0007 */
[----:B------:R-:W3:Y:S01]  /*2a3d0*/  LDL.LU R6, [R1+0x1d44] ;  /* 0x001d440001067983 */ /* 0x000ee20000300800 */
[----:B------:R-:W3:Y:S02]  /*2a3e0*/  LDL.LU R7, [R1+0x1d40] ;  /* 0x001d400001077983 */ /* 0x000ee40000300800 */
[----:B------:R-:W-:Y:S02]  /*2a3f0*/  STL [R1+0x1ca8], R12 ;  /* 0x001ca80c01007387 */ /* 0x000fe40000100800 */
[----:B------:R0:W-:Y:S01]  /*2a400*/  STL [R1+0x1ca4], R13 ;  /* 0x001ca40d01007387 */ /* 0x0001e20000100800 */
[----:B------:R-:W-:Y:S01]  /*2a410*/  STL [R1+0x1c38], R14 ;  /* 0x001c380e01007387 */ /* 0x000fe20000100800 */
[----:B------:R1:W-:Y:S02]  /*2a420*/  STL [R1+0x1c08], R15 ;  /* 0x001c080f01007387 */ /* 0x0003e40000100800 */
[----:B0-----:R-:W-:-:S02]  /*2a430*/  IMAD.MOV.U32 R13, RZ, RZ, R28 ;  /* 0x000000ffff0d7224 */ /* 0x001fc400078e001c */
[----:B-1----:R-:W-:Y:S01]  /*2a440*/  IMAD.MOV.U32 R15, RZ, RZ, R2 ;  /* 0x000000ffff0f7224 */ /* 0x002fe200078e0002 */
[----:B--2---:R-:W-:Y:S02]  /*2a450*/  MOV R12, R29 ;  /* 0x0000001d000c7202 */ /* 0x004fe40000000f00 */
[----:B----4-:R-:W-:-:S07]  /*2a460*/  MOV R14, R3 ;  /* 0x00000003000e7202 */ /* 0x010fce0000000f00 */
[C---:B------:R-:W-:Y:S01]  /*2a470*/  HMMA.16816.F32.BF16 R16, R8.reuse, R18, R12 ;  /* 0x000000120810723c */ /* 0x040fe2000004180c */
[----:B------:R0:W1:Y:S07]  /*2a480*/  LDSM.16.MT88.4 R12, [R0+0xf000] ;  /* 0x00f00000000c783b */ /* 0x00006e0000004200 */
[----:B---3--:R-:W-:Y:S11]  /*2a490*/  HMMA.16816.F32.BF16 R8, R8, R6, R24 ;  /* 0x000000060808723c */ /* 0x008ff60000041818 */
[----:B------:R-:W-:Y:S05]  /*2a4a0*/  @!UPT UIADD3 URZ, URZ, URZ, URZ ;  /* 0x0000003f3f3ff290 */ /* 0x000fea000fffe03f */
[----:B------:R-:W-:Y:S01]  /*2a4b0*/  MOV R5, R18 ;  /* 0x0000001200057202 */ /* 0x000fe20000000f00 */
[----:B------:R-:W-:-:S07]  /*2a4c0*/  IMAD.MOV.U32 R4, RZ, RZ, R19 ;  /* 0x000000ffff047224 */ /* 0x000fce00078e0013 */
[----:B------:R-:W-:Y:S01]  /*2a4d0*/  MOV R2, R10 ;  /* 0x0000000a00027202 */ /* 0x000fe20000000f00 */
[----:B0-----:R-:W-:Y:S01]  /*2a4e0*/  IMAD.MOV.U32 R0, RZ, RZ, R11 ;  /* 0x000000ffff007224 */ /* 0x001fe200078e000b */
[----:B------:R-:W-:Y:S01]  /*2a4f0*/  MOV R19, R8 ;  /* 0x0000000800137202 */ /* 0x000fe20000000f00 */
[----:B------:R-:W-:Y:S01]  /*2a500*/  IMAD.MOV.U32 R3, RZ, RZ, R9 ;  /* 0x000000ffff037224 */ /* 0x000fe200078e0009 */
[----:B-1----:R-:W-:Y:S01]  /*2a510*/  MOV R18, R14 ;  /* 0x0000000e00127202 */ /* 0x002fe20000000f00 */
[----:B------:R-:W-:Y:S01]  /*2a520*/  IMAD.MOV.U32 R14, RZ, RZ, R15 ;  /* 0x000000ffff0e7224 */ /* 0x000fe200078e000f */
[----:B------:R-:W-:Y:S04]  /*2a530*/  STL.64 [R1+0x40], R12 ;  /* 0x0000400c01007387 */ /* 0x000fe80000100a00 */
[----:B------:R0:W-:Y:S04]  /*2a540*/  STL [R1+0x1d18], R14 ;  /* 0x001d180e01007387 */ /* 0x0001e80000100800 */
[----:B0-----:R-:W2:Y:S01]  /*2a550*/  LDL.LU.64 R14, [R1+0x8] ;  /* 0x00000800010e7983 */ /* 0x001ea20000300a00 */
[----:B------:R-:W3:Y:S02]  /*2a560*/  LDL.LU.64 R26, [R1+0x1d38] ;  /* 0x001d3800011a7983 */ /* 0x000ee40000300a00 */
[----:B------:R-:W3:Y:S02]  /*2a570*/  LDL.LU R25, [R1+0x1d30] ;  /* 0x001d300001197983 */ /* 0x000ee40000300800 */
[----:B------:R-:W2:Y:S01]  /*2a580*/  LDL.LU.64 R10, [R1+0x1d28] ;  /* 0x001d2800010a7983 */ /* 0x000ea20000300a00 */
[----:B------:R-:W2:Y:S01]  /*2a590*/  LDL.LU.64 R8, [R1+0x1d20] ;  /* 0x001d200001087983 */ /* 0x000ea20000300a00 */
[----:B------:R-:W-:Y:S01]  /*2a5a0*/  MOV R29, R16 ;  /* 0x00000010001d7202 */ /* 0x000fe20000000f00 */
[----:B------:R-:W-:Y:S01]  /*2a5b0*/  IMAD.MOV.U32 R28, RZ, RZ, R17 ;  /* 0x000000ffff1c7224 */ /* 0x000fe200078e0011 */
[----:B--2---:R-:W-:Y:S01]  /*2a5c0*/  HMMA.16816.F32.BF16 R20, R8, R14, R20 ;  /* 0x0000000e0814723c */ /* 0x004fe20000041814 */
[----:B------:R-:W-:-:S02]  /*2a5d0*/  MOV R24, R14 ;  /* 0x0000000e00187202 */ /* 0x000fc40000000f00 */
[----:B------:R-:W2:Y:S11]  /*2a5e0*/  LDL.LU R14, [R1+0x1d18] ;  /* 0x001d1800010e7983 */ /* 0x000eb60000300800 */
[----:B------:R-:W-:Y:S10]  /*2a5f0*/  @!UPT UIADD3 URZ, URZ, URZ, URZ ;  /* 0x0000003f3f3ff290 */ /* 0x000ff4000fffe03f */
[----:B------:R-:W-:Y:S01]  /*2a600*/  IMAD.MOV.U32 R16, RZ, RZ, R22 ;  /* 0x000000ffff107224 */ /* 0x000fe200078e0016 */
[----:B------:R-:W-:Y:S01]  /*2a610*/  MOV R17, R23 ;  /* 0x0000001700117202 */ /* 0x000fe20000000f00 */
[----:B------:R-:W-:Y:S01]  /*2a620*/  IMAD.MOV.U32 R12, RZ, RZ, R20 ;  /* 0x000000ffff0c7224 */ /* 0x000fe200078e0014 */
[----:B------:R-:W-:Y:S01]  /*2a630*/  MOV R13, R21 ;  /* 0x00000015000d7202 */ /* 0x000fe20000000f00 */
[----:B------:R-:W4:Y:S01]  /*2a640*/  LDL.LU.64 R22, [R1+0x1d10] ;  /* 0x001d100001167983 */ /* 0x000f220000300a00 */
[----:B------:R-:W4:Y:S02]  /*2a650*/  LDL.LU.64 R20, [R1+0x1d08] ;  /* 0x001d080001147983 */ /* 0x000f240000300a00 */
[----:B------:R-:W-:Y:S02]  /*2a660*/  STL.64 [R1+0x1cb8], R18 ;  /* 0x001cb81201007387 */ /* 0x000fe40000100a00 */
[----:B------:R0:W-:Y:S02]  /*2a670*/  STL.64 [R1+0x1cb0], R16 ;  /* 0x001cb01001007387 */ /* 0x0001e40000100a00 */
[----:B0-----:R-:W2:Y:S01]  /*2a680*/  LDL.LU R16, [R1+0x30] ;  /* 0x0000300001107983 */ /* 0x001ea20000300800 */
[----:B------:R-:W2:Y:S02]  /*2a690*/  LDL.LU R17, [R1+0x34] ;  /* 0x0000340001117983 */ /* 0x000ea40000300800 */
[----:B------:R-:W2:Y:S02]  /*2a6a0*/  LDL.LU R18, [R1+0x38] ;  /* 0x0000380001127983 */ /* 0x000ea40000300800 */
[----:B------:R-:W2:Y:S01]  /*2a6b0*/  LDL.LU R19, [R1+0x3c] ;  /* 0x00003c0001137983 */ /* 0x000ea20000300800 */
[----:B----4-:R-:W-:Y:S01]  /*2a6c0*/  HMMA.16816.F32.BF16 R8, R8, R6, R20 ;  /* 0x000000060808723c */ /* 0x010fe20000041814 */
[----:B--2---:R0:W-:Y:S01]  /*2a6d0*/  STL.64 [R1+0x1cc8], R18 ;  /* 0x001cc81201007387 */ /* 0x0041e20000100a00 */
[----:B------:R-:W-:Y:S02]  /*2a6e0*/  STL.64 [R1+0x1cc0], R16 ;  /* 0x001cc01001007387 */ /* 0x000fe40000100a00 */
[----:B0-----:R-:W-:-:S02]  /*2a6f0*/  IMAD.MOV.U32 R18, RZ, RZ, R24 ;  /* 0x000000ffff127224 */ /* 0x001fc400078e0018 */
[----:B------:R-:W3:Y:S01]  /*2a700*/  LDL.LU R24, [R1+0x1d00] ;  /* 0x001d000001187983 */ /* 0x000ee20000300800 */
[----:B------:R-:W3:Y:S02]  /*2a710*/  LDL.LU.64 R22, [R1+0x1cf8] ;  /* 0x001cf80001167983 */ /* 0x000ee40000300a00 */
[----:B------:R-:W3:Y:S01]  /*2a720*/  LDL.LU.64 R20, [R1+0x1cf0] ;  /* 0x001cf00001147983 */ /* 0x000ee20000300a00 */
[----:B------:R-:W-:Y:S11]  /*2a730*/  MOV R19, R15 ;  /* 0x0000000f00137202 */ /* 0x000ff60000000f00 */
[----:B------:R-:W-:Y:S02]  /*2a740*/  @!UPT UIADD3 URZ, URZ, URZ, URZ ;  /* 0x0000003f3f3ff290 */ /* 0x000fe4000fffe03f */
[----:B------:R0:W-:Y:S01]  /*2a750*/  STL.64 [R1+0xb0], R8 ;  /* 0x0000b00801007387 */ /* 0x0001e20000100a00 */
[----:B------:R1:W-:Y:S03]  /*2a760*/  STL.64 [R1+0xb8], R10 ;  /* 0x0000b80a01007387 */ /* 0x0003e60000100a00 */
[----:B0-----:R-:W2:Y:S01]  /*2a770*/  LDL.LU R8, [R1+0x70] ;  /* 0x0000700001087983 */ /* 0x001ea20000300800 */
[----:B------:R-:W2:Y:S02]  /*2a780*/  LDL.LU R9, [R1+0x74] ;  /* 0x0000740001097983 */ /* 0x000ea40000300800 */
[----:B-1----:R-:W2:Y:S02]  /*2a790*/  LDL.LU R10, [R1+0x78] ;  /* 0x00007800010a7983 */ /* 0x002ea40000300800 */
[----:B------:R-:W2:Y:S01]  /*2a7a0*/  LDL.LU R11, [R1+0x7c] ;  /* 0x00007c00010b7983 */ /* 0x000ea20000300800 */
[C---:B---3--:R-:W-:Y:S11]  /*2a7b0*/  HMMA.16816.F32.BF16 R24, R20.reuse, R18, R24 ;  /* 0x000000121418723c */ /* 0x048ff60000041818 */
[----:B------:R-:W-:Y:S11]  /*2a7c0*/  @!UPT UIADD3 URZ, URZ, URZ, URZ ;  /* 0x0000003f3f3ff290 */ /* 0x000ff6000fffe03f */
[----:B------:R-:W-:Y:S01]  /*2a7d0*/  @!UPT UIADD3 URZ, URZ, URZ, URZ ;  /* 0x0000003f3f3ff290 */ /* 0x000fe2000fffe03f */
[----:B------:R-:W-:Y:S01]  /*2a7e0*/  STL.64 [R1+0xd0], R24 ;  /* 0x0000d01801007387 */ /* 0x000fe20000100a00 */
[----:B------:R-:W-:Y:S02]  /*2a7f0*/  IMAD.MOV.U32 R15, RZ, RZ, R27 ;  /* 0x000000ffff0f7224 */ /* 0x000fe400078e001b */
[----:B------:R0:W-:Y:S02]  /*2a800*/  STL [R1+0xd8], R26 ;  /* 0x0000d81a01007387 */ /* 0x0001e40000100800 */
[----:B0-----:R-:W3:Y:S01]  /*2a810*/  LDL.LU.64 R26, [R1+0x1ce8] ;  /* 0x001ce800011a7983 */ /* 0x001ee20000300a00 */
[----:B------:R-:W3:Y:S02]  /*2a820*/  LDL.LU.64 R24, [R1+0x1ce0] ;  /* 0x001ce00001187983 */ /* 0x000ee40000300a00 */
[----:B------:R-:W-:Y:S02]  /*2a830*/  STL.64 [R1+0x1cd8], R14 ;  /* 0x001cd80e01007387 */ /* 0x000fe40000100a00 */
[----:B------:R0:W-:Y:S02]  /*2a840*/  STL.64 [R1+0x1cd0], R12 ;  /* 0x001cd00c01007387 */ /* 0x0001e40000100a00 */
[----:B0-----:R-:W3:Y:S01]  /*2a850*/  LDL.LU R12, [R1+0x60] ;  /* 0x00006000010c7983 */ /* 0x001ee20000300800 */
[----:B------:R-:W3:Y:S02]  /*2a860*/  LDL.LU R13, [R1+0x64] ;  /* 0x00006400010d7983 */ /* 0x000ee40000300800 */
[----:B------:R-:W3:Y:S02]  /*2a870*/  LDL.LU R14, [R1+0x68] ;  /* 0x00006800010e7983 */ /* 0x000ee40000300800 */
[----:B------:R-:W3:Y:S01]  /*2a880*/  LDL.LU R15, [R1+0x6c] ;  /* 0x00006c00010f7983 */ /* 0x000ee20000300800 */
[----:B--2---:R-:W-:Y:S07]  /*2a890*/  HMMA.16816.F32.BF16 R20, R20, R6, R8 ;  /* 0x000000061414723c */ /* 0x004fee0000041808 */
[----:B------:R-:W-:Y:S01]  /*2a8a0*/  MOV R8, R29 ;  /* 0x0000001d00087202 */ /* 0x000fe20000000f00 */
[----:B------:R-:W-:Y:S11]  /*2a8b0*/  IMAD.MOV.U32 R9, RZ, RZ, R28 ;  /* 0x000000ffff097224 */ /* 0x000ff600078e001c */
[----:B------:R-:W-:Y:S04]  /*2a8c0*/  @!UPT UIADD3 URZ, URZ, URZ, URZ ;  /* 0x0000003f3f3ff290 */ /* 0x000fe8000fffe03f */
[----:B------:R-:W-:Y:S01]  /*2a8d0*/  STL.64 [R1+0xa0], R20 ;  /* 0x0000a01401007387 */ /* 0x000fe20000100a00 */
[----:B------:R0:W-:Y:S03]  /*2a8e0*/  STL.64 [R1+0xa8], R22 ;  /* 0x0000a81601007387 */ /* 0x0001e60000100a00 */
[----:B0-----:R-:W2:Y:S01]  /*2a8f0*/  LDL R23, [R1+0x12e8] ;  /* 0x0012e80001177983 */ /* 0x001ea20000100800 */
[----:B---3--:R-:W-:Y:S03]  /*2a900*/  HMMA.16816.F32.BF16 R16, R24, R18, R12 ;  /* 0x000000121810723c */ /* 0x008fe6000004180c */
[----:B------:R-:W3:Y:S01]  /*2a910*/  LDL.LU.64 R14, [R1+0x1cd8] ;  /* 0x001cd800010e7983 */ /* 0x000ee20000300a00 */
[----:B------:R-:W4:Y:S11]  /*2a920*/  LDL.LU.64 R12, [R1+0x1cd0] ;  /* 0x001cd000010c7983 */ /* 0x000f360000300a00 */
[----:B------:R-:W-:Y:S08]  /*2a930*/  @!UPT UIADD3 URZ, URZ, URZ, URZ ;  /* 0x0000003f3f3ff290 */ /* 0x000ff0000fffe03f */
[----:B------:R0:W-:Y:S01]  /*2a940*/  STL.64 [R1+0x90], R16 ;  /* 0x0000901001007387 */ /* 0x0001e20000100a00 */
[----:B------:R-:W-:Y:S01]  /*2a950*/  MOV R29, R18 ;  /* 0x00000012001d7202 */ /* 0x000fe20000000f00 */
[----:B------:R-:W-:Y:S02]  /*2a960*/  IMAD.MOV.U32 R28, RZ, RZ, R19 ;  /* 0x000000ffff1c7224 */ /* 0x000fe400078e0013 */
[----:B------:R-:W2:Y:S04]  /*2a970*/  LDL.LU.64 R18, [R1+0x1cc8] ;  /* 0x001cc80001127983 */ /* 0x000ea80000300a00 */
[----:B0-----:R-:W2:Y:S01]  /*2a980*/  LDL.LU.64 R16, [R1+0x1cc0] ;  /* 0x001cc00001107983 */ /* 0x001ea20000300a00 */
[----:B------:R-:W-:Y:S01]  /*2a990*/  MOV R10, R5 ;  /* 0x00000005000a7202 */ /* 0x000fe20000000f00 */
[----:B------:R-:W-:-:S02]  /*2a9a0*/  IMAD.MOV.U32 R11, RZ, RZ, R4 ;  /* 0x000000ffff0b7224 */ /* 0x000fc400078e0004 */
[----:B------:R-:W-:Y:S01]  /*2a9b0*/  STL [R1+0x1c70], R28 ;  /* 0x001c701c01007387 */ /* 0x000fe20000100800 */
[----:B------:R0:W-:Y:S01]  /*2a9c0*/  STL [R1+0x1c6c], R29 ;  /* 0x001c6c1d01007387 */ /* 0x0001e20000100800 */
[----:B--2---:R-:W-:Y:S03]  /*2a9d0*/  HMMA.16816.F32.BF16 R4, R24, R6, R16 ;  /* 0x000000061804723c */ /* 0x004fe60000041810 */
[----:B------:R-:W2:Y:S01]  /*2a9e0*/  LDL.LU.64 R18, [R1+0x1cb8] ;  /* 0x001cb80001127983 */ /* 0x000ea20000300a00 */
[----:B------:R-:W2:Y:S02]  /*2a9f0*/  LDL.LU.64 R16, [R1+0x1cb0] ;  /* 0x001cb00001107983 */ /* 0x000ea40000300a00 */
[----:B0-----:R-:W3:Y:S02]  /*2aa00*/  LDL R29, [R1+0x444] ;  /* 0x00044400011d7983 */ /* 0x001ee40000100800 */
[----:B------:R-:W3:Y:S01]  /*2aa10*/  LDL R28, [R1+0x12ec] ;  /* 0x0012ec00011c7983 */ /* 0x000ee20000100800 */
[----:B----4-:R-:W-:Y:S01]  /*2aa20*/  MOV R20, R12 ;  /* 0x0000000c00147202 */ /* 0x010fe20000000f00 */
[----:B------:R-:W-:Y:S11]  /*2aa30*/  IMAD.MOV.U32 R21, RZ, RZ, R13 ;  /* 0x000000ffff157224 */ /* 0x000ff600078e000d */
[----:B------:R-:W-:Y:S02]  /*2aa40*/  @!UPT UIADD3 URZ, URZ, URZ, URZ ;  /* 0x0000003f3f3ff290 */ /* 0x000fe4000fffe03f */
[----:B------:R-:W-:Y:S01]  /*2aa50*/  STL.64 [R1+0x80], R4 ;  /* 0x0000800401007387 */ /* 0x000fe20000100a00 */
[----:B------:R-:W-:Y:S02]  /*2aa60*/  STL.64 [R1+0x88], R6 ;  /* 0x0000880601007387 */ /* 0x000fe40000100a00 */
[----:B------:R-:W4:Y:S02]  /*2aa70*/  LDL R27, [R1+0xae4] ;  /* 0x000ae400011b7983 */ /* 0x000f240000100800 */
[----:B------:R-:W0:Y:S01]  /*2aa80*/  LDSM.16.MT88.4 R4, [R23+0xf000] ;  /* 0x00f000001704783b */ /* 0x000e220000004200 */
[----:B------:R1:W-:Y:S03]  /*2aa90*/  STL [R1+0x1c80], R23 ;  /* 0x001c801701007387 */ /* 0x0003e60000100800 */
[----:B------:R-:W3:Y:S02]  /*2aaa0*/  LDL.LU R12, [R1+0x1ca8] ;  /* 0x001ca800010c7983 */ /* 0x000ee40000300800 */
[----:B------:R-:W3:Y:S01]  /*2aab0*/  LDL.LU R13, [R1+0x1ca4] ;  /* 0x001ca400010d7983 */ /* 0x000ee20000300800 */
[----:B--2---:R-:W-:Y:S01]  /*2aac0*/  MOV R22, R16 ;  /* 0x0000001000167202 */ /* 0x004fe20000000f00 */
[----:B-1----:R-:W-:Y:S01]  /*2aad0*/  IMAD.MOV.U32 R23, RZ, RZ, R17 ;  /* 0x000000ffff177224 */ /* 0x002fe200078e0011 */
[----:B------:R-:W2:Y:S01]  /*2aae0*/  LDL.LU R16, [R1+0x1ca0] ;  /* 0x001ca00001107983 */ /* 0x000ea20000300800 */
[----:B------:R-:W2:Y:S03]  /*2aaf0*/  LDL.LU R17, [R1+0x1c9c] ;  /* 0x001c9c0001117983 */ /* 0x000ea60000300800 */
[----:B------:R-:W-:Y:S01]  /*2ab00*/  STL.64 [R1+0x1c90], R22 ;  /* 0x001c901601007387 */ /* 0x000fe20000100a00 */
[----:B------:R1:W-:Y:S03]  /*2ab10*/  STL.64 [R1+0x1c88], R20 ;  /* 0x001c881401007387 */ /* 0x0003e60000100a00 */
[----:B-1----:R-:W2:Y:S01]  /*2ab20*/  LDL.LU R20, [R1+0x10] ;  /* 0x0000100001147983 */ /* 0x002ea20000300800 */
[----:B------:R-:W2:Y:S02]  /*2ab30*/  LDL.LU R21, [R1+0x14] ;  /* 0x0000140001157983 */ /* 0x000ea40000300800 */
[----:B------:R-:W2:Y:S02]  /*2ab40*/  LDL.LU R22, [R1+0x18] ;  /* 0x0000180001167983 */ /* 0x000ea40000300800 */
[----:B------:R-:W2:Y:S01]  /*2ab50*/  LDL.LU R23, [R1+0x1c] ;  /* 0x00001c0001177983 */ /* 0x000ea20000300800 */
[----:B0-----:R0:W-:Y:S01]  /*2ab60*/  STL [R1+0x1c7c], R5 ;  /* 0x001c7c0501007387 */ /* 0x0011e20000100800 */
[----:B------:R1:W-:Y:S02]  /*2ab70*/  STL [R1+0x1c78], R6 ;  /* 0x001c780601007387 */ /* 0x0003e40000100800 */
[----:B------:R3:W-:Y:S02]  /*2ab80*/  STL [R1+0x1c74], R7 ;  /* 0x001c740701007387 */ /* 0x0007e40000100800 */
[----:B------:R4:W-:Y:S02]  /*2ab90*/  STL [R1+0x1c98], R4 ;  /* 0x001c980401007387 */ /* 0x0009e40000100800 */
[----:B0-----:R-:W-:Y:S01]  /*2aba0*/  IMAD.MOV.U32 R5, RZ, RZ, R3 ;  /* 0x000000ffff057224 */ /* 0x001fe200078e0003 */
[----:B-1----:R-:W-:Y:S01]  /*2abb0*/  MOV R6, R2 ;  /* 0x0000000200067202 */ /* 0x002fe20000000f00 */
[----:B---3--:R-:W-:Y:S01]  /*2abc0*/  IMAD.MOV.U32 R7, RZ, RZ, R0 ;  /* 0x000000ffff077224 */ /* 0x008fe200078e0000 */
[----:B----4-:R-:W-:Y:S01]  /*2abd0*/  MOV R4, R19 ;  /* 0x0000001300047202 */ /* 0x010fe20000000f00 */
[C---:B--2---:R-:W-:Y:S08]  /*2abe0*/  HMMA.16816.F32.BF16 R8, R20.reuse, R16, R8 ;  /* 0x000000101408723c */ /* 0x044ff00000041808 */
[----:B------:R-:W-:Y:S11]  /*2abf0*/  HMMA.16816.F32.BF16 R20, R20, R12, R4 ;  /* 0x0000000c1414723c */ /* 0x000ff60000041804 */
[----:B------:R-:W-:Y:S05]  /*2ac00*/  @!UPT UIADD3 URZ, URZ, URZ, URZ ;  /* 0x0000003f3f3ff290 */ /* 0x000fea000fffe03f */
[----:B------:R-:W-:Y:S01]  /*2ac10*/  MOV R19, R8 ;  /* 0x0000000800137202 */ /* 0x000fe20000000f00 */
[----:B------:R-:W-:Y:S01]  /*2ac20*/  IMAD.MOV.U32 R3, RZ, RZ, R9 ;  /* 0x000000ffff037224 */ /* 0x000fe200078e0009 */
[----:B------:R-:W-:Y:S01]  /*2ac30*/  MOV R2, R10 ;  /* 0x0000000a00027202 */ /* 0x000fe20000000f00 */
[----:B------:R-:W-:Y:S02]  /*2ac40*/  IMAD.MOV.U32 R0, RZ, RZ, R11 ;  /* 0x000000ffff007224 */ /* 0x000fe400078e000b */
[----:B------:R-:W0:Y:S04]  /*2ac50*/  LDSM.16.MT88.4 R8, [R27+0xf000] ;  /* 0x00f000001b08783b */ /* 0x000e280000004200 */
[----:B------:R-:W-:Y:S01]  /*2ac60*/  STL [R1+0x1c48], R0 ;  /* 0x001c480001007387 */ /* 0x000fe20000100800 */
[----:B------:R-:W-:Y:S02]  /*2ac70*/  STL [R1+0x1c44], R2 ;  /* 0x001c440201007387 */ /* 0x000fe40000100800 */
[----:B------:R-:W-:Y:S02]  /*2ac80*/  STL [R1+0x1c40], R3 ;  /* 0x001c400301007387 */ /* 0x000fe40000100800 */
[----:B------:R-:W-:Y:S01]  /*2ac90*/  STL [R1+0x1c3c], R19 ;  /* 0x001c3c1301007387 */ /* 0x000fe20000100800 */
[----:B0-----:R-:W-:Y:S01]  /*2aca0*/  STL.64 [R1+0x1c58], R10 ;  /* 0x001c580a01007387 */ /* 0x001fe20000100a00 */
[----:B------:R0:W-:Y:S03]  /*2acb0*/  STL.64 [R1+0x1c50], R8 ;  /* 0x001c500801007387 */ /* 0x0001e60000100a00 */
[----:B0-----:R-:W2:Y:S01]  /*2acc0*/  LDL.LU R8, [R1+0x40] ;  /* 0x0000400001087983 */ /* 0x001ea20000300800 */
[----:B------:R-:W2:Y:S01]  /*2acd0*/  LDL.LU R9, [R1+0x44] ;  /* 0x0000440001097983 */ /* 0x000ea20000300800 */
[----:B------:R-:W-:Y:S01]  /*2ace0*/  MOV R10, R18 ;  /* 0x00000012000a7202 */ /* 0x000fe20000000f00 */
[----:B------:R-:W-:Y:S01]  /*2acf0*/  IMAD.MOV.U32 R11, RZ, RZ, R14 ;  /* 0x000000ffff0b7224 */ /* 0x000fe200078e000e */
[----:B------:R-:W3:Y:S01]  /*2ad00*/  LDL.LU R4, [R1+0x1c98] ;  /* 0x001c980001047983 */ /* 0x000ee20000300800 */
[----:B------:R-:W-:Y:S01]  /*2ad10*/  MOV R14, R22 ;  /* 0x00000016000e7202 */ /* 0x000fe20000000f00 */
[----:B------:R-:W-:Y:S02]  /*2ad20*/  STL.64 [R1+0x60], R20 ;  /* 0x0000601401007387 */ /* 0x000fe40000100a00 */
[----:B------:R-:W-:-:S02]  /*2ad30*/  IMAD.MOV.U32 R18, RZ, RZ, R23 ;  /* 0x000000ffff127224 */ /* 0x000fc400078e0017 */
[----:B------:R-:W0:Y:S02]  /*2ad40*/  LDSM.16.MT88.4 R20, [R29+0xf800] ;  /* 0x00f800001d14783b */ /* 0x000e240000004200 */
[----:B0-----:R-:W-:Y:S01]  /*2ad50*/  MOV R29, R20 ;  /* 0x00000014001d7202 */ /* 0x001fe20000000f00 */
        /* <DEDUP_REMOVED lines=8> */
[----:B------:R-:W2:Y:S01]  /*2ade0*/  LDL.LU.64 R22, [R1+0x1c90] ;  /* 0x001c900001167983 */ /* 0x000ea20000300a00 */
[----:B------:R-:W2:Y:S02]  /*2adf0*/  LDL.LU.64 R20, [R1+0x1c88] ;  /* 0x001c880001147983 */ /* 0x000ea40000300a00 */
[C---:B--2---:R-:W-:Y:S11]  /*2ae00*/  HMMA.16816.F32.BF16 R20, R8.reuse, R16, R20 ;  /* 0x000000100814723c */ /* 0x044ff60000041814 */
[----:B------:R-:W-:Y:S11]  /*2ae10*/  @!UPT UIADD3 URZ, URZ, URZ, URZ ;  /* 0x0000003f3f3ff290 */ /* 0x000ff6000fffe03f */
[----:B------:R-:W-:Y:S02]  /*2ae20*/  @!UPT UIADD3 URZ, URZ, URZ, URZ ;  /* 0x0000003f3f3ff290 */ /* 0x000fe4000fffe03f */
[----:B------:R-:W-:Y:S02]  /*2ae30*/  IMAD.MOV.U32 R28, RZ, RZ, R23 ;  /* 0x000000ffff1c7224 */ /* 0x000fe400078e0017 */
[----:B------:R-:W2:Y:S01]  /*2ae40*/  LDL.LU R23, [R1+0x1c80] ;  /* 0x001c800001177983 */ /* 0x000ea20000300800 */
[----:B------:R-:W-:Y:S01]  /*2ae50*/  MOV R5, R20 ;  /* 0x0000001400057202 */ /* 0x000fe20000000f00 */
[----:B------:R-:W-:Y:S01]  /*2ae60*/  IMAD.MOV.U32 R6, RZ, RZ, R21 ;  /* 0x000000ffff067224 */ /* 0x000fe200078e0015 */
[----:B------:R-:W-:Y:S02]  /*2ae70*/  MOV R7, R22 ;  /* 0x0000001600077202 */ /* 0x000fe40000000f00 */
[----:B--2---:R-:W0:Y:S04]  /*2ae80*/  LDSM.16.MT88.4 R20, [R23+0xf800] ;  /* 0x00f800001714783b */ /* 0x004e280000004200 */
[----:B0-----:R-:W-:Y:S01]  /*2ae90*/  STL.64 [R1+0x1bc0], R22 ;  /* 0x001bc01601007387 */ /* 0x001fe20000100a00 */
[----:B------:R0:W-:Y:S03]  /*2aea0*/  STL.64 [R1+0x1bb8], R20 ;  /* 0x001bb81401007387 */ /* 0x0001e60000100a00 */
[----:B0-----:R-:W2:Y:S01]  /*2aeb0*/  LDL.LU R20, [R1+0xb0] ;  /* 0x0000b00001147983 */ /* 0x001ea20000300800 */
[----:B------:R-:W2:Y:S02]  /*2aec0*/  LDL.LU R21, [R1+0xb4] ;  /* 0x0000b40001157983 */ /* 0x000ea40000300800 */
[----:B------:R-:W2:Y:S02]  /*2aed0*/  LDL.LU R22, [R1+0xb8] ;  /* 0x0000b80001167983 */ /* 0x000ea40000300800 */
[----:B------:R-:W2:Y:S01]  /*2aee0*/  LDL.LU R23, [R1+0xbc] ;  /* 0x0000bc0001177983 */ /* 0x000ea20000300800 */
[----:B------:R-:W-:Y:S01]  /*2aef0*/  STL [R1+0x1c68], R14 ;  /* 0x001c680e01007387 */ /* 0x000fe20000100800 */
[----:B------:R0:W-:Y:S01]  /*2af00*/  STL.64 [R1+0x1c60], R12 ;  /* 0x001c600c01007387 */ /* 0x0001e20000100a00 */
[----:B--2---:R-:W-:Y:S02]  /*2af10*/  HMMA.16816.F32.BF16 R20, R8, R12, R20 ;  /* 0x0000000c0814723c */ /* 0x004fe40000041814 */
[----:B0-----:R-:W3:Y:S01]  /*2af20*/  LDL.LU R12, [R1+0xd0] ;  /* 0x0000d000010c7983 */ /* 0x001ee20000300800 */
[----:B------:R-:W3:Y:S02]  /*2af30*/  LDL.LU R13, [R1+0xd4] ;  /* 0x0000d400010d7983 */ /* 0x000ee40000300800 */
[----:B------:R-:W3:Y:S02]  /*2af40*/  LDL.LU R14, [R1+0xd8] ;  /* 0x0000d800010e7983 */ /* 0x000ee40000300800 */
[----:B------:R-:W2:Y:S01]  /*2af50*/  LDL.LU R8, [R1+0xa0] ;  /* 0x0000a00001087983 */ /* 0x000ea20000300800 */
[----:B------:R-:W2:Y:S01]  /*2af60*/  LDL.LU R9, [R1+0xa4] ;  /* 0x0000a40001097983 */ /* 0x000ea20000300800 */
[----:B------:R-:W2:Y:S02]  /*2af70*/  LDL.LU R10, [R1+0xa8] ;  /* 0x0000a800010a7983 */ /* 0x000ea40000300800 */
[----:B------:R-:W2:Y:S11]  /*2af80*/  LDL.LU R11, [R1+0xac] ;  /* 0x0000ac00010b7983 */ /* 0x000eb60000300800 */
[----:B------:R-:W-:Y:S01]  /*2af90*/  @!UPT UIADD3 URZ, URZ, URZ, URZ ;  /* 0x0000003f3f3ff290 */ /* 0x000fe2000fffe03f */
[----:B------:R-:W-:Y:S01]  /*2afa0*/  STL.64 [R1+0x1bd0], R22 ;  /* 0x001bd01601007387 */ /* 0x000fe20000100a00 */
[----:B------:R0:W-:Y:S02]  /*2afb0*/  STL.64 [R1+0x1bc8], R20 ;  /* 0x001bc81401007387 */ /* 0x0001e40000100a00 */
[----:B0-----:R-:W-:Y:S01]  /*2afc0*/  MOV R20, R5 ;  /* 0x0000000500147202 */ /* 0x001fe20000000f00 */
[----:B------:R-:W-:Y:S01]  /*2afd0*/  IMAD.MOV.U32 R21, RZ, RZ, R6 ;  /* 0x000000ffff157224 */ /* 0x000fe200078e0006 */
[----:B------:R-:W3:Y:S01]  /*2afe0*/  LDL.LU R5, [R1+0x1c7c] ;  /* 0x001c7c0001057983 */ /* 0x000ee20000300800 */
[----:B------:R-:W3:Y:S01]  /*2aff0*/  LDL.LU R6, [R1+0x1c78] ;  /* 0x001c780001067983 */ /* 0x000ee20000300800 */
[----:B------:R-:W-:Y:S01]  /*2b000*/  MOV R22, R7 ;  /* 0x0000000700167202 */ /* 0x000fe20000000f00 */
[----:B------:R-:W-:Y:S01]  /*2b010*/  IMAD.MOV.U32 R23, RZ, RZ, R28 ;  /* 0x000000ffff177224 */ /* 0x000fe200078e001c */
[----:B------:R-:W3:Y:S01]  /*2b020*/  LDL.LU R7, [R1+0x1c74] ;  /* 0x001c740001077983 */ /* 0x000ee20000300800 */
[----:B------:R-:W4:Y:S03]  /*2b030*/  LDL.LU R28, [R1+0x1c70] ;  /* 0x001c7000011c7983 */ /* 0x000f260000300800 */
[----:B------:R0:W-:Y:S01]  /*2b040*/  STL.64 [R1+0x1be0], R22 ;  /* 0x001be01601007387 */ /* 0x0001e20000100a00 */
[----:B------:R1:W-:Y:S01]  /*2b050*/  STL.64 [R1+0x1bd8], R20 ;  /* 0x001bd81401007387 */ /* 0x0003e20000100a00 */
[----:B0-----:R-:W-:Y:S01]  /*2b060*/  MOV R22, R25 ;  /* 0x0000001900167202 */ /* 0x001fe20000000f00 */
[----:B------:R-:W-:Y:S01]  /*2b070*/  IMAD.MOV.U32 R23, RZ, RZ, R24 ;  /* 0x000000ffff177224 */ /* 0x000fe200078e0018 */
[----:B-1----:R-:W-:Y:S01]  /*2b080*/  MOV R20, R29 ;  /* 0x0000001d00147202 */ /* 0x002fe20000000f00 */
[----:B------:R-:W-:Y:S01]  /*2b090*/  IMAD.MOV.U32 R21, RZ, RZ, R26 ;  /* 0x000000ffff157224 */ /* 0x000fe200078e001a */
[----:B------:R-:W2:Y:S02]  /*2b0a0*/  LDL.LU R29, [R1+0x1c6c] ;  /* 0x001c6c00011d7983 */ /* 0x000ea40000300800 */
[----:B------:R-:W-:Y:S02]  /*2b0b0*/  STL.64 [R1+0x1c18], R22 ;  /* 0x001c181601007387 */ /* 0x000fe40000100a00 */
[----:B------:R-:W0:Y:S04]  /*2b0c0*/  LDSM.16.MT88.4 R24, [R27+0xf800] ;  /* 0x00f800001b18783b */ /* 0x000e280000004200 */
[----:B------:R1:W-:Y:S01]  /*2b0d0*/  STL.64 [R1+0x1c10], R20 ;  /* 0x001c101401007387 */ /* 0x0003e20000100a00 */
[----:B------:R-:W-:Y:S06]  /*2b0e0*/  BAR.SYNC.DEFER_BLOCKING 0x0 ;  /* 0x0000000000007b1d */ /* 0x000fec0000010000 */
[----:B-1----:R-:W2:Y:S01]  /*2b0f0*/  LDL.LU R20, [R1+0x80] ;  /* 0x0000800001147983 */ /* 0x002ea20000300800 */
[----:B------:R-:W2:Y:S02]  /*2b100*/  LDL.LU R21, [R1+0x84] ;  /* 0x0000840001157983 */ /* 0x000ea40000300800 */
[----:B------:R-:W2:Y:S02]  /*2b110*/  LDL.LU R22, [R1+0x88] ;  /* 0x0000880001167983 */ /* 0x000ea40000300800 */
[----:B------:R-:W2:Y:S01]  /*2b120*/  LDL.LU R23, [R1+0x8c] ;  /* 0x00008c0001177983 */ /* 0x000ea20000300800 */
[C---:B---3--:R-:W-:Y:S01]  /*2b130*/  HMMA.16816.F32.BF16 R12, R4.reuse, R16, R12 ;  /* 0x00000010040c723c */ /* 0x048fe2000004180c */
[----:B--2---:R-:W-:Y:S01]  /*2b140*/  STL.64 [R1+0x1c28], R22 ;  /* 0x001c281601007387 */ /* 0x004fe20000100a00 */
[----:B------:R1:W-:Y:S03]  /*2b150*/  STL.64 [R1+0x1c20], R20 ;  /* 0x001c201401007387 */ /* 0x0003e60000100a00 */
[----:B-1----:R-:W2:Y:S01]  /*2b160*/  LDL.LU R20, [R1+0x90] ;  /* 0x0000900001147983 */ /* 0x002ea20000300800 */
[----:B------:R-:W2:Y:S02]  /*2b170*/  LDL.LU R21, [R1+0x94] ;  /* 0x0000940001157983 */ /* 0x000ea40000300800 */
[----:B0-----:R-:W-:Y:S02]  /*2b180*/  STL [R1+0x1bb0], R25 ;  /* 0x001bb01901007387 */ /* 0x001fe40000100800 */
[----:B------:R-:W-:Y:S01]  /*2b190*/  STL [R1+0x1bac], R26 ;  /* 0x001bac1a01007387 */ /* 0x000fe20000100800 */
[----:B------:R-:W-:Y:S11]  /*2b1a0*/  STL [R1+0x1ba8], R27 ;  /* 0x001ba81b01007387 */ /* 0x000ff60000100800 */
[----:B------:R-:W-:Y:S01]  /*2b1b0*/  @!UPT UIADD3 URZ, URZ, URZ, URZ ;  /* 0x0000003f3f3ff290 */ /* 0x000fe2000fffe03f */
[----:B------:R-:W-:Y:S02]  /*2b1c0*/  STL [R1+0x44], R13 ;  /* 0x0000440d01007387 */ /* 0x000fe40000100800 */
[----:B------:R0:W-:Y:S02]  /*2b1d0*/  STL.64 [R1+0x48], R14 ;  /* 0x0000480e01007387 */ /* 0x0001e40000100a00 */
[----:B0-----:R-:W-:Y:S01]  /*2b1e0*/  MOV R15, R12 ;  /* 0x0000000c000f7202 */ /* 0x001fe20000000f00 */
[----:B------:R-:W3:Y:S01]  /*2b1f0*/  LDL.LU R14, [R1+0x1c68] ;  /* 0x001c6800010e7983 */ /* 0x000ee20000300800 */
[----:B------:R-:W2:Y:S01]  /*2b200*/  LDL.LU.64 R12, [R1+0x1c60] ;  /* 0x001c6000010c7983 */ /* 0x000ea20000300a00 */
[----:B------:R-:W-:Y:S01]  /*2b210*/  MOV R22, R29 ;  /* 0x0000001d00167202 */ /* 0x000fe20000000f00 */
[----:B----4-:R-:W-:Y:S01]  /*2b220*/  IMAD.MOV.U32 R23, RZ, RZ, R28 ;  /* 0x000000ffff177224 */ /* 0x010fe200078e001c */
[----:B--2---:R-:W-:Y:S01]  /*2b230*/  HMMA.16816.F32.BF16 R4, R4, R12, R8 ;  /* 0x0000000c0404723c */ /* 0x004fe20000041808 */
[----:B------:R-:W2:Y:S01]  /*2b240*/  LDL.LU.64 R10, [R1+0x1c58] ;  /* 0x001c5800010a7983 */ /* 0x000ea20000300a00 */
[----:B------:R-:W2:Y:S11]  /*2b250*/  LDL.LU.64 R8, [R1+0x1c50] ;  /* 0x001c500001087983 */ /* 0x000eb60000300a00 */
[----:B------:R-:W-:Y:S11]  /*2b260*/  @!UPT UIADD3 URZ, URZ, URZ, URZ ;  /* 0x0000003f3f3ff290 */ /* 0x000ff6000fffe03f */
[----:B------:R-:W-:Y:S02]  /*2b270*/  IMAD.MOV.U32 R25, RZ, RZ, R4 ;  /* 0x000000ffff197224 */ /* 0x000fe400078e0004 */
[----:B------:R-:W-:Y:S01]  /*2b280*/  IMAD.MOV.U32 R29, RZ, RZ, R6 ;  /* 0x000000ffff1d7224 */ /* 0x000fe200078e0006 */
[----:B------:R-:W-:Y:S02]  /*2b290*/  MOV R28, R7 ;  /* 0x00000007001c7202 */ /* 0x000fe40000000f00 */
[----:B------:R-:W-:Y:S01]  /*2b2a0*/  MOV R26, R5 ;  /* 0x00000005001a7202 */ /* 0x000fe20000000f00 */
[----:B------:R-:W-:Y:S02]  /*2b2b0*/  IMAD.MOV.U32 R4, RZ, RZ, R0 ;  /* 0x000000ffff047224 */ /* 0x000fe400078e0000 */
[----:B------:R-:W-:Y:S01]  /*2b2c0*/  IMAD.MOV.U32 R6, RZ, RZ, R3 ;  /* 0x000000ffff067224 */ /* 0x000fe200078e0003 */
[----:B------:R-:W-:Y:S01]  /*2b2d0*/  MOV R7, R19 ;  /* 0x0000001300077202 */ /* 0x000fe20000000f00 */
[----:B------:R-:W4:Y:S01]  /*2b2e0*/  LDL.LU R0, [R1+0x1c48] ;  /* 0x001c480001007983 */ /* 0x000f220000300800 */
[----:B------:R-:W-:-:S02]  /*2b2f0*/  MOV R5, R2 ;  /* 0x0000000200057202 */ /* 0x000fc40000000f00 */
[----:B------:R-:W4:Y:S02]  /*2b300*/  LDL.LU R2, [R1+0x1c44] ;  /* 0x001c440001027983 */ /* 0x000f240000300800 */
[----:B------:R-:W4:Y:S01]  /*2b310*/  LDL.LU R3, [R1+0x1c40] ;  /* 0x001c400001037983 */ /* 0x000f220000300800 */
[----:B------:R-:W4:Y:S01]  /*2b320*/  LDL.LU R19, [R1+0x1c3c] ;  /* 0x001c3c0001137983 */ /* 0x000f220000300800 */
[----:B------:R-:W-:Y:S02]  /*2b330*/  STL.64 [R1+0x1bf0], R6 ;  /* 0x001bf00601007387 */ /* 0x000fe40000100a00 */
[----:B------:R0:W-:Y:S02]  /*2b340*/  STL.64 [R1+0x1be8], R4 ;  /* 0x001be80401007387 */ /* 0x0001e40000100a00 */
[----:B0-----:R-:W4:Y:S01]  /*2b350*/  LDL.LU R4, [R1+0x60] ;  /* 0x0000600001047983 */ /* 0x001f220000300800 */
[----:B------:R-:W4:Y:S02]  /*2b360*/  LDL.LU R5, [R1+0x64] ;  /* 0x0000640001057983 */ /* 0x000f240000300800 */
[----:B---3--:R-:W-:Y:S01]  /*2b370*/  IMAD.MOV.U32 R6, RZ, RZ, R14 ;  /* 0x000000ffff067224 */ /* 0x008fe200078e000e */
[----:B------:R-:W-:Y:S01]  /*2b380*/  MOV R7, R18 ;  /* 0x0000001200077202 */ /* 0x000fe20000000f00 */
[----:B------:R-:W3:Y:S01]  /*2b390*/  LDL.LU R14, [R1+0x1c38] ;  /* 0x001c3800010e7983 */ /* 0x000ee20000300800 */
[----:B------:R-:W3:Y:S03]  /*2b3a0*/  LDL.LU R18, [R1+0x1c34] ;  /* 0x001c340001127983 */ /* 0x000ee60000300800 */
[----:B------:R4:W-:Y:S01]  /*2b3b0*/  STL.64 [R1+0x1c00], R6 ;  /* 0x001c000601007387 */ /* 0x0009e20000100a00 */
[----:B--2---:R-:W-:Y:S11]  /*2b3c0*/  HMMA.16816.F32.BF16 R20, R8, R16, R20 ;  /* 0x000000100814723c */ /* 0x004ff60000041814 */
[----:B------:R-:W-:Y:S11]  /*2b3d0*/  @!UPT UIADD3 URZ, URZ, URZ, URZ ;  /* 0x0000003f3f3ff290 */ /* 0x000ff6000fffe03f */
[----:B------:R-:W-:Y:S02]  /*2b3e0*/  @!UPT UIADD3 URZ, URZ, URZ, URZ ;  /* 0x0000003f3f3ff290 */ /* 0x000fe4000fffe03f */
[----:B------:R-:W-:Y:S02]  /*2b3f0*/  MOV R27, R21 ;  /* 0x00000015001b7202 */ /* 0x000fe40000000f00 */
[----:B----4-:R-:W-:Y:S01]  /*2b400*/  MOV R7, R0 ;  /* 0x0000000000077202 */ /* 0x010fe20000000f00 */
[----:B------:R-:W-:Y:S01]  /*2b410*/  IMAD.MOV.U32 R6, RZ, RZ, R2 ;  /* 0x000000ffff067224 */ /* 0x000fe200078e0002 */
[----:B------:R-:W-:Y:S01]  /*2b420*/  MOV R2, R23 ;  /* 0x0000001700027202 */ /* 0x000fe20000000f00 */
[----:B------:R-:W-:Y:S01]  /*2b430*/  IMAD.MOV.U32 R0, RZ, RZ, R20 ;  /* 0x000000ffff007224 */ /* 0x000fe200078e0014 */
[----:B------:R0:W-:Y:S02]  /*2b440*/  STL.64 [R1+0x1bf8], R4 ;  /* 0x001bf80401007387 */ /* 0x0001e40000100a00 */
[----:B0-----:R-:W-:Y:S01]  /*2b450*/  IMAD.MOV.U32 R4, RZ, RZ, R19 ;  /* 0x000000ffff047224 */ /* 0x001fe200078e0013 */
[----:B------:R-:W-:Y:S01]  /*2b460*/  MOV R5, R3 ;  /* 0x0000000300057202 */ /* 0x000fe20000000f00 */
[----:B------:R-:W3:Y:S01]  /*2b470*/  LDL.LU R19, [R1+0x1c30] ;  /* 0x001c300001137983 */ /* 0x000ee20000300800 */
[----:B------:R-:W-:-:S02]  /*2b480*/  IMAD.MOV.U32 R3, RZ, RZ, R22 ;  /* 0x000000ffff037224 */ /* 0x000fc400078e0016 */
[----:B------:R-:W2:Y:S02]  /*2b490*/  LDL.LU.64 R22, [R1+0x1c28] ;  /* 0x001c280001167983 */ /* 0x000ea40000300a00 */
[----:B------:R-:W2:Y:S02]  /*2b4a0*/  LDL.LU.64 R20, [R1+0x1c20] ;  /* 0x001c200001147983 */ /* 0x000ea40000300a00 */
[----:B--2---:R-:W-:Y:S01]  /*2b4b0*/  HMMA.16816.F32.BF16 R8, R8, R12, R20 ;  /* 0x0000000c0808723c */ /* 0x004fe20000041814 */
[----:B------:R-:W3:Y:S01]  /*2b4c0*/  LDL.LU.64 R22, [R1+0x1c18] ;  /* 0x001c180001167983 */ /* 0x000ee20000300a00 */
[----:B------:R-:W3:Y:S11]  /*2b4d0*/  LDL.LU.64 R20, [R1+0x1c10] ;  /* 0x001c100001147983 */ /* 0x000ef60000300a00 */
[----:B------:R-:W-:Y:S10]  /*2b4e0*/  @!UPT UIADD3 URZ, URZ, URZ, URZ ;  /* 0x0000003f3f3ff290 */ /* 0x000ff4000fffe03f */
[----:B------:R0:W-:Y:S01]  /*2b4f0*/  STL [R1+0x80], R8 ;  /* 0x0000800801007387 */ /* 0x0001e20000100800 */
[----:B------:R-:W-:Y:S01]  /*2b500*/  IMAD.MOV.U32 R12, RZ, RZ, R9 ;  /* 0x000000ffff0c7224 */ /* 0x000fe200078e0009 */
[----:B------:R-:W-:Y:S01]  /*2b510*/  MOV R17, R10 ;  /* 0x0000000a00117202 */ /* 0x000fe20000000f00 */
[----:B------:R-:W-:Y:S01]  /*2b520*/  IMAD.MOV.U32 R16, RZ, RZ, R11 ;  /* 0x000000ffff107224 */ /* 0x000fe200078e000b */
[----:B0-----:R-:W-:Y:S02]  /*2b530*/  MOV R8, R15 ;  /* 0x0000000f00087202 */ /* 0x001fe40000000f00 */
[----:B------:R-:W2:Y:S01]  /*2b540*/  LDL.LU R15, [R1+0x1c08] ;  /* 0x001c0800010f7983 */ /* 0x000ea20000300800 */
[----:B------:R-:W4:Y:S02]  /*2b550*/  LDL.LU R9, [R1+0x44] ;  /* 0x0000440001097983 */ /* 0x000f240000300800 */
[----:B------:R-:W4:Y:S02]  /*2b560*/  LDL.LU R10, [R1+0x48] ;  /* 0x00004800010a7983 */ /* 0x000f240000300800 */
[----:B------:R-:W4:Y:S01]  /*2b570*/  LDL.LU R11, [R1+0x4c] ;  /* 0x00004c00010b7983 */ /* 0x000f220000300800 */
[C---:B---3--:R-:W-:Y:S11]  /*2b580*/  HMMA.16816.F32.BF16 R4, R20.reuse, R18, R4 ;  /* 0x000000121404723c */ /* 0x048ff60000041804 */
        /* <DEDUP_REMOVED lines=8> */
[----:B------:R-:W2:Y:S11]  /*2b610*/  LDL.LU.64 R4, [R1+0x1be8] ;  /* 0x001be80001047983 */ /* 0x000eb60000300a00 */
[----:B------:R-:W-:Y:S10]  /*2b620*/  @!UPT UIADD3 URZ, URZ, URZ, URZ ;  /* 0x0000003f3f3ff290 */ /* 0x000ff4000fffe03f */
[----:B------:R-:W-:Y:S01]  /*2b630*/  STL.64 [R1+0x60], R20 ;  /* 0x0000601401007387 */ /* 0x000fe20000100a00 */
[----:B------:R0:W-:Y:S02]  /*2b640*/  STL [R1+0x6c], R23 ;  /* 0x00006c1701007387 */ /* 0x0001e40000100800 */
[----:B------:R-:W-:Y:S02]  /*2b650*/  IMAD.MOV.U32 R13, RZ, RZ, R22 ;  /* 0x000000ffff0d7224 */ /* 0x000fe400078e0016 */
        /* <DEDUP_REMOVED lines=10> */
[----:B------:R-:W4:Y:S01]  /*2b700*/  LDL.LU.64 R22, [R1+0x1bc0] ;  /* 0x001bc00001167983 */ /* 0x000f220000300a00 */
[----:B------:R-:W4:Y:S11]  /*2b710*/  LDL.LU.64 R20, [R1+0x1bb8] ;  /* 0x001bb80001147983 */ /* 0x000f360000300a00 */
[----:B------:R-:W-:Y:S10]  /*2b720*/  @!UPT UIADD3 URZ, URZ, URZ, URZ ;  /* 0x0000003f3f3ff290 */ /* 0x000ff4000fffe03f */
[----:B------:R-:W-:Y:S01]  /*2b730*/  STL [R1+0x1b94], R4 ;  /* 0x001b940401007387 */ /* 0x000fe20000100800 */
[----:B------:R0:W-:Y:S02]  /*2b740*/  STL [R1+0x1b90], R6 ;  /* 0x001b900601007387 */ /* 0x0001e40000100800 */
[----:B------:R-:W-:Y:S02]  /*2b750*/  STL [R1+0x1b70], R5 ;  /* 0x001b700501007387 */ /* 0x000fe40000100800 */
[----:B------:R-:W-:Y:S01]  /*2b760*/  STL [R1+0x1b6c], R7 ;  /* 0x001b6c0701007387 */ /* 0x000fe20000100800 */
[----:B0-----:R-:W2:Y:S01]  /*2b770*/  LDL.LU R6, [R1+0x60] ;  /* 0x0000600001067983 */ /* 0x001ea20000300800 */
[C---:B----4-:R-:W-:Y:S11]  /*2b780*/  HMMA.16816.F32.BF16 R8, R20.reuse, R18, R8 ;  /* 0x000000121408723c */ /* 0x050ff60000041808 */
[----:B------:R-:W-:Y:S11]  /*2b790*/  @!UPT UIADD3 URZ, URZ, URZ, URZ ;  /* 0x0000003f3f3ff290 */ /* 0x000ff6000fffe03f */
[----:B------:R-:W-:Y:S01]  /*2b7a0*/  @!UPT UIADD3 URZ, URZ, URZ, URZ ;  /* 0x0000003f3f3ff290 */ /* 0x000fe2000fffe03f */
[----:B------:R0:W-:Y:S01]  /*2b7b0*/  STL.64 [R1+0x1b88], R10 ;  /* 0x001b880a01007387 */ /* 0x0001e20000100a00 */
[----:B------:R1:W-:Y:S01]  /*2b7c0*/  STL.64 [R1+0x1b80], R8 ;  /* 0x001b800801007387 */ /* 0x0003e20000100a00 */
[----:B0-----:R-:W-:Y:S02]  /*2b7d0*/  MOV R10, R29 ;  /* 0x0000001d000a7202 */ /* 0x001fe40000000f00 */
[----:B-1----:R-:W-:Y:S01]  /*2b7e0*/  MOV R8, R25 ;  /* 0x0000001900087202 */ /* 0x002fe20000000f00 */
[----:B------:R-:W-:Y:S02]  /*2b7f0*/  IMAD.MOV.U32 R9, RZ, RZ, R26 ;  /* 0x000000ffff097224 */ /* 0x000fe400078e001a */
[----:B------:R-:W-:Y:S01]  /*2b800*/  IMAD.MOV.U32 R11, RZ, RZ, R28 ;  /* 0x000000ffff0b7224 */ /* 0x000fe200078e001c */
[----:B------:R-:W3:Y:S01]  /*2b810*/  LDL.LU R25, [R1+0x1bb0] ;  /* 0x001bb00001197983 */ /* 0x000ee20000300800 */
[----:B------:R-:W3:Y:S05]  /*2b820*/  LDL.LU R26, [R1+0x1bac] ;  /* 0x001bac00011a7983 */ /* 0x000eea0000300800 */
[----:B------:R-:W-:Y:S11]  /*2b830*/  HMMA.16816.F32.BF16 R20, R20, R14, R8 ;  /* 0x0000000e1414723c */ /* 0x000ff60000041808 */
[----:B------:R-:W-:Y:S11]  /*2b840*/  @!UPT UIADD3 URZ, URZ, URZ, URZ ;  /* 0x0000003f3f3ff290 */ /* 0x000ff6000fffe03f */
[----:B------:R-:W-:Y:S01]  /*2b850*/  @!UPT UIADD3 URZ, URZ, URZ, URZ ;  /* 0x0000003f3f3ff290 */ /* 0x000fe2000fffe03f */
[----:B------:R-:W-:Y:S01]  /*2b860*/  STL [R1+0x1ba4], R20 ;  /* 0x001ba41401007387 */ /* 0x000fe20000100800 */
[----:B------:R-:W-:Y:S02]  /*2b870*/  STL [R1+0x1ba0], R22 ;  /* 0x001ba01601007387 */ /* 0x000fe40000100800 */
[----:B------:R-:W-:Y:S02]  /*2b880*/  STL [R1+0x1b9c], R14 ;  /* 0x001b9c0e01007387 */ /* 0x000fe40000100800 */
[----:B------:R-:W-:Y:S01]  /*2b890*/  STL [R1+0x1b98], R15 ;  /* 0x001b980f01007387 */ /* 0x000fe20000100800 */
[----:B------:R0:W-:Y:S01]  /*2b8a0*/  STL [R1+0x1b74], R21 ;  /* 0x001b741501007387 */ /* 0x0001e20000100800 */
[----:B------:R1:W-:Y:S01]  /*2b8b0*/  STL [R1+0x1b68], R23 ;  /* 0x001b681701007387 */ /* 0x0003e20000100800 */
[----:B0-----:R-:W-:Y:S02]  /*2b8c0*/  MOV R21, R27 ;  /* 0x0000001b00157202 */ /* 0x001fe40000000f00 */
[----:B------:R-:W3:Y:S04]  /*2b8d0*/  LDL.LU R27, [R1+0x1ba8] ;  /* 0x001ba800011b7983 */ /* 0x000ee80000300800 */
[----:B------:R-:W0:Y:S01]  /*2b8e0*/  S2R R28, SR_TID.X ;  /* 0x00000000001c7919 */ /* 0x000e220000002100 */
[----:B------:R-:W-:-:S02]  /*2b8f0*/  MOV R22, R3 ;  /* 0x0000000300167202 */ /* 0x000fc40000000f00 */
[----:B------:R-:W4:Y:S02]  /*2b900*/  S2R R3, SR_TID.X ;  /* 0x0000000000037919 */ /* 0x000f240000002100 */
[----:B------:R-:W-:Y:S02]  /*2b910*/  IMAD.MOV.U32 R9, RZ, RZ, R12 ;  /* 0x000000ffff097224 */ /* 0x000fe400078e000c */
[----:B------:R-:W-:Y:S01]  /*2b920*/  IMAD.MOV.U32 R20, RZ, RZ, R0 ;  /* 0x000000ffff147224 */ /* 0x000fe200078e0000 */
[----:B------:R-:W2:Y:S01]  /*2b930*/  S2R R12, SR_CTAID.X ;  /* 0x00000000000c7919 */ /* 0x000ea20000002500 */
[----:B-1----:R-:W-:Y:S02]  /*2b940*/  IMAD.MOV.U32 R23, RZ, RZ, R2 ;  /* 0x000000ffff177224 */ /* 0x002fe400078e0002 */
[----:B------:R-:W-:Y:S01]  /*2b950*/  IMAD.MOV.U32 R10, RZ, RZ, R17 ;  /* 0x000000ffff0a7224 */ /* 0x000fe200078e0011 */
[----:B------:R-:W-:Y:S01]  /*2b960*/  MOV R11, R16 ;  /* 0x00000010000b7202 */ /* 0x000fe20000000f00 */
[----:B------:R-:W3:Y:S01]  /*2b970*/  LDL.LU R8, [R1+0x80] ;  /* 0x0000800001087983 */ /* 0x000ee20000300800 */
[----:B------:R-:W3:Y:S01]  /*2b980*/  LDL.LU R7, [R1+0x64] ;  /* 0x0000640001077983 */ /* 0x000ee20000300800 */
[----:B0-----:R-:W-:-:S02]  /*2b990*/  LOP3.LUT R0, R28, 0x3, RZ, 0xc0, !PT ;  /* 0x000000031c007812 */ /* 0x001fc400078ec0ff */
[----:B------:R-:W-:Y:S02]  /*2b9a0*/  LOP3.LUT R4, R28, 0x60, RZ, 0xc0, !PT ;  /* 0x000000601c047812 */ /* 0x000fe400078ec0ff */
[----:B----4-:R-:W-:Y:S01]  /*2b9b0*/  LOP3.LUT R3, R3, 0x1c, RZ, 0xc0, !PT ;  /* 0x0000001c03037812 */ /* 0x010fe200078ec0ff */
[----:B------:R-:W-:Y:S01]  /*2b9c0*/  IMAD.SHL.U32 R0, R0, 0x2, RZ ;  /* 0x0000000200007824 */ /* 0x000fe200078e00ff */
[----:B--2---:R-:W-:-:S04]  /*2b9d0*/  SHF.L.U32 R12, R12, 0x6, RZ ;  /* 0x000000060c0c7819 */ /* 0x004fc800000006ff */
[----:B------:R-:W-:Y:S01]  /*2b9e0*/  LEA.HI R0, R4, R0, RZ, 0x1e ;  /* 0x0000000004007211 */ /* 0x000fe200078ff0ff */
[C---:B------:R-:W-:Y:S01]  /*2b9f0*/  LEA.HI R4, R3.reuse, 0x10, RZ, 0x1e ;  /* 0x0000001003047811 */ /* 0x040fe200078ff0ff */
[----:B------:R-:W-:-:S03]  /*2ba00*/  LEA.HI R5, R3, R12, RZ, 0x1e ;  /* 0x0000000c03057211 */ /* 0x000fc600078ff0ff */
[----:B------:R-:W-:Y:S02]  /*2ba10*/  IADD3 R4, R12, R4, RZ ;  /* 0x000000040c047210 */ /* 0x000fe40007ffe0ff */
[----:B------:R-:W0:Y:S01]  /*2ba20*/  S2R R12, SR_TID.X ;  /* 0x00000000000c7919 */ /* 0x000e220000002100 */
[----:B------:R-:W-:-:S04]  /*2ba30*/  IADD3 R0, P0, R0, UR4, RZ ;  /* 0x0000000400007c10 */ /* 0x000fc8000ff1e0ff */
[----:B------:R-:W-:-:S04]  /*2ba40*/  IADD3 R2, P3, R0, 0x20, RZ ;  /* 0x0000002000027810 */ /* 0x000fc80007f7e0ff */
[----:B------:R-:W-:Y:S02]  /*2ba50*/  ISETP.GT.U32.AND P2, PT, R2, R5, PT ;  /* 0x000000050200720c */ /* 0x000fe40003f44070 */
[----:B0-----:R-:W-:Y:S02]  /*2ba60*/  LOP3.LUT R5, R12, 0x1c, RZ, 0xc0, !PT ;  /* 0x0000001c0c057812 */ /* 0x001fe400078ec0ff */
[----:B------:R-:W0:Y:S01]  /*2ba70*/  S2R R12, SR_CTAID.X ;  /* 0x00000000000c7919 */ /* 0x000e220000002500 */
[----:B------:R-:W-:Y:S01]  /*2ba80*/  ISETP.GT.U32.AND P1, PT, R2, R4, PT ;  /* 0x000000040200720c */ /* 0x000fe20003f24070 */
[----:B------:R-:W-:Y:S02]  /*2ba90*/  LEA.HI R4, R5, 0x18, RZ, 0x1e ;  /* 0x0000001805047811 */ /* 0x000fe400078ff0ff */
[----:B------:R-:W-:Y:S02]  /*2baa0*/  IMAD.X R3, RZ, RZ, UR5, P0 ;  /* 0x00000005ff037e24 */ /* 0x000fe400080e06ff */
[----:B0-----:R-:W-:-:S05]  /*2bab0*/  IMAD.SHL.U32 R12, R12, 0x40, RZ ;  /* 0x000000400c0c7824 */ /* 0x001fca00078e00ff */
[----:B------:R-:W-:-:S04]  /*2bac0*/  IADD3 R4, R12, R4, RZ ;  /* 0x000000040c047210 */ /* 0x000fc80007ffe0ff */
[----:B------:R-:W-:Y:S02]  /*2bad0*/  ISETP.GT.U32.AND P4, PT, R2, R4, PT ;  /* 0x000000040200720c */ /* 0x000fe40003f84070 */
[----:B------:R-:W0:Y:S02]  /*2bae0*/  S2R R4, SR_TID.X ;  /* 0x0000000000047919 */ /* 0x000e240000002100 */
[C---:B0-----:R-:W-:Y:S01]  /*2baf0*/  LOP3.LUT R15, R4.reuse, 0x1c, RZ, 0xc0, !PT ;  /* 0x0000001c040f7812 */ /* 0x041fe200078ec0ff */
[----:B------:R-:W-:Y:S01]  /*2bb00*/  LOP3.LUT R4, R4, 0x1c, RZ, 0xc0, !PT ;  /* 0x0000001c04047812 */ /* 0x000fe200078ec0ff */
[----:B---3--:R-:W-:Y:S01]  /*2bb10*/  HMMA.16816.F32.BF16 R16, R24, R18, R20 ;  /* 0x000000121810723c */ /* 0x008fe20000041814 */
[----:B------:R-:W0:Y:S04]  /*2bb20*/  S2R R22, SR_CTAID.X ;  /* 0x0000000000167919 */ /* 0x000e280000002500 */
[----:B------:R-:W2:Y:S01]  /*2bb30*/  LDL.LU R23, [R1+0x6c] ;  /* 0x00006c0001177983 */ /* 0x000ea20000300800 */
[----:B------:R-:W3:Y:S01]  /*2bb40*/  LDL.LU R21, [R1+0x14] ;  /* 0x0000140001157983 */ /* 0x000ee20000300800 */
[----:B------:R-:W-:-:S02]  /*2bb50*/  LEA.HI R20, R5, 0x20, RZ, 0x1e ;  /* 0x0000002005147811 */ /* 0x000fc400078ff0ff */
[----:B------:R-:W4:Y:S03]  /*2bb60*/  LDL.LU R5, [R1+0x1c] ;  /* 0x00001c0001057983 */ /* 0x000f260000300800 */
[----:B------:R-:W-:Y:S01]  /*2bb70*/  IMAD.IADD R14, R12, 0x1, R20 ;  /* 0x000000010c0e7824 */ /* 0x000fe200078e0214 */
[----:B------:R-:W-:-:S04]  /*2bb80*/  IADD3.X R12, RZ, R3, RZ, P3, !PT ;  /* 0x00000003ff0c7210 */ /* 0x000fc80001ffe4ff */
[----:B------:R-:W-:Y:S01]  /*2bb90*/  ISETP.GT.U32.AND P3, PT, R2, R14, PT ;  /* 0x0000000e0200720c */ /* 0x000fe20003f64070 */
[----:B------:R-:W-:Y:S02]  /*2bba0*/  FMUL R14, R6, c[0x0][0x188] ;  /* 0x00006200060e7a20 */ /* 0x000fe40000400000 */
[----:B------:R-:W1:Y:S01]  /*2bbb0*/  S2R R6, SR_CTAID.X ;  /* 0x0000000000067919 */ /* 0x000e620000002500 */
[----:B------:R-:W-:Y:S02]  /*2bbc0*/  LEA.HI R20, R4, 0x28, RZ, 0x1e ;  /* 0x0000002804147811 */ /* 0x000fe400078ff0ff */
[----:B------:R-:W-:Y:S02]  /*2bbd0*/  ISETP.GT.U32.AND.EX P2, PT, R12, RZ, PT, P2 ;  /* 0x000000ff0c00720c */ /* 0x000fe40003f44120 */
[----:B0-----:R-:W-:Y:S01]  /*2bbe0*/  SHF.L.U32 R22, R22, 0x6, RZ ;  /* 0x0000000616167819 */ /* 0x001fe200000006ff */
[----:B------:R-:W-:Y:S01]  /*2bbf0*/  LEA.HI R4, R15, 0x30, RZ, 0x1e ;  /* 0x000000300f047811 */ /* 0x000fe200078ff0ff */
[----:B------:R-:W-:-:S03]  /*2bc00*/  FSEL R14, R14, -INF , !P2 ;  /* 0xff8000000e0e7808 */ /* 0x000fc60005000000 */
[----:B------:R-:W-:Y:S01]  /*2bc10*/  IMAD.IADD R22, R22, 0x1, R20 ;  /* 0x0000000116167824 */ /* 0x000fe200078e0214 */
[----:B------:R-:W-:Y:S01]  /*2bc20*/  LEA.HI R15, R15, 0x38, RZ, 0x1e ;  /* 0x000000380f0f7811 */ /* 0x000fe200078ff0ff */
[----:B------:R-:W2:Y:S03]  /*2bc30*/  LDL.LU R20, [R1+0x1ba4] ;  /* 0x001ba40001147983 */ /* 0x000ea60000300800 */
[----:B------:R-:W-:Y:S02]  /*2bc40*/  ISETP.GT.U32.AND P0, PT, R2, R22, PT ;  /* 0x000000160200720c */ /* 0x000fe40003f04070 */
[----:B------:R-:W2:Y:S01]  /*2bc50*/  LDL.LU R22, [R1+0x1ba0] ;  /* 0x001ba00001167983 */ /* 0x000ea20000300800 */
[----:B------:R0:W-:Y:S02]  /*2bc60*/  STL [R1+0x54], R14 ;  /* 0x0000540e01007387 */ /* 0x0001e40000100800 */
[----:B-1----:R-:W-:Y:S01]  /*2bc70*/  IMAD.SHL.U32 R6, R6, 0x40, RZ ;  /* 0x0000004006067824 */ /* 0x002fe200078e00ff */
[----:B0-----:R-:W2:Y:S04]  /*2bc80*/  LDL.LU R14, [R1+0x1b9c] ;  /* 0x001b9c00010e7983 */ /* 0x001ea80000300800 */
[C---:B------:R-:W-:Y:S01]  /*2bc90*/  IADD3 R4, R6.reuse, R4, RZ ;  /* 0x0000000406047210 */ /* 0x040fe20007ffe0ff */
[----:B------:R-:W-:-:S02]  /*2bca0*/  IMAD.IADD R6, R6, 0x1, R15 ;  /* 0x0000000106067824 */ /* 0x000fc400078e020f */
[----:B------:R-:W2:Y:S04]  /*2bcb0*/  LDL.LU R15, [R1+0x1b98] ;  /* 0x001b9800010f7983 */ /* 0x000ea80000300800 */
[----:B------:R-:W0:Y:S01]  /*2bcc0*/  S2R R29, SR_CTAID.X ;  /* 0x00000000001d7919 */ /* 0x000e220000002500 */
[----:B------:R-:W-:-:S04]  /*2bcd0*/  LOP3.LUT R28, R28, 0x1c, RZ, 0xc0, !PT ;  /* 0x0000001c1c1c7812 */ /* 0x000fc800078ec0ff */
[----:B------:R-:W-:Y:S01]  /*2bce0*/  LEA.HI R28, R28, 0x8, RZ, 0x1e ;  /* 0x000000081c1c7811 */ /* 0x000fe200078ff0ff */
[----:B------:R-:W-:Y:S01]  /*2bcf0*/  FMUL R13, R13, c[0x0][0x188] ;  /* 0x000062000d0d7a20 */ /* 0x000fe20000400000 */
[----:B0-----:R-:W-:-:S04]  /*2bd00*/  SHF.L.U32 R29, R29, 0x6, RZ ;  /* 0x000000061d1d7819 */ /* 0x001fc800000006ff */
[----:B------:R-:W-:-:S04]  /*2bd10*/  IADD3 R28, R29, R28, RZ ;  /* 0x0000001c1d1c7210 */ /* 0x000fc80007ffe0ff */
[----:B------:R-:W-:-:S04]  /*2bd20*/  ISETP.GT.U32.AND P5, PT, R2, R28, PT ;  /* 0x0000001c0200720c */ /* 0x000fc80003fa4070 */
[----:B------:R-:W-:Y:S02]  /*2bd30*/  ISETP.GT.U32.AND.EX P5, PT, R12, RZ, PT, P5 ;  /* 0x000000ff0c00720c */ /* 0x000fe40003fa4150 */
[C---:B------:R-:W-:Y:S02]  /*2bd40*/  ISETP.GT.U32.AND P2, PT, R2.reuse, R4, PT ;  /* 0x000000040200720c */ /* 0x040fe40003f44070 */
[----:B------:R-:W3:Y:S01]  /*2bd50*/  LDL.LU R4, [R1+0x1b94] ;  /* 0x001b940001047983 */ /* 0x000ee20000300800 */
[----:B------:R-:W-:Y:S01]  /*2bd60*/  FSEL R13, R13, -INF , !P5 ;  /* 0xff8000000d0d7808 */ /* 0x000fe20006800000 */
[----:B------:R-:W-:Y:S01]  /*2bd70*/  ISETP.GT.U32.AND P5, PT, R2, R6, PT ;  /* 0x000000060200720c */ /* 0x000fe20003fa4070 */
[----:B------:R-:W-:-:S03]  /*2bd80*/  ISETP.GT.U32.AND.EX P1, PT, R12, RZ, PT, P1 ;  /* 0x000000ff0c00720c */ /* 0x000fc60003f24110 */
[----:B------:R0:W-:Y:S01]  /*2bd90*/  STL [R1+0x58], R13 ;  /* 0x0000580d01007387 */ /* 0x0001e20000100800 */
[C---:B------:R-:W-:Y:S02]  /*2bda0*/  ISETP.GT.U32.AND.EX P4, PT, R12.reuse, RZ, PT, P4 ;  /* 0x000000ff0c00720c */ /* 0x040fe40003f84140 */
[C---:B------:R-:W-:Y:S02]  /*2bdb0*/  ISETP.GT.U32.AND.EX P3, PT, R12.reuse, RZ, PT, P3 ;  /* 0x000000ff0c00720c */ /* 0x040fe40003f64130 */
[C---:B------:R-:W-:Y:S02]  /*2bdc0*/  ISETP.GT.U32.AND.EX P0, PT, R12.reuse, RZ, PT, P0 ;  /* 0x000000ff0c00720c */ /* 0x040fe40003f04100 */
[C---:B------:R-:W-:Y:S02]  /*2bdd0*/  ISETP.GT.U32.AND.EX P2, PT, R12.reuse, RZ, PT, P2 ;  /* 0x000000ff0c00720c */ /* 0x040fe40003f44120 */
[----:B------:R-:W-:Y:S01]  /*2bde0*/  ISETP.GT.U32.AND.EX P5, PT, R12, RZ, PT, P5 ;  /* 0x000000ff0c00720c */ /* 0x000fe20003fa4150 */
[----:B0-----:R-:W3:Y:S01]  /*2bdf0*/  LDL.LU R13, [R1+0x18] ;  /* 0x00001800010d7983 */ /* 0x001ee20000300800 */
[----:B------:R-:W3:Y:S02]  /*2be00*/  LDL.LU R6, [R1+0x1b90] ;  /* 0x001b900001067983 */ /* 0x000ee40000300800 */
[----:B------:R-:W3:Y:S02]  /*2be10*/  LDL.LU R2, [R1+0x10] ;  /* 0x0000100001027983 */ /* 0x000ee40000300800 */
[----:B------:R-:W3:Y:S01]  /*2be20*/  LDL.LU R12, [R1+0x7c] ;  /* 0x00007c00010c7983 */ /* 0x000ee20000300800 */
[----:B--2---:R-:W-:Y:S01]  /*2be30*/  HMMA.16816.F32.BF16 R24, R24, R14, R8 ;  /* 0x0000000e1818723c */ /* 0x004fe20000041808 */
[----:B------:R-:W2:Y:S01]  /*2be40*/  LDL.LU.64 R10, [R1+0x1b88] ;  /* 0x001b8800010a7983 */ /* 0x000ea20000300a00 */
[----:B------:R-:W2:Y:S02]  /*2be50*/  LDL.LU.64 R8, [R1+0x1b80] ;  /* 0x001b800001087983 */ /* 0x000ea40000300a00 */
[----:B------:R-:W2:Y:S02]  /*2be60*/  LDL.LU R14, [R1+0x74] ;  /* 0x00007400010e7983 */ /* 0x000ea40000300800 */
[----:B------:R-:W3:Y:S11]  /*2be70*/  LDL.LU R15, [R1+0x78] ;  /* 0x00007800010f7983 */ /* 0x000ef60000300800 */
[----:B------:R-:W-:Y:S06]  /*2be80*/  @!UPT UIADD3 URZ, URZ, URZ, URZ ;  /* 0x0000003f3f3ff290 */ /* 0x000fec000fffe03f */
[----:B------:R0:W-:Y:S04]  /*2be90*/  STL [R1+0x1b7c], R25 ;  /* 0x001b7c1901007387 */ /* 0x0001e80000100800 */
[----:B0-----:R-:W4:Y:S01]  /*2bea0*/  LDL.LU R25, [R1+0x70] ;  /* 0x0000700001197983 */ /* 0x001f220000300800 */
[----:B------:R2:W-:Y:S02]  /*2beb0*/  STL [R1+0x1b78], R27 ;  /* 0x001b781b01007387 */ /* 0x0005e40000100800 */
[----:B--2---:R-:W-:Y:S02]  /*2bec0*/  FMUL R27, R14, c[0x0][0x188] ;  /* 0x000062000e1b7a20 */ /* 0x004fe40000400000 */
[----:B---3--:R-:W-:Y:S02]  /*2bed0*/  FMUL R14, R15, c[0x0][0x188] ;  /* 0x000062000f0e7a20 */ /* 0x008fe40000400000 */
[----:B------:R-:W-:-:S02]  /*2bee0*/  FMUL R15, R13, c[0x0][0x188] ;  /* 0x000062000d0f7a20 */ /* 0x000fc40000400000 */
[----:B------:R-:W-:Y:S02]  /*2bef0*/  FMUL R13, R8, c[0x0][0x188] ;  /* 0x00006200080d7a20 */ /* 0x000fe40000400000 */
[----:B------:R-:W0:Y:S01]  /*2bf00*/  S2R R8, SR_TID.X ;  /* 0x0000000000087919 */ /* 0x000e220000002100 */
[----:B----4-:R-:W-:-:S05]  /*2bf10*/  FMUL R25, R25, c[0x0][0x188] ;  /* 0x0000620019197a20 */ /* 0x010fca0000400000 */
[----:B------:R1:W-:Y:S02]  /*2bf20*/  STL [R1+0x24], R25 ;  /* 0x0000241901007387 */ /* 0x0003e40000100800 */
[----:B-1----:R-:W-:Y:S02]  /*2bf30*/  FMUL R25, R12, c[0x0][0x188] ;  /* 0x000062000c197a20 */ /* 0x002fe40000400000 */
[----:B------:R-:W-:Y:S02]  /*2bf40*/  FMUL R12, R9, c[0x0][0x188] ;  /* 0x00006200090c7a20 */ /* 0x000fe40000400000 */
[----:B------:R-:W1:Y:S04]  /*2bf50*/  S2R R9, SR_CTAID.X ;  /* 0x0000000000097919 */ /* 0x000e680000002500 */
[----:B------:R2:W-:Y:S01]  /*2bf60*/  STL [R1+0x20], R27 ;  /* 0x0000201b01007387 */ /* 0x0005e20000100800 */
[----:B------:R3:W-:Y:S02]  /*2bf70*/  STL [R1+0xc], R14 ;  /* 0x00000c0e01007387 */ /* 0x0007e40000100800 */
[----:B--2---:R-:W-:-:S02]  /*2bf80*/  FMUL R27, R2, c[0x0][0x188] ;  /* 0x00006200021b7a20 */ /* 0x004fc40000400000 */
[----:B------:R-:W-:Y:S02]  /*2bf90*/  FMUL R2, R10, c[0x0][0x188] ;  /* 0x000062000a027a20 */ /* 0x000fe40000400000 */
[----:B------:R-:W-:Y:S02]  /*2bfa0*/  FMUL R10, R4, c[0x0][0x188] ;  /* 0x00006200040a7a20 */ /* 0x000fe40000400000 */
[----:B---3--:R-:W-:Y:S02]  /*2bfb0*/  FMUL R14, R5, c[0x0][0x188] ;  /* 0x00006200050e7a20 */ /* 0x008fe40000400000 */
[----:B------:R-:W-:Y:S02]  /*2bfc0*/  FMUL R5, R11, c[0x0][0x188] ;  /* 0x000062000b057a20 */ /* 0x000fe40000400000 */
[----:B------:R-:W-:Y:S02]  /*2bfd0*/  FMUL R4, R16, c[0x0][0x188] ;  /* 0x0000620010047a20 */ /* 0x000fe40000400000 */
[----:B------:R-:W-:Y:S01]  /*2bfe0*/  FMUL R11, R6, c[0x0][0x188] ;  /* 0x00006200060b7a20 */ /* 0x000fe20000400000 */
[----:B------:R-:W-:Y:S01]  /*2bff0*/  FSEL R16, R10, -INF , !P1 ;  /* 0xff8000000a107808 */ /* 0x000fe20004800000 */
[----:B------:R-:W-:Y:S01]  /*2c000*/  FMUL R10, R20, c[0x0][0x188] ;  /* 0x00006200140a7a20 */ /* 0x000fe20000400000 */
[----:B0-----:R-:W-:Y:S01]  /*2c010*/  LOP3.LUT R8, R8, 0x1c, RZ, 0xc0, !PT ;  /* 0x0000001c08087812 */ /* 0x001fe200078ec0ff */
[----:B------:R-:W-:Y:S01]  /*2c020*/  FMUL R6, R17, c[0x0][0x188] ;  /* 0x0000620011067a20 */ /* 0x000fe20000400000 */
[----:B------:R-:W-:-:S02]  /*2c030*/  FSEL R11, R11, -INF , !P4 ;  /* 0xff8000000b0b7808 */ /* 0x000fc40006000000 */
[----:B-1----:R-:W-:Y:S02]  /*2c040*/  SHF.L.U32 R9, R9, 0x6, RZ ;  /* 0x0000000609097819 */ /* 0x002fe400000006ff */
[----:B------:R-:W-:Y:S01]  /*2c050*/  FSEL R10, R10, -INF , !P3 ;  /* 0xff8000000a0a7808 */ /* 0x000fe20005800000 */
[----:B------:R-:W-:Y:S01]  /*2c060*/  STL [R1+0x50], R16 ;  /* 0x0000501001007387 */ /* 0x000fe20000100800 */
[----:B------:R-:W2:Y:S01]  /*2c070*/  LDL.LU R20, [R1+0x24] ;  /* 0x0000240001147983 */ /* 0x000ea20000300800 */
[----:B------:R-:W-:Y:S01]  /*2c080*/  LEA.HI R17, R8, R9, RZ, 0x1e ;  /* 0x0000000908117211 */ /* 0x000fe200078ff0ff */
[----:B------:R-:W-:Y:S02]  /*2c090*/  FMUL R9, R19, c[0x0][0x188] ;  /* 0x0000620013097a20 */ /* 0x000fe40000400000 */
[----:B------:R-:W3:Y:S01]  /*2c0a0*/  LDL.LU R19, [R1+0xc] ;  /* 0x00000c0001137983 */ /* 0x000ee20000300800 */
[----:B------:R-:W-:Y:S02]  /*2c0b0*/  STL [R1+0x4c], R11 ;  /* 0x00004c0b01007387 */ /* 0x000fe40000100800 */
[----:B------:R0:W-:Y:S02]  /*2c0c0*/  STL [R1+0x48], R10 ;  /* 0x0000480a01007387 */ /* 0x0001e40000100800 */
[----:B0-----:R-:W-:-:S02]  /*2c0d0*/  FMUL R10, R26, c[0x0][0x188] ;  /* 0x000062001a0a7a20 */ /* 0x001fc40000400000 */
[----:B------:R-:W4:Y:S04]  /*2c0e0*/  LDL.LU R26, [R1+0x20] ;  /* 0x00002000011a7983 */ /* 0x000f280000300800 */
[----:B------:R-:W0:Y:S01]  /*2c0f0*/  S2R R16, SR_TID.X ;  /* 0x0000000000107919 */ /* 0x000e220000002100 */
[CC--:B------:R-:W-:Y:S02]  /*2c100*/  ISETP.GT.U32.AND P1, PT, R0.reuse, R17.reuse, PT ;  /* 0x000000110000720c */ /* 0x0c0fe40003f24070 */
[----:B------:R-:W-:Y:S01]  /*2c110*/  ISETP.GE.U32.AND P4, PT, R0, R17, PT ;  /* 0x000000110000720c */ /* 0x000fe20003f86070 */
[----:B------:R-:W-:Y:S01]  /*2c120*/  FMUL R8, R18, c[0x0][0x188] ;  /* 0x0000620012087a20 */ /* 0x000fe20000400000 */
[----:B0-----:R-:W-:-:S04]  /*2c130*/  LOP3.LUT R17, R16, 0x1c, RZ, 0xc0, !PT ;  /* 0x0000001c10117812 */ /* 0x001fc800078ec0ff */
[----:B------:R-:W-:-:S05]  /*2c140*/  LEA.HI R17, R17, 0x10, RZ, 0x1e ;  /* 0x0000001011117811 */ /* 0x000fca00078ff0ff */
[----:B------:R-:W-:Y:S02]  /*2c150*/  IMAD.IADD R18, R29, 0x1, R17 ;  /* 0x000000011d127824 */ /* 0x000fe400078e0211 */
[----:B------:R-:W0:Y:S01]  /*2c160*/  S2R R17, SR_TID.X ;  /* 0x0000000000117919 */ /* 0x000e220000002100 */
[----:B------:R-:W-:Y:S02]  /*2c170*/  FMUL R16, R22, c[0x0][0x188] ;  /* 0x0000620016107a20 */ /* 0x000fe40000400000 */
[----:B------:R-:W-:Y:S01]  /*2c180*/  FMUL R11, R24, c[0x0][0x188] ;  /* 0x00006200180b7a20 */ /* 0x000fe20000400000 */
[-C--:B------:R-:W-:Y:S02]  /*2c190*/  ISETP.GT.U32.AND P3, PT, R0, R28.reuse, PT ;  /* 0x0000001c0000720c */ /* 0x080fe40003f64070 */
[----:B------:R-:W-:Y:S01]  /*2c1a0*/  FSEL R24, R16, -INF , !P0 ;  /* 0xff80000010187808 */ /* 0x000fe20004000000 */
[----:B------:R-:W-:Y:S01]  /*2c1b0*/  ISETP.GE.U32.AND P0, PT, R0, R28, PT ;  /* 0x0000001c0000720c */ /* 0x000fe20003f06070 */
[----:B------:R-:W-:-:S02]  /*2c1c0*/  FSEL R29, R11, -INF , !P2 ;  /* 0xff8000000b1d7808 */ /* 0x000fc40005000000 */
[----:B------:R-:W-:Y:S01]  /*2c1d0*/  FSEL R28, R10, -INF , !P5 ;  /* 0xff8000000a1c7808 */ /* 0x000fe20006800000 */
[CC--:B------:R-:W-:Y:S01]  /*2c1e0*/  ISETP.GT.U32.AND P2, PT, R0.reuse, R18.reuse, PT ;  /* 0x000000120000720c */ /* 0x0c0fe20003f44070 */
[----:B------:R-:W-:Y:S02]  /*2c1f0*/  ISETP.GE.U32.AND P5, PT, R0, R18, PT ;  /* 0x000000120000720c */ /* 0x000fe40003fa6070 */
[----:B------:R-:W1:Y:S01]  /*2c200*/  S2R R18, SR_TID.X ;  /* 0x0000000000127919 */ /* 0x000e620000002100 */
[----:B0-----:R-:W-:-:S03]  /*2c210*/  LOP3.LUT R22, R17, 0x1c, RZ, 0xc0, !PT ;  /* 0x0000001c11167812 */ /* 0x001fc600078ec0ff */
[----:B------:R-:W0:Y:S01]  /*2c220*/  S2R R17, SR_CTAID.X ;  /* 0x0000000000117919 */ /* 0x000e220000002500 */
[----:B------:R-:W-:Y:S02]  /*2c230*/  LEA.HI R22, R22, 0x18, RZ, 0x1e ;  /* 0x0000001816167811 */ /* 0x000fe400078ff0ff */
[----:B-1----:R-:W-:Y:S02]  /*2c240*/  LOP3.LUT R18, R18, 0x1c, RZ, 0xc0, !PT ;  /* 0x0000001c12127812 */ /* 0x002fe400078ec0ff */
[----:B0-----:R-:W-:-:S05]  /*2c250*/  SHF.L.U32 R17, R17, 0x6, RZ ;  /* 0x0000000611117819 */ /* 0x001fca00000006ff */
[----:B------:R-:W-:Y:S01]  /*2c260*/  IMAD.IADD R10, R17, 0x1, R22 ;  /* 0x00000001110a7824 */ /* 0x000fe200078e0216 */
[----:B------:R-:W-:Y:S02]  /*2c270*/  LEA.HI R22, R18, 0x20, RZ, 0x1e ;  /* 0x0000002012167811 */ /* 0x000fe400078ff0ff */
[----:B------:R-:W0:Y:S01]  /*2c280*/  S2R R18, SR_TID.X ;  /* 0x0000000000127919 */ /* 0x000e220000002100 */
[C---:B------:R-:W-:Y:S02]  /*2c290*/  ISETP.GT.U32.AND.EX P1, PT, R3.reuse, RZ, PT, P1 ;  /* 0x000000ff0300720c */ /* 0x040fe40003f24110 */
[C---:B------:R-:W-:Y:S01]  /*2c2a0*/  ISETP.GE.U32.AND.EX P4, PT, R3.reuse, RZ, PT, P4 ;  /* 0x000000ff0300720c */ /* 0x040fe20003f86140 */
[----:B------:R-:W-:Y:S01]  /*2c2b0*/  STL [R1+0x44], R24 ;  /* 0x0000441801007387 */ /* 0x000fe20000100800 */
[----:B------:R-:W-:Y:S02]  /*2c2c0*/  STL [R1+0x1b5c], R24 ;  /* 0x001b5c1801007387 */ /* 0x000fe40000100800 */
[----:B------:R-:W-:Y:S02]  /*2c2d0*/  STL [R1+0x40], R29 ;  /* 0x0000401d01007387 */ /* 0x000fe40000100800 */
[----:B------:R-:W-:Y:S01]  /*2c2e0*/  STL [R1+0x1b60], R29 ;  /* 0x001b601d01007387 */ /* 0x000fe20000100800 */
[----:B------:R-:W-:Y:S01]  /*2c2f0*/  STL [R1+0x3c], R28 ;  /* 0x00003c1c01007387 */ /* 0x000fe20000100800 */
[C---:B------:R-:W-:Y:S01]  /*2c300*/  ISETP.GT.U32.AND.EX P3, PT, R3.reuse, RZ, PT, P3 ;  /* 0x000000ff0300720c */ /* 0x040fe20003f64130 */
[----:B------:R-:W-:Y:S01]  /*2c310*/  STL [R1+0x1b64], R28 ;  /* 0x001b641c01007387 */ /* 0x000fe20000100800 */
[----:B------:R-:W-:Y:S01]  /*2c320*/  ISETP.GE.U32.AND.EX P0, PT, R3, RZ, PT, P0 ;  /* 0x000000ff0300720c */ /* 0x000fe20003f06100 */
[----:B------:R-:W-:Y:S01]  /*2c330*/  FMUL R21, R21, c[0x0][0x188] ;  /* 0x0000620015157a20 */ /* 0x000fe20000400000 */
[----:B------:R-:W-:-:S02]  /*2c340*/  ISETP.GT.U32.AND.EX P2, PT, R3, RZ, PT, P2 ;  /* 0x000000ff0300720c */ /* 0x000fc40003f44120 */
[----:B------:R-:W-:Y:S02]  /*2c350*/  ISETP.GE.U32.AND.EX P5, PT, R3, RZ, PT, P5 ;  /* 0x000000ff0300720c */ /* 0x000fe40003fa6150 */
[----:B0-----:R-:W-:Y:S02]  /*2c360*/  LOP3.LUT R18, R18, 0x1c, RZ, 0xc0, !PT ;  /* 0x0000001c12127812 */ /* 0x001fe400078ec0ff */
[----:B--2---:R-:W-:-:S05]  /*2c370*/  FSEL R20, R20, -INF , !P1 ;  /* 0xff80000014147808 */ /* 0x004fca0004800000 */
[----:B------:R-:W-:Y:S01]  /*2c380*/  STL [R1+0x38], R20 ;  /* 0x0000381401007387 */ /* 0x000fe20000100800 */
[----:B----4-:R-:W-:-:S05]  /*2c390*/  FSEL R11, R26, -INF , !P4 ;  /* 0xff8000001a0b7808 */ /* 0x010fca0006000000 */
[----:B------:R3:W-:Y:S02]  /*2c3a0*/  STL [R1+0x34], R11 ;  /* 0x0000340b01007387 */ /* 0x0007e40000100800 */
[----:B---3--:R-:W-:Y:S01]  /*2c3b0*/  FSEL R11, R19, -INF , !P3 ;  /* 0xff800000130b7808 */ /* 0x008fe20005800000 */
[----:B------:R-:W-:-:S04]  /*2c3c0*/  LEA.HI R19, R18, 0x28, RZ, 0x1e ;  /* 0x0000002812137811 */ /* 0x000fc800078ff0ff */
[----:B------:R0:W-:Y:S01]  /*2c3d0*/  STL [R1+0x30], R11 ;  /* 0x0000300b01007387 */ /* 0x0001e20000100800 */
[----:B------:R-:W-:Y:S01]  /*2c3e0*/  IMAD.IADD R26, R17, 0x1, R19 ;  /* 0x00000001111a7824 */ /* 0x000fe200078e0213 */
[----:B------:R-:W-:Y:S02]  /*2c3f0*/  FSEL R19, R27, -INF , !P2 ;  /* 0xff8000001b137808 */ /* 0x000fe40005000000 */
[----:B0-----:R-:W-:Y:S02]  /*2c400*/  FSEL R11, R25, -INF , !P0 ;  /* 0xff800000190b7808 */ /* 0x001fe40004000000 */
[----:B------:R-:W2:Y:S03]  /*2c410*/  LDL.LU R25, [R1+0x1b7c] ;  /* 0x001b7c0001197983 */ /* 0x000ea60000300800 */
[----:B------:R0:W-:Y:S02]  /*2c420*/  STL [R1+0x2c], R11 ;  /* 0x00002c0b01007387 */ /* 0x0001e40000100800 */
[----:B------:R-:W2:Y:S01]  /*2c430*/  LDL.LU R27, [R1+0x1b78] ;  /* 0x001b7800011b7983 */ /* 0x000ea20000300800 */
[----:B0-----:R-:W-:-:S02]  /*2c440*/  FSEL R11, R21, -INF , !P5 ;  /* 0xff800000150b7808 */ /* 0x001fc40006800000 */
[----:B------:R-:W4:Y:S04]  /*2c450*/  LDL.LU R21, [R1+0x1b74] ;  /* 0x001b740001157983 */ /* 0x000f280000300800 */
[----:B------:R-:W0:Y:S01]  /*2c460*/  S2R R18, SR_TID.X ;  /* 0x0000000000127919 */ /* 0x000e220000002100 */
[----:B------:R-:W-:Y:S02]  /*2c470*/  ISETP.GT.U32.AND P1, PT, R0, R10, PT ;  /* 0x0000000a0000720c */ /* 0x000fe40003f24070 */
[----:B------:R-:W-:Y:S02]  /*2c480*/  IADD3 R16, R17, R22, RZ ;  /* 0x0000001611107210 */ /* 0x000fe40007ffe0ff */
[----:B------:R-:W-:-:S04]  /*2c490*/  ISETP.GT.U32.AND.EX P1, PT, R3, RZ, PT, P1 ;  /* 0x000000ff0300720c */ /* 0x000fc80003f24110 */
[----:B------:R-:W-:Y:S02]  /*2c4a0*/  FSEL R22, R15, -INF , !P1 ;  /* 0xff8000000f167808 */ /* 0x000fe40004800000 */
[----:B------:R-:W1:Y:S01]  /*2c4b0*/  S2R R15, SR_CTAID.X ;  /* 0x00000000000f7919 */ /* 0x000e620000002500 */
[----:B0-----:R-:W-:-:S04]  /*2c4c0*/  LOP3.LUT R18, R18, 0x1c, RZ, 0xc0, !PT ;  /* 0x0000001c12127812 */ /* 0x001fc800078ec0ff */
[----:B------:R-:W-:-:S04]  /*2c4d0*/  LEA.HI R18, R18, 0x30, RZ, 0x1e ;  /* 0x0000003012127811 */ /* 0x000fc800078ff0ff */
[----:B------:R-:W-:Y:S02]  /*2c4e0*/  IADD3 R18, R17, R18, RZ ;  /* 0x0000001211127210 */ /* 0x000fe40007ffe0ff */
[----:B------:R-:W0:Y:S01]  /*2c4f0*/  S2R R17, SR_TID.X ;  /* 0x0000000000117919 */ /* 0x000e220000002100 */
[C---:B------:R-:W-:Y:S02]  /*2c500*/  ISETP.GE.U32.AND P4, PT, R0.reuse, R10, PT ;  /* 0x0000000a0000720c */ /* 0x040fe40003f86070 */
[CC--:B------:R-:W-:Y:S02]  /*2c510*/  ISETP.GT.U32.AND P3, PT, R0.reuse, R16.reuse, PT ;  /* 0x000000100000720c */ /* 0x0c0fe40003f64070 */
[C---:B------:R-:W-:Y:S02]  /*2c520*/  ISETP.GE.U32.AND P0, PT, R0.reuse, R16, PT ;  /* 0x000000100000720c */ /* 0x040fe40003f06070 */
[----:B------:R-:W-:Y:S01]  /*2c530*/  ISETP.GT.U32.AND P2, PT, R0, R26, PT ;  /* 0x0000001a0000720c */ /* 0x000fe20003f44070 */
[----:B-1----:R-:W-:Y:S01]  /*2c540*/  IMAD.SHL.U32 R15, R15, 0x40, RZ ;  /* 0x000000400f0f7824 */ /* 0x002fe200078e00ff */
[----:B------:R-:W-:-:S02]  /*2c550*/  ISETP.GE.U32.AND.EX P4, PT, R3, RZ, PT, P4 ;  /* 0x000000ff0300720c */ /* 0x000fc40003f86140 */
[C---:B------:R-:W-:Y:S02]  /*2c560*/  ISETP.GT.U32.AND.EX P3, PT, R3.reuse, RZ, PT, P3 ;  /* 0x000000ff0300720c */ /* 0x040fe40003f64130 */
[C---:B------:R-:W-:Y:S02]  /*2c570*/  ISETP.GE.U32.AND.EX P0, PT, R3.reuse, RZ, PT, P0 ;  /* 0x000000ff0300720c */ /* 0x040fe40003f06100 */
[----:B------:R-:W-:Y:S02]  /*2c580*/  ISETP.GT.U32.AND.EX P2, PT, R3, RZ, PT, P2 ;  /* 0x000000ff0300720c */ /* 0x000fe40003f44120 */
[----:B------:R-:W-:Y:S01]  /*2c590*/  FSEL R28, R14, -INF , !P4 ;  /* 0xff8000000e1c7808 */ /* 0x000fe20006000000 */
[----:B------:R-:W-:Y:S04]  /*2c5a0*/  STL [R1+0x28], R19 ;  /* 0x0000281301007387 */ /* 0x000fe80000100800 */
[----:B------:R-:W1:Y:S01]  /*2c5b0*/  S2R R14, SR_TID.X ;  /* 0x00000000000e7919 */ /* 0x000e620000002100 */
[----:B------:R0:W-:Y:S02]  /*2c5c0*/  STL [R1+0x24], R11 ;  /* 0x0000240b01007387 */ /* 0x0001e40000100800 */
[----:B0-----:R-:W-:-:S04]  /*2c5d0*/  LOP3.LUT R17, R17, 0x1c, RZ, 0xc0, !PT ;  /* 0x0000001c11117812 */ /* 0x001fc800078ec0ff */
[----:B------:R-:W-:Y:S02]  /*2c5e0*/  LEA.HI R17, R17, 0x38, RZ, 0x1e ;  /* 0x0000003811117811 */ /* 0x000fe400078ff0ff */
[----:B------:R-:W-:Y:S02]  /*2c5f0*/  FSEL R24, R13, -INF , !P3 ;  /* 0xff8000000d187808 */ /* 0x000fe40005800000 */
[----:B------:R-:W-:Y:S02]  /*2c600*/  IADD3 R17, R15, R17, RZ ;  /* 0x000000110f117210 */ /* 0x000fe40007ffe0ff */
[----:B------:R-:W-:Y:S02]  /*2c610*/  FSEL R29, R12, -INF , !P0 ;  /* 0xff8000000c1d7808 */ /* 0x000fe40004000000 */
[----:B------:R-:W-:Y:S02]  /*2c620*/  FSEL R2, R2, -INF , !P2 ;  /* 0xff80000002027808 */ /* 0x000fe40005000000 */
[----:B------:R-:W-:-:S02]  /*2c630*/  ISETP.GE.U32.AND P5, PT, R0, R26, PT ;  /* 0x0000001a0000720c */ /* 0x000fc40003fa6070 */
[CC--:B------:R-:W-:Y:S02]  /*2c640*/  ISETP.GT.U32.AND P1, PT, R0.reuse, R18.reuse, PT ;  /* 0x000000120000720c */ /* 0x0c0fe40003f24070 */
[C---:B------:R-:W-:Y:S02]  /*2c650*/  ISETP.GE.U32.AND P4, PT, R0.reuse, R18, PT ;  /* 0x000000120000720c */ /* 0x040fe40003f86070 */
[CC--:B------:R-:W-:Y:S02]  /*2c660*/  ISETP.GT.U32.AND P3, PT, R0.reuse, R17.reuse, PT ;  /* 0x000000110000720c */ /* 0x0c0fe40003f64070 */
[C---:B------:R-:W-:Y:S01]  /*2c670*/  ISETP.GE.U32.AND P0, PT, R0.reuse, R17, PT ;  /* 0x000000110000720c */ /* 0x040fe20003f06070 */
[----:B------:R-:W-:Y:S02]  /*2c680*/  IADD3 R11, P2, R0, 0x21, RZ ;  /* 0x00000021000b7810 */ /* 0x000fe40007f5e0ff */
[----:B------:R-:W0:Y:S01]  /*2c690*/  S2R R0, SR_CTAID.X ;  /* 0x0000000000007919 */ /* 0x000e220000002500 */
[----:B-1----:R-:W-:-:S02]  /*2c6a0*/  LOP3.LUT R13, R14, 0x1c, RZ, 0xc0, !PT ;  /* 0x0000001c0e0d7812 */ /* 0x002fc400078ec0ff */
[----:B------:R-:W-:Y:S02]  /*2c6b0*/  ISETP.GE.U32.AND.EX P5, PT, R3, RZ, PT, P5 ;  /* 0x000000ff0300720c */ /* 0x000fe40003fa6150 */
[----:B------:R-:W-:Y:S02]  /*2c6c0*/  LEA.HI R14, R13, 0x8, RZ, 0x1e ;  /* 0x000000080d0e7811 */ /* 0x000fe400078ff0ff */
[C---:B------:R-:W-:Y:S02]  /*2c6d0*/  ISETP.GT.U32.AND.EX P1, PT, R3.reuse, RZ, PT, P1 ;  /* 0x000000ff0300720c */ /* 0x040fe40003f24110 */
[C---:B------:R-:W-:Y:S02]  /*2c6e0*/  ISETP.GE.U32.AND.EX P4, PT, R3.reuse, RZ, PT, P4 ;  /* 0x000000ff0300720c */ /* 0x040fe40003f86140 */
[C---:B------:R-:W-:Y:S02]  /*2c6f0*/  ISETP.GT.U32.AND.EX P3, PT, R3.reuse, RZ, PT, P3 ;  /* 0x000000ff0300720c */ /* 0x040fe40003f64130 */
[----:B------:R-:W-:-:S02]  /*2c700*/  ISETP.GE.U32.AND.EX P0, PT, R3, RZ, PT, P0 ;  /* 0x000000ff0300720c */ /* 0x000fc40003f06100 */
[----:B------:R-:W-:Y:S01]  /*2c710*/  IADD3.X R12, RZ, R3, RZ, P2, !PT ;  /* 0x00000003ff0c7210 */ /* 0x000fe200017fe4ff */
[----:B------:R-:W-:Y:S02]  /*2c720*/  IMAD.IADD R14, R15, 0x1, R14 ;  /* 0x000000010f0e7824 */ /* 0x000fe400078e020e */
[----:B0-----:R-:W-:-:S05]  /*2c730*/  IMAD.SHL.U32 R0, R0, 0x40, RZ ;  /* 0x0000004000007824 */ /* 0x001fca00078e00ff */
[----:B------:R-:W-:-:S04]  /*2c740*/  LEA.HI R3, R13, R0, RZ, 0x1e ;  /* 0x000000000d037211 */ /* 0x000fc800078ff0ff */
[C---:B------:R-:W-:Y:S01]  /*2c750*/  ISETP.GT.U32.AND P2, PT, R11.reuse, R3, PT ;  /* 0x000000030b00720c */ /* 0x040fe20003f44070 */
[----:B------:R-:W-:Y:S01]  /*2c760*/  FSEL R3, R4, -INF , !P1 ;  /* 0xff80000004037808 */ /* 0x000fe20004800000 */
[----:B------:R-:W-:Y:S01]  /*2c770*/  ISETP.GT.U32.AND P1, PT, R11, R14, PT ;  /* 0x0000000e0b00720c */ /* 0x000fe20003f24070 */
[----:B------:R-:W-:Y:S01]  /*2c780*/  FMUL R7, R7, c[0x0][0x188] ;  /* 0x0000620007077a20 */ /* 0x000fe20000400000 */
[----:B------:R-:W-:Y:S01]  /*2c790*/  LEA.HI R13, R13, 0x10, RZ, 0x1e ;  /* 0x000000100d0d7811 */ /* 0x000fe200078ff0ff */
[----:B------:R-:W-:Y:S01]  /*2c7a0*/  FMUL R23, R23, c[0x0][0x188] ;  /* 0x0000620017177a20 */ /* 0x000fe20000400000 */
[----:B------:R0:W-:Y:S01]  /*2c7b0*/  STL [R1+0x14], R22 ;  /* 0x0000141601007387 */ /* 0x0001e20000100800 */
[----:B------:R-:W-:Y:S01]  /*2c7c0*/  ISETP.GT.U32.AND.EX P2, PT, R12, RZ, PT, P2 ;  /* 0x000000ff0c00720c */ /* 0x000fe20003f44120 */
[----:B------:R1:W-:Y:S01]  /*2c7d0*/  STL [R1+0x10], R28 ;  /* 0x0000101c01007387 */ /* 0x0003e20000100800 */
[----:B------:R-:W-:Y:S02]  /*2c7e0*/  FSEL R4, R6, -INF , !P4 ;  /* 0xff80000006047808 */ /* 0x000fe40006000000 */
[----:B------:R-:W-:Y:S01]  /*2c7f0*/  ISETP.GT.U32.AND.EX P1, PT, R12, RZ, PT, P1 ;  /* 0x000000ff0c00720c */ /* 0x000fe20003f24110 */
[----:B------:R-:W-:Y:S01]  /*2c800*/  STL [R1+0xc], R24 ;  /* 0x00000c1801007387 */ /* 0x000fe20000100800 */
[----:B------:R-:W-:Y:S01]  /*2c810*/  FSEL R6, R8, -INF , !P3 ;  /* 0xff80000008067808 */ /* 0x000fe20005800000 */
[----:B------:R0:W-:Y:S01]  /*2c820*/  STL [R1+0x8], R29 ;  /* 0x0000081d01007387 */ /* 0x0001e20000100800 */
[----:B------:R-:W-:-:S02]  /*2c830*/  FSEL R0, R5, -INF , !P5 ;  /* 0xff80000005007808 */ /* 0x000fc40006800000 */
[----:B------:R-:W-:Y:S02]  /*2c840*/  IADD3 R15, R15, R13, RZ ;  /* 0x0000000d0f0f7210 */ /* 0x000fe40007ffe0ff */
[----:B------:R-:W-:Y:S01]  /*2c850*/  FSEL R8, R9, -INF , !P0 ;  /* 0xff80000009087808 */ /* 0x000fe20004000000 */
[----:B------:R-:W3:Y:S01]  /*2c860*/  LDL.LU R5, [R1+0x1b70] ;  /* 0x001b700001057983 */ /* 0x000ee20000300800 */
[----:B------:R-:W-:Y:S02]  /*2c870*/  ISETP.GT.U32.AND P3, PT, R11, R10, PT ;  /* 0x0000000a0b00720c */ /* 0x000fe40003f64070 */
[----:B------:R-:W-:Y:S02]  /*2c880*/  FSEL R9, R7, -INF , !P2 ;  /* 0xff80000007097808 */ /* 0x000fe40005000000 */
[----:B------:R-:W-:Y:S01]  /*2c890*/  ISETP.GT.U32.AND P5, PT, R11, R16, PT ;  /* 0x000000100b00720c */ /* 0x000fe20003fa4070 */
[----:B------:R-:W3:Y:S01]  /*2c8a0*/  LDL.LU R7, [R1+0x1b6c] ;  /* 0x001b6c0001077983 */ /* 0x000ee20000300800 */
[----:B------:R-:W-:-:S02]  /*2c8b0*/  FSEL R10, R23, -INF , !P1 ;  /* 0xff800000170a7808 */ /* 0x000fc40004800000 */
[----:B------:R-:W3:Y:S01]  /*2c8c0*/  LDL.LU R23, [R1+0x1b68] ;  /* 0x001b680001177983 */ /* 0x000ee20000300800 */
[C---:B------:R-:W-:Y:S02]  /*2c8d0*/  ISETP.GT.U32.AND P4, PT, R11.reuse, R15, PT ;  /* 0x0000000f0b00720c */ /* 0x040fe40003f84070 */
[C---:B------:R-:W-:Y:S02]  /*2c8e0*/  ISETP.GT.U32.AND P0, PT, R11.reuse, R26, PT ;  /* 0x0000001a0b00720c */ /* 0x040fe40003f04070 */
[C---:B------:R-:W-:Y:S02]  /*2c8f0*/  ISETP.GT.U32.AND P2, PT, R11.reuse, R18, PT ;  /* 0x000000120b00720c */ /* 0x040fe40003f44070 */
[----:B------:R-:W-:Y:S02]  /*2c900*/  ISETP.GT.U32.AND P1, PT, R11, R17, PT ;  /* 0x000000110b00720c */ /* 0x000fe40003f24070 */
[C---:B------:R-:W-:Y:S02]  /*2c910*/  ISETP.GT.U32.AND.EX P5, PT, R12.reuse, RZ, PT, P5 ;  /* 0x000000ff0c00720c */ /* 0x040fe40003fa4150 */
[----:B------:R-:W-:-:S02]  /*2c920*/  ISETP.GT.U32.AND.EX P4, PT, R12, RZ, PT, P4 ;  /* 0x000000ff0c00720c */ /* 0x000fc40003f84140 */
[C---:B------:R-:W-:Y:S01]  /*2c930*/  ISETP.GT.U32.AND.EX P3, PT, R12.reuse, RZ, PT, P3 ;  /* 0x000000ff0c00720c */ /* 0x040fe20003f64130 */
[----:B------:R-:W3:Y:S01]  /*2c940*/  LDL R26, [R1+0x48] ;  /* 0x00004800011a7983 */ /* 0x000ee20000100800 */
[----:B----4-:R-:W-:Y:S01]  /*2c950*/  FMUL R11, R21, c[0x0][0x188] ;  /* 0x00006200150b7a20 */ /* 0x010fe20000400000 */
[C---:B------:R-:W-:Y:S02]  /*2c960*/  ISETP.GT.U32.AND.EX P0, PT, R12.reuse, RZ, PT, P0 ;  /* 0x000000ff0c00720c */ /* 0x040fe40003f04100 */
[C---:B------:R-:W-:Y:S02]  /*2c970*/  ISETP.GT.U32.AND.EX P2, PT, R12.reuse, RZ, PT, P2 ;  /* 0x000000ff0c00720c */ /* 0x040fe40003f44120 */
[----:B------:R-:W-:Y:S01]  /*2c980*/  ISETP.GT.U32.AND.EX P1, PT, R12, RZ, PT, P1 ;  /* 0x000000ff0c00720c */ /* 0x000fe20003f24110 */
[----:B--2---:R-:W-:Y:S01]  /*2c990*/  FMUL R17, R25, c[0x0][0x188] ;  /* 0x0000620019117a20 */ /* 0x004fe20000400000 */
[----:B------:R-:W-:Y:S01]  /*2c9a0*/  FSEL R15, R11, -INF , !P5 ;  /* 0xff8000000b0f7808 */ /* 0x000fe20006800000 */
[----:B------:R-:W-:Y:S01]  /*2c9b0*/  FMUL R18, R27, c[0x0][0x188] ;  /* 0x000062001b127a20 */ /* 0x000fe20000400000 */
[----:B------:R-:W2:Y:S04]  /*2c9c0*/  LDL R11, [R1+0x34] ;  /* 0x00003400010b7983 */ /* 0x000ea80000100800 */
[----:B------:R-:W4:Y:S04]  /*2c9d0*/  LDL R21, [R1+0x4c] ;  /* 0x00004c0001157983 */ /* 0x000f280000100800 */
[----:B------:R-:W4:Y:S04]  /*2c9e0*/  LDL R25, [R1+0x50] ;  /* 0x0000500001197983 */ /* 0x000f280000100800 */
[----:B------:R-:W4:Y:S01]  /*2c9f0*/  LDL R27, [R1+0x58] ;  /* 0x00005800011b7983 */ /* 0x000f220000100800 */
[----:B0-----:R-:W-:Y:S01]  /*2ca00*/  FMNMX R22, R22, R28, !PT ;  /* 0x0000001c16167209 */ /* 0x001fe20007800000 */
[----:B---3--:R-:W-:-:S02]  /*2ca10*/  FMUL R5, R5, c[0x0][0x188] ;  /* 0x0000620005057a20 */ /* 0x008fc40000400000 */
[----:B------:R-:W-:Y:S02]  /*2ca20*/  FMUL R7, R7, c[0x0][0x188] ;  /* 0x0000620007077a20 */ /* 0x000fe40000400000 */
[----:B------:R-:W-:Y:S01]  /*2ca30*/  FMUL R12, R23, c[0x0][0x188] ;  /* 0x00006200170c7a20 */ /* 0x000fe20000400000 */
[----:B------:R-:W-:Y:S01]  /*2ca40*/  FSEL R13, R5, -INF , !P4 ;  /* 0xff800000050d7808 */ /* 0x000fe20006000000 */
[----:B------:R-:W3:Y:S01]  /*2ca50*/  LDL R23, [R1+0x30] ;  /* 0x0000300001177983 */ /* 0x000ee20000100800 */
[----:B------:R-:W-:-:S03]  /*2ca60*/  FSEL R14, R7, -INF , !P3 ;  /* 0xff800000070e7808 */ /* 0x000fc60005800000 */
[----:B------:R-:W3:Y:S01]  /*2ca70*/  LDL R5, [R1+0x24] ;  /* 0x0000240001057983 */ /* 0x000ee20000100800 */
[----:B------:R-:W3:Y:S01]  /*2ca80*/  LDL R7, [R1+0x2c] ;  /* 0x00002c0001077983 */ /* 0x000ee20000100800 */
[----:B------:R-:W-:Y:S01]  /*2ca90*/  FSEL R16, R12, -INF , !P0 ;  /* 0xff8000000c107808 */ /* 0x000fe20004000000 */
[----:B-1----:R-:W3:Y:S01]  /*2caa0*/  LDL.LU R28, [R1+0x1b64] ;  /* 0x001b6400011c7983 */ /* 0x002ee20000300800 */
[----:B------:R-:W-:Y:S02]  /*2cab0*/  FMNMX R12, R24, R29, !PT ;  /* 0x0000001d180c7209 */ /* 0x000fe40007800000 */
[----:B------:R-:W3:Y:S01]  /*2cac0*/  LDL.LU R29, [R1+0x1b60] ;  /* 0x001b6000011d7983 */ /* 0x000ee20000300800 */
[----:B------:R-:W3:Y:S02]  /*2cad0*/  LDL.LU R24, [R1+0x1b5c] ;  /* 0x001b5c0001187983 */ /* 0x000ee40000300800 */
[----:B------:R0:W-:Y:S01]  /*2cae0*/  STL [R1+0x1b58], R0 ;  /* 0x001b580001007387 */ /* 0x0001e20000100800 */
[----:B--2---:R-:W-:Y:S01]  /*2caf0*/  FMNMX R20, R20, R11, !PT ;  /* 0x0000000b14147209 */ /* 0x004fe20007800000 */
[----:B------:R-:W-:-:S02]  /*2cb00*/  FMNMX R11, R2, R0, !PT ;  /* 0x00000000020b7209 */ /* 0x000fc40007800000 */
[----:B0-----:R-:W2:Y:S01]  /*2cb10*/  LDL R0, [R1+0x54] ;  /* 0x0000540001007983 */ /* 0x001ea20000100800 */
[----:B----4-:R-:W-:Y:S02]  /*2cb20*/  FMNMX R22, R21, R22, !PT ;  /* 0x0000001615167209 */ /* 0x010fe40007800000 */
[----:B------:R-:W-:Y:S02]  /*2cb30*/  FSEL R18, R18, -INF , !P1 ;  /* 0xff80000012127808 */ /* 0x000fe40004800000 */
[----:B------:R-:W-:Y:S02]  /*2cb40*/  FMNMX R12, R26, R12, !PT ;  /* 0x0000000c1a0c7209 */ /* 0x000fe40007800000 */
[----:B------:R-:W-:Y:S02]  /*2cb50*/  FSEL R17, R17, -INF , !P2 ;  /* 0xff80000011117808 */ /* 0x000fe40005000000 */
[----:B------:R-:W-:Y:S02]  /*2cb60*/  FMNMX R22, R14, R22, !PT ;  /* 0x000000160e167209 */ /* 0x000fe40007800000 */
[----:B------:R-:W-:-:S05]  /*2cb70*/  FMNMX R12, R15, R12, !PT ;  /* 0x0000000c0f0c7209 */ /* 0x000fca0007800000 */
[----:B------:R-:W0:Y:S02]  /*2cb80*/  SHFL.BFLY PT, R21, R12, 0x2, 0x1f ;  /* 0x0c401f000c157f89 */ /* 0x000e2400000e0000 */
[----:B0-----:R-:W-:Y:S02]  /*2cb90*/  FMNMX R21, R12, R21, !PT ;  /* 0x000000150c157209 */ /* 0x001fe40007800000 */
[----:B---3--:R-:W-:Y:S02]  /*2cba0*/  FMNMX R19, R19, R5, !PT ;  /* 0x0000000513137209 */ /* 0x008fe40007800000 */
[----:B------:R-:W-:Y:S01]  /*2cbb0*/  FMNMX R23, R23, R7, !PT ;  /* 0x0000000717177209 */ /* 0x000fe20007800000 */
[----:B------:R-:W-:Y:S01]  /*2cbc0*/  FMNMX R5, R6, R8, !PT ;  /* 0x0000000806057209 */ /* 0x000fe20007800000 */
[----:B------:R-:W-:Y:S02]  /*2cbd0*/  FMNMX R7, R3, R4, !PT ;  /* 0x0000000403077209 */ /* 0x000fe40007800000 */
[----:B------:R-:W-:-:S02]  /*2cbe0*/  FMNMX R19, R25, R19, !PT ;  /* 0x0000001319137209 */ /* 0x000fc40007800000 */
[----:B------:R-:W-:Y:S02]  /*2cbf0*/  FMNMX R23, R27, R23, !PT ;  /* 0x000000171b177209 */ /* 0x000fe40007800000 */
[----:B------:R-:W-:Y:S02]  /*2cc00*/  FMNMX R5, R28, R5, !PT ;  /* 0x000000051c057209 */ /* 0x000fe40007800000 */
[----:B------:R-:W-:Y:S02]  /*2cc10*/  FMNMX R11, R24, R11, !PT ;  /* 0x0000000b180b7209 */ /* 0x000fe40007800000 */
[----:B------:R-:W-:Y:S02]  /*2cc20*/  FMNMX R19, R13, R19, !PT ;  /* 0x000000130d137209 */ /* 0x000fe40007800000 */
[----:B------:R-:W-:Y:S02]  /*2cc30*/  FMNMX R7, R29, R7, !PT ;  /* 0x000000071d077209 */ /* 0x000fe40007800000 */
[----:B------:R-:W-:-:S02]  /*2cc40*/  FMNMX R23, R10, R23, !PT ;  /* 0x000000170a177209 */ /* 0x000fc40007800000 */
[----:B------:R-:W-:Y:S02]  /*2cc50*/  FMNMX R11, R16, R11, !PT ;  /* 0x0000000b100b7209 */ /* 0x000fe40007800000 */
[----:B------:R-:W-:Y:S01]  /*2cc60*/  FMNMX R5, R18, R5, !PT ;  /* 0x0000000512057209 */ /* 0x000fe20007800000 */
[----:B------:R-:W0:Y:S01]  /*2cc70*/  SHFL.BFLY PT, R25, R19, 0x2, 0x1f ;  /* 0x0c401f0013197f89 */ /* 0x000e2200000e0000 */
[----:B------:R-:W-:-:S03]  /*2cc80*/  FMNMX R7, R17, R7, !PT ;  /* 0x0000000711077209 */ /* 0x000fc60007800000 */
[----:B------:R-:W1:Y:S04]  /*2cc90*/  SHFL.BFLY PT, R26, R23, 0x2, 0x1f ;  /* 0x0c401f00171a7f89 */ /* 0x000e6800000e0000 */
[----:B------:R-:W3:Y:S04]  /*2cca0*/  SHFL.BFLY PT, R24, R22, 0x2, 0x1f ;  /* 0x0c401f0016187f89 */ /* 0x000ee800000e0000 */
[----:B------:R-:W4:Y:S04]  /*2ccb0*/  SHFL.BFLY PT, R28, R11, 0x2, 0x1f ;  /* 0x0c401f000b1c7f89 */ /* 0x000f2800000e0000 */
[----:B------:R-:W4:Y:S01]  /*2ccc0*/  SHFL.BFLY PT, R29, R7, 0x2, 0x1f ;  /* 0x0c401f00071d7f89 */ /* 0x000f2200000e0000 */
[----:B0-----:R-:W-:-:S02]  /*2ccd0*/  FMNMX R19, R19, R25, !PT ;  /* 0x0000001913137209 */ /* 0x001fc40007800000 */
[----:B-1----:R-:W-:Y:S02]  /*2cce0*/  FMNMX R23, R23, R26, !PT ;  /* 0x0000001a17177209 */ /* 0x002fe40007800000 */
[----:B---3--:R-:W-:Y:S01]  /*2ccf0*/  FMNMX R22, R22, R24, !PT ;  /* 0x0000001816167209 */ /* 0x008fe20007800000 */
[----:B----4-:R-:W-:Y:S02]  /*2cd00*/  FMNMX R24, R11, R28, !PT ;  /* 0x0000001c0b187209 */ /* 0x010fe40007800000 */
[----:B------:R-:W-:Y:S01]  /*2cd10*/  IMAD.MOV.U32 R12, RZ, RZ, R29 ;  /* 0x000000ffff0c7224 */ /* 0x000fe200078e001d */
[----:B------:R-:W0:Y:S04]  /*2cd20*/  SHFL.BFLY PT, R28, R19, 0x1, 0x1f ;  /* 0x0c201f00131c7f89 */ /* 0x000e2800000e0000 */
[----:B------:R-:W1:Y:S01]  /*2cd30*/  SHFL.BFLY PT, R29, R23, 0x1, 0x1f ;  /* 0x0c201f00171d7f89 */ /* 0x000e6200000e0000 */
[----:B0-----:R-:W-:-:S02]  /*2cd40*/  FMNMX R19, R19, R28, !PT ;  /* 0x0000001c13137209 */ /* 0x001fc40007800000 */
[----:B-1----:R-:W-:Y:S02]  /*2cd50*/  FMNMX R23, R23, R29, !PT ;  /* 0x0000001d17177209 */ /* 0x002fe40007800000 */
[----:B--2---:R-:W-:-:S04]  /*2cd60*/  FMNMX R20, R0, R20, !PT ;  /* 0x0000001400147209 */ /* 0x004fc80007800000 */
[----:B------:R-:W-:Y:S01]  /*2cd70*/  FMNMX R20, R9, R20, !PT ;  /* 0x0000001409147209 */ /* 0x000fe20007800000 */
[----:B------:R-:W0:Y:S04]  /*2cd80*/  SHFL.BFLY PT, R0, R5, 0x2, 0x1f ;  /* 0x0c401f0005007f89 */ /* 0x000e2800000e0000 */
[----:B------:R-:W1:Y:S01]  /*2cd90*/  SHFL.BFLY PT, R27, R20, 0x2, 0x1f ;  /* 0x0c401f00141b7f89 */ /* 0x000e6200000e0000 */
[----:B0-----:R-:W-:Y:S02]  /*2cda0*/  MOV R11, R0 ;  /* 0x00000000000b7202 */ /* 0x001fe40000000f00 */
[----:B-1----:R-:W-:-:S05]  /*2cdb0*/  FMNMX R20, R20, R27, !PT ;  /* 0x0000001b14147209 */ /* 0x002fca0007800000 */
[----:B------:R-:W0:Y:S02]  /*2cdc0*/  SHFL.BFLY PT, R0, R20, 0x1, 0x1f ;  /* 0x0c201f0014007f89 */ /* 0x000e2400000e0000 */
[----:B0-----:R-:W-:Y:S02]  /*2cdd0*/  FMNMX R20, R20, R0, !PT ;  /* 0x0000000014147209 */ /* 0x001fe40007800000 */
[----:B------:R0:W5:Y:S01]  /*2cde0*/  LDL.LU R0, [R1+0x1b58] ;  /* 0x001b580001007983 */ /* 0x0001620000300800 */
[----:B------:R0:W5:Y:S02]  /*2cdf0*/  LDL.LU R28, [R1+0x1b54] ;  /* 0x001b5400011c7983 */ /* 0x0001640000300800 */
[----:B------:R0:W5:Y:S01]  /*2ce00*/  LDL.LU R29, [R1+0x1b50] ;  /* 0x001b5000011d7983 */ /* 0x0001620000300800 */
[----:B------:R-:W1:Y:S04]  /*2ce10*/  SHFL.BFLY PT, R25, R22, 0x1, 0x1f ;  /* 0x0c201f0016197f89 */ /* 0x000e6800000e0000 */
[----:B------:R-:W2:Y:S04]  /*2ce20*/  SHFL.BFLY PT, R26, R21, 0x1, 0x1f ;  /* 0x0c201f00151a7f89 */ /* 0x000ea800000e0000 */
[----:B------:R-:W3:Y:S01]  /*2ce30*/  SHFL.BFLY PT, R27, R24, 0x1, 0x1f ;  /* 0x0c201f00181b7f89 */ /* 0x000ee200000e0000 */
[----:B------:R-:W-:-:S02]  /*2ce40*/  FMNMX R12, R7, R12, !PT ;  /* 0x0000000c070c7209 */ /* 0x000fc40007800000 */
[----:B------:R-:W-:Y:S01]  /*2ce50*/  FMNMX R11, R5, R11, !PT ;  /* 0x0000000b050b7209 */ /* 0x000fe20007800000 */
[----:B------:R-:W-:Y:S02]  /*2ce60*/  BSSY B0, `(.L_x_1) ;  /* 0x0000011000007945 */ /* 0x000fe40003800000 */
[----:B------:R0:W4:Y:S04]  /*2ce70*/  SHFL.BFLY PT, R7, R12, 0x1, 0x1f ;  /* 0x0c201f000c077f89 */ /* 0x00012800000e0000 */
[----:B------:R0:W0:Y:S01]  /*2ce80*/  SHFL.BFLY PT, R5, R11, 0x1, 0x1f ;  /* 0x0c201f000b057f89 */ /* 0x00002200000e0000 */
[----:B-1----:R-:W-:Y:S02]  /*2ce90*/  FMNMX R22, R22, R25, !PT ;  /* 0x0000001916167209 */ /* 0x002fe40007800000 */
[----:B--2---:R-:W-:-:S02]  /*2cea0*/  FMNMX R21, R21, R26, !PT ;  /* 0x0000001a15157209 */ /* 0x004fc40007800000 */
[----:B---3--:R-:W-:Y:S01]  /*2ceb0*/  FMNMX R27, R24, R27, !PT ;  /* 0x0000001b181b7209 */ /* 0x008fe20007800000 */
[----:B------:R-:W-:Y:S05]  /*2cec0*/  @P6 BRA `(.L_x_2) ;  /* 0x000000a000006947 */ /* 0x000fea0003800000 */
[----:B------:R-:W1:Y:S02]  /*2ced0*/  S2R R26, SR_TID.X ;  /* 0x00000000001a7919 */ /* 0x000e640000002100 */
[C---:B-1----:R-:W-:Y:S02]  /*2cee0*/  LOP3.LUT R25, R26.reuse, 0x1c, RZ, 0xc0, !PT ;  /* 0x0000001c1a197812 */ /* 0x042fe400078ec0ff */
[----:B------:R-:W-:-:S03]  /*2cef0*/  LOP3.LUT R26, R26, 0x7f, RZ, 0xc0, !PT ;  /* 0x0000007f1a1a7812 */ /* 0x000fc600078ec0ff */
[----:B------:R-:W-:Y:S01]  /*2cf00*/  IMAD.SHL.U32 R25, R25, 0x4, RZ ;  /* 0x0000000419197824 */ /* 0x000fe200078e00ff */
[----:B------:R-:W-:-:S04]  /*2cf10*/  SHF.R.U32.HI R26, RZ, 0x3, R26 ;  /* 0x00000003ff1a7819 */ /* 0x000fc8000001161a */
[----:B------:R-:W-:-:S04]  /*2cf20*/  LOP3.LUT R26, R26, 0xc, RZ, 0xc0, !PT ;  /* 0x0000000c1a1a7812 */ /* 0x000fc800078ec0ff */
[----:B------:R-:W-:Y:S02]  /*2cf30*/  IADD3 R26, R25, R26, RZ ;  /* 0x0000001a191a7210 */ /* 0x000fe40007ffe0ff */
[----:B------:R-:W2:Y:S04]  /*2cf40*/  LDL R25, [R1+0xae0] ;  /* 0x000ae00001197983 */ /* 0x000ea80000100800 */
[----:B------:R1:W-:Y:S04]  /*2cf50*/  STS [R26+0x10000], R20 ;  /* 0x010000141a007388 */ /* 0x0003e80000000800 */
[----:B--2---:R1:W-:Y:S02]  /*2cf60*/  STS [R25+0x10000], R23 ;  /* 0x0100001719007388 */ /* 0x0043e40000000800 */
.L_x_2:
[----:B------:R-:W-:Y:S05]  /*2cf70*/  BSYNC B0 ;  /* 0x0000000000007941 */ /* 0x000fea0003800000 */
.L_x_1:
[----:B------:R-:W-:Y:S01]  /*2cf80*/  BSSY B0, `(.L_x_3) ;  /* 0x0000041000007945 */ /* 0x000fe20003800000 */
[----:B------:R-:W-:Y:S01]  /*2cf90*/  BSSY B1, `(.L_x_4) ;  /* 0x0000036000017945 */ /* 0x000fe20003800000 */
[----:B----4-:R-:W-:-:S02]  /*2cfa0*/  FMNMX R7, R12, R7, !PT ;  /* 0x000000070c077209 */ /* 0x010fc40007800000 */
[----:B0-----:R-:W-:Y:S01]  /*2cfb0*/  FMNMX R5, R11, R5, !PT ;  /* 0x000000050b057209 */ /* 0x001fe20007800000 */
[----:B------:R-:W-:Y:S05]  /*2cfc0*/  @P6 BRA `(.L_x_5) ;  /* 0x0000013000006947 */ /* 0x000fea0003800000 */
[----:B-1----:R-:W0:Y:S02]  /*2cfd0*/  S2R R20, SR_TID.X ;  /* 0x0000000000147919 */ /* 0x002e240000002100 */
[C---:B0-----:R-:W-:Y:S02]  /*2cfe0*/  LOP3.LUT R23, R20.reuse, 0x1c, RZ, 0xc0, !PT ;  /* 0x0000001c14177812 */ /* 0x041fe400078ec0ff */
[----:B------:R-:W-:Y:S02]  /*2cff0*/  LOP3.LUT R20, R20, 0x7f, RZ, 0xc0, !PT ;  /* 0x0000007f14147812 */ /* 0x000fe400078ec0ff */
[----:B------:R-:W-:Y:S02]  /*2d000*/  LEA.HI R23, R23, 0x10, RZ, 0x1e ;  /* 0x0000001017177811 */ /* 0x000fe400078ff0ff */
[----:B------:R-:W-:-:S03]  /*2d010*/  SHF.R.U32.HI R20, RZ, 0x3, R20 ;  /* 0x00000003ff147819 */ /* 0x000fc60000011614 */
[----:B------:R-:W-:Y:S01]  /*2d020*/  IMAD.SHL.U32 R23, R23, 0x10, RZ ;  /* 0x0000001017177824 */ /* 0x000fe200078e00ff */
[----:B------:R-:W-:-:S04]  /*2d030*/  LOP3.LUT R20, R20, 0xc, RZ, 0xc0, !PT ;  /* 0x0000000c14147812 */ /* 0x000fc800078ec0ff */
[----:B------:R-:W-:-:S05]  /*2d040*/  IADD3 R20, R20, R23, RZ ;  /* 0x0000001714147210 */ /* 0x000fca0007ffe0ff */
[----:B------:R0:W-:Y:S01]  /*2d050*/  STS [R20+0x10000], R19 ;  /* 0x0100001314007388 */ /* 0x0001e20000000800 */
[----:B------:R-:W-:Y:S05]  /*2d060*/  @P6 BRA `(.L_x_6) ;  /* 0x0000013000006947 */ /* 0x000fea0003800000 */
[----:B0-----:R-:W0:Y:S02]  /*2d070*/  S2R R20, SR_TID.X ;  /* 0x0000000000147919 */ /* 0x001e240000002100 */
[C---:B0-----:R-:W-:Y:S02]  /*2d080*/  LOP3.LUT R23, R20.reuse, 0x1c, RZ, 0xc0, !PT ;  /* 0x0000001c14177812 */ /* 0x041fe400078ec0ff */
[----:B------:R-:W-:Y:S02]  /*2d090*/  LOP3.LUT R20, R20, 0x7f, RZ, 0xc0, !PT ;  /* 0x0000007f14147812 */ /* 0x000fe400078ec0ff */
[----:B------:R-:W-:Y:S02]  /*2d0a0*/  LEA.HI R23, R23, 0x18, RZ, 0x1e ;  /* 0x0000001817177811 */ /* 0x000fe400078ff0ff */
[----:B------:R-:W-:-:S03]  /*2d0b0*/  SHF.R.U32.HI R20, RZ, 0x3, R20 ;  /* 0x00000003ff147819 */ /* 0x000fc60000011614 */
[----:B------:R-:W-:Y:S01]  /*2d0c0*/  IMAD.SHL.U32 R23, R23, 0x10, RZ ;  /* 0x0000001017177824 */ /* 0x000fe200078e00ff */
[----:B------:R-:W-:-:S04]  /*2d0d0*/  LOP3.LUT R20, R20, 0xc, RZ, 0xc0, !PT ;  /* 0x0000000c14147812 */ /* 0x000fc800078ec0ff */
[----:B------:R-:W-:-:S05]  /*2d0e0*/  IADD3 R20, R20, R23, RZ ;  /* 0x0000001714147210 */ /* 0x000fca0007ffe0ff */
[----:B------:R0:W-:Y:S02]  /*2d0f0*/  STS [R20+0x10000], R22 ;  /* 0x0100001614007388 */ /* 0x0001e40000000800 */
.L_x_5:
[----:B------:R-:W-:Y:S05]  /*2d100*/  @P6 BRA `(.L_x_7) ;  /* 0x0000013000006947 */ /* 0x000fea0003800000 */
[----:B------:R-:W2:Y:S02]  /*2d110*/  S2R R11, SR_TID.X ;  /* 0x00000000000b7919 */ /* 0x000ea40000002100 */
[C---:B--2---:R-:W-:Y:S02]  /*2d120*/  LOP3.LUT R12, R11.reuse, 0x1c, RZ, 0xc0, !PT ;  /* 0x0000001c0b0c7812 */ /* 0x044fe400078ec0ff */
[----:B------:R-:W-:Y:S02]  /*2d130*/  LOP3.LUT R11, R11, 0x7f, RZ, 0xc0, !PT ;  /* 0x0000007f0b0b7812 */ /* 0x000fe400078ec0ff */
[----:B------:R-:W-:Y:S02]  /*2d140*/  LEA.HI R12, R12, 0x20, RZ, 0x1e ;  /* 0x000000200c0c7811 */ /* 0x000fe400078ff0ff */
[----:B------:R-:W-:-:S03]  /*2d150*/  SHF.R.U32.HI R11, RZ, 0x3, R11 ;  /* 0x00000003ff0b7819 */ /* 0x000fc6000001160b */
[----:B------:R-:W-:Y:S01]  /*2d160*/  IMAD.SHL.U32 R12, R12, 0x10, RZ ;  /* 0x000000100c0c7824 */ /* 0x000fe200078e00ff */
[----:B------:R-:W-:-:S04]  /*2d170*/  LOP3.LUT R11, R11, 0xc, RZ, 0xc0, !PT ;  /* 0x0000000c0b0b7812 */ /* 0x000fc800078ec0ff */
[----:B------:R-:W-:-:S05]  /*2d180*/  IADD3 R11, R11, R12, RZ ;  /* 0x0000000c0b0b7210 */ /* 0x000fca0007ffe0ff */
[----:B------:R2:W-:Y:S02]  /*2d190*/  STS [R11+0x10000], R21 ;  /* 0x010000150b007388 */ /* 0x0005e40000000800 */
.L_x_6:
[----:B------:R-:W-:Y:S05]  /*2d1a0*/  @P6 BRA `(.L_x_8) ;  /* 0x0000014000006947 */ /* 0x000fea0003800000 */
[----:B--2---:R-:W2:Y:S02]  /*2d1b0*/  S2R R11, SR_TID.X ;  /* 0x00000000000b7919 */ /* 0x004ea40000002100 */
        /* <DEDUP_REMOVED lines=8> */
.L_x_7:
[----:B------:R-:W-:Y:S01]  /*2d240*/  @P6 BREAK B1 ;  /* 0x0000000000016942 */ /* 0x000fe20003800000 */
        /* <DEDUP_REMOVED lines=10> */
.L_x_8:
[----:B------:R-:W-:Y:S05]  /*2d2f0*/  BSYNC B1 ;  /* 0x0000000000017941 */ /* 0x000fea0003800000 */
.L_x_4:
        /* <DEDUP_REMOVED lines=8> */
[----:B------:R2:W-:Y:S02]  /*2d380*/  @!P6 STS [R7+0x10000], R5 ;  /* 0x010000050700e388 */ /* 0x0005e40000000800 */
.L_x_9:
[----:B------:R-:W-:Y:S05]  /*2d390*/  BSYNC B0 ;  /* 0x0000000000007941 */ /* 0x000fea0003800000 */
.L_x_3:
[----:B------:R-:W-:Y:S01]  /*2d3a0*/  WARPSYNC 0xffffffff ;  /* 0xffffffff00007948 */ /* 0x000fe20003800000 */
[----:B-1----:R-:W3:Y:S04]  /*2d3b0*/  LDL R23, [R1+0x3c8] ;  /* 0x0003c80001177983 */ /* 0x002ee80000100800 */
[----:B------:R-:W4:Y:S04]  /*2d3c0*/  LDL.LU R21, [R1+0x54] ;  /* 0x0000540001157983 */ /* 0x000f280000300800 */
[----:B0-2---:R-:W2:Y:S04]  /*2d3d0*/  LDL.LU R22, [R1+0x2c] ;  /* 0x00002c0001167983 */ /* 0x005ea80000300800 */
[----:B------:R-:W2:Y:S04]  /*2d3e0*/  LDL.LU R20, [R1+0x58] ;  /* 0x0000580001147983 */ /* 0x000ea80000300800 */
[----:B------:R0:W-:Y:S04]  /*2d3f0*/  STL [R1+0x1b7c], R6 ;  /* 0x001b7c0601007387 */ /* 0x0001e80000100800 */
[----:B0-----:R-:W2:Y:S04]  /*2d400*/  LDL R6, [R1+0x3cc] ;  /* 0x0003cc0001067983 */ /* 0x001ea80000100800 */
[----:B------:R0:W-:Y:S04]  /*2d410*/  STL [R1+0x1b78], R8 ;  /* 0x001b780801007387 */ /* 0x0001e80000100800 */
[----:B0-----:R-:W2:Y:S04]  /*2d420*/  LDL.LU R8, [R1+0x34] ;  /* 0x0000340001087983 */ /* 0x001ea80000300800 */
[----:B------:R0:W-:Y:S04]  /*2d430*/  STL [R1+0x1b74], R18 ;  /* 0x001b741201007387 */ /* 0x0001e80000100800 */
[----:B0-----:R-:W4:Y:S04]  /*2d440*/  LDL.LU R18, [R1+0x30] ;  /* 0x0000300001127983 */ /* 0x001f280000300800 */
[----:B-----5:R-:W-:Y:S04]  /*2d450*/  STL [R1+0x1b54], R29 ;  /* 0x001b541d01007387 */ /* 0x020fe80000100800 */
[----:B------:R0:W-:Y:S04]  /*2d460*/  STL [R1+0x1b50], R28 ;  /* 0x001b501c01007387 */ /* 0x0001e80000100800 */
[----:B0-----:R-:W4:Y:S04]  /*2d470*/  LDL.LU R28, [R1+0x38] ;  /* 0x00003800011c7983 */ /* 0x001f280000300800 */
[----:B------:R-:W0:Y:S04]  /*2d480*/  S2R R27, SR_TID.X ;  /* 0x00000000001b7919 */ /* 0x000e280000002100 */
[----:B------:R-:W1:Y:S04]  /*2d490*/  S2R R19, SR_TID.X ;  /* 0x0000000000137919 */ /* 0x000e680000002100 */
[----:B------:R-:W1:Y:S01]  /*2d4a0*/  S2R R29, SR_TID.X ;  /* 0x00000000001d7919 */ /* 0x000e620000002100 */
[----:B0-----:R-:W-:-:S03]  /*2d4b0*/  LOP3.LUT R24, R27, 0x7f, RZ, 0xc0, !PT ;  /* 0x0000007f1b187812 */ /* 0x001fc600078ec0ff */
[----:B------:R-:W-:Y:S01]  /*2d4c0*/  BAR.SYNC.DEFER_BLOCKING 0x0 ;  /* 0x0000000000007b1d */ /* 0x000fe20000010000 */
[----:B-1----:R-:W-:-:S05]  /*2d4d0*/  LOP3.LUT R25, R19, 0x1c, RZ, 0xc0, !PT ;  /* 0x0000001c13197812 */ /* 0x002fca00078ec0ff */
[----:B------:R-:W-:Y:S01]  /*2d4e0*/  STL [R1+0x1b58], R27 ;  /* 0x001b581b01007387 */ /* 0x000fe20000100800 */
[----:B------:R-:W-:Y:S02]  /*2d4f0*/  LEA.HI R26, R25, 0x8, RZ, 0x1e ;  /* 0x00000008191a7811 */ /* 0x000fe400078ff0ff */
[----:B------:R-:W-:Y:S01]  /*2d500*/  LOP3.LUT R29, R29, 0x1c, RZ, 0xc0, !PT ;  /* 0x0000001c1d1d7812 */ /* 0x000fe200078ec0ff */
[----:B------:R-:W-:Y:S03]  /*2d510*/  STL [R1+0x1b5c], R24 ;  /* 0x001b5c1801007387 */ /* 0x000fe60000100800 */
[----:B------:R-:W-:Y:S01]  /*2d520*/  LEA.HI R29, R29, 0x10, RZ, 0x1e ;  /* 0x000000101d1d7811 */ /* 0x000fe200078ff0ff */
[----:B------:R-:W-:Y:S04]  /*2d530*/  STL [R1+0x1b60], R26 ;  /* 0x001b601a01007387 */ /* 0x000fe80000100800 */
[----:B------:R-:W0:Y:S04]  /*2d540*/  LDS R11, [R24.X4+0x10000] ;  /* 0x01000000180b7984 */ /* 0x000e280000004800 */
[----:B------:R-:W1:Y:S04]  /*2d550*/  LDS R5, [R24.X4+0x10200] ;  /* 0x0102000018057984 */ /* 0x000e680000004800 */
[----:B0-----:R-:W0:Y:S04]  /*2d560*/  SHFL.BFLY PT, R12, R11, 0x2, 0x1f ;  /* 0x0c401f000b0c7f89 */ /* 0x001e2800000e0000 */
[----:B-1----:R-:W1:Y:S01]  /*2d570*/  SHFL.BFLY PT, R7, R5, 0x2, 0x1f ;  /* 0x0c401f0005077f89 */ /* 0x002e6200000e0000 */
[----:B0-----:R-:W-:-:S02]  /*2d580*/  FMNMX R11, R11, R12, !PT ;  /* 0x0000000c0b0b7209 */ /* 0x001fc40007800000 */
[----:B-1----:R-:W-:-:S03]  /*2d590*/  FMNMX R7, R5, R7, !PT ;  /* 0x0000000705077209 */ /* 0x002fc60007800000 */
[----:B------:R-:W0:Y:S04]  /*2d5a0*/  SHFL.BFLY PT, R5, R11, 0x1, 0x1f ;  /* 0x0c201f000b057f89 */ /* 0x000e2800000e0000 */
[----:B------:R-:W1:Y:S01]  /*2d5b0*/  SHFL.BFLY PT, R12, R7, 0x1, 0x1f ;  /* 0x0c201f00070c7f89 */ /* 0x000e6200000e0000 */
[----:B0-----:R-:W-:Y:S02]  /*2d5c0*/  FMNMX R5, R11, R5, !PT ;  /* 0x000000050b057209 */ /* 0x001fe40007800000 */
[----:B-1----:R-:W-:-:S03]  /*2d5d0*/  FMNMX R7, R7, R12, !PT ;  /* 0x0000000c07077209 */ /* 0x002fc60007800000 */
[----:B------:R-:W-:Y:S04]  /*2d5e0*/  @!P6 STS [R24.X4+0x10000], R5 ;  /* 0x010000051800e388 */ /* 0x000fe80000004800 */
[----:B------:R-:W-:Y:S04]  /*2d5f0*/  @!P6 STS [R24.X4+0x10200], R7 ;  /* 0x010200071800e388 */ /* 0x000fe80000004800 */
[----:B------:R-:W-:Y:S06]  /*2d600*/  BAR.SYNC.DEFER_BLOCKING 0x0 ;  /* 0x0000000000007b1d */ /* 0x000fec0000010000 */
[----:B------:R-:W3:Y:S04]  /*2d610*/  LDS R7, [R25.X4+0x10000] ;  /* 0x0100000019077984 */ /* 0x000ee80000004800 */
[----:B------:R-:W0:Y:S01]  /*2d620*/  LDS R5, [R26.X16+0x10000] ;  /* 0x010000001a057984 */ /* 0x000e22000000c800 */
[----:B---3--:R-:W-:-:S03]  /*2d630*/  FMNMX R23, R7, R23, !PT ;  /* 0x0000001707177209 */ /* 0x008fc60007800000 */
[----:B------:R1:W3:Y:S04]  /*2d640*/  LDS R7, [R29.X16+0x10000] ;  /* 0x010000001d077984 */ /* 0x0002e8000000c800 */
[----:B------:R0:W-:Y:S01]  /*2d650*/  STL [R1+0x8a4], R23 ;  /* 0x0008a41701007387 */ /* 0x0001e20000100800 */
[--C-:B--2---:R-:W-:Y:S02]  /*2d660*/  FADD R12, R8, -R23.reuse ;  /* 0x80000017080c7221 */ /* 0x104fe40000000000 */
[----:B----4-:R-:W-:-:S04]  /*2d670*/  FADD R11, R28, -R23 ;  /* 0x800000171c0b7221 */ /* 0x010fc80000000000 */
[----:B------:R-:W-:-:S04]  /*2d680*/  FMUL R11, R11, 1.4426950216293334961 ;  /* 0x3fb8aa3b0b0b7820 */ /* 0x000fc80000400000 */
[----:B------:R2:W4:Y:S02]  /*2d690*/  MUFU.EX2 R8, R11 ;  /* 0x0000000b00087308 */ /* 0x0005240000000800 */
[----:B--2---:R-:W-:Y:S02]  /*2d6a0*/  FMUL R11, R12, 1.4426950216293334961 ;  /* 0x3fb8aa3b0c0b7820 */ /* 0x004fe40000400000 */
[--C-:B------:R-:W-:Y:S01]  /*2d6b0*/  FADD R12, R21, -R23.reuse ;  /* 0x80000017150c7221 */ /* 0x100fe20000000000 */
[----:B----4-:R2:W-:Y:S04]  /*2d6c0*/  STL [R1+0x434], R8 ;  /* 0x0004340801007387 */ /* 0x0105e80000100800 */
[----:B-1----:R-:W4:Y:S01]  /*2d6d0*/  LDL.LU R29, [R1+0x28] ;  /* 0x00002800011d7983 */ /* 0x002f220000300800 */
[----:B------:R-:W-:Y:S01]  /*2d6e0*/  FADD R9, R9, -R23 ;  /* 0x8000001709097221 */ /* 0x000fe20000000000 */
[----:B0-----:R-:W-:Y:S01]  /*2d6f0*/  LEA.HI R23, R25, 0x18, RZ, 0x1e ;  /* 0x0000001819177811 */ /* 0x001fe200078ff0ff */
[----:B------:R-:W-:Y:S01]  /*2d700*/  MUFU.EX2 R21, R11 ;  /* 0x0000000b00157308 */ /* 0x000fe20000000800 */
[----:B--2---:R-:W-:Y:S01]  /*2d710*/  FMNMX R8, R5, R6, !PT ;  /* 0x0000000605087209 */ /* 0x004fe20007800000 */
[----:B------:R-:W-:-:S04]  /*2d720*/  FMUL R5, R12, 1.4426950216293334961 ;  /* 0x3fb8aa3b0c057820 */ /* 0x000fc80000400000 */
[----:B------:R0:W-:Y:S02]  /*2d730*/  STL [R1+0x89c], R8 ;  /* 0x00089c0801007387 */ /* 0x0001e40000100800 */
[----:B------:R1:W2:Y:S02]  /*2d740*/  MUFU.EX2 R6, R5 ;  /* 0x0000000500067308 */ /* 0x0002a40000000800 */
[----:B------:R-:W3:Y:S01]  /*2d750*/  LDL R12, [R1+0x448] ;  /* 0x00044800010c7983 */ /* 0x000ee20000100800 */
[----:B------:R-:W-:-:S03]  /*2d760*/  FADD R10, R10, -R8 ;  /* 0x800000080a0a7221 */ /* 0x000fc60000000000 */
[----:B------:R-:W4:Y:S01]  /*2d770*/  LDL.LU R27, [R1+0x50] ;  /* 0x00005000011b7983 */ /* 0x000f220000300800 */
[----:B-1----:R-:W-:Y:S02]  /*2d780*/  FMUL R5, R9, 1.4426950216293334961 ;  /* 0x3fb8aa3b09057820 */ /* 0x002fe40000400000 */
[----:B------:R-:W-:-:S04]  /*2d790*/  FADD R9, R18, -R8 ;  /* 0x8000000812097221 */ /* 0x000fc80000000000 */
[----:B------:R-:W-:Y:S01]  /*2d7a0*/  FMUL R9, R9, 1.4426950216293334961 ;  /* 0x3fb8aa3b09097820 */ /* 0x000fe20000400000 */
[----:B------:R-:W1:Y:S08]  /*2d7b0*/  MUFU.EX2 R18, R5 ;  /* 0x0000000500127308 */ /* 0x000e700000000800 */
[----:B------:R-:W0:Y:S01]  /*2d7c0*/  MUFU.EX2 R24, R9 ;  /* 0x0000000900187308 */ /* 0x000e220000000800 */
[----:B--2---:R-:W-:Y:S04]  /*2d7d0*/  STL [R1+0x528], R6 ;  /* 0x0005280601007387 */ /* 0x004fe80000100800 */
[----:B------:R-:W-:Y:S04]  /*2d7e0*/  STL [R1+0x1b64], R23 ;  /* 0x001b641701007387 */ /* 0x000fe80000100800 */
[----:B-1----:R-:W-:Y:S01]  /*2d7f0*/  STL [R1+0x520], R18 ;  /* 0x0005201201007387 */ /* 0x002fe20000100800 */
[----:B------:R-:W-:-:S03]  /*2d800*/  FADD R11, R22, -R8 ;  /* 0x80000008160b7221 */ /* 0x000fc60000000000 */
[----:B------:R1:W2:Y:S04]  /*2d810*/  LDS R5, [R23.X16+0x10000] ;  /* 0x0100000017057984 */ /* 0x0002a8000000c800 */
[----:B0-----:R-:W-:Y:S04]  /*2d820*/  STL [R1+0x428], R24 ;  /* 0x0004281801007387 */ /* 0x001fe80000100800 */
[----:B------:R-:W2:Y:S01]  /*2d830*/  LDL.LU R26, [R1+0x10] ;  /* 0x00001000011a7983 */ /* 0x000ea20000300800 */
[----:B---3--:R-:W-:Y:S01]  /*2d840*/  FMNMX R28, R7, R12, !PT ;  /* 0x0000000c071c7209 */ /* 0x008fe20007800000 */
[----:B------:R-:W-:-:S02]  /*2d850*/  FMUL R7, R10, 1.4426950216293334961 ;  /* 0x3fb8aa3b0a077820 */ /* 0x000fc40000400000 */
[----:B------:R-:W3:Y:S01]  /*2d860*/  LDL.LU R10, [R1+0x24] ;  /* 0x00002400010a7983 */ /* 0x000ee20000300800 */
[----:B------:R-:W-:-:S04]  /*2d870*/  FADD R9, R20, -R8 ;  /* 0x8000000814097221 */ /* 0x000fc80000000000 */
[----:B------:R-:W-:-:S04]  /*2d880*/  FMUL R9, R9, 1.4426950216293334961 ;  /* 0x3fb8aa3b09097820 */ /* 0x000fc80000400000 */
[----:B------:R4:W0:Y:S01]  /*2d890*/  MUFU.EX2 R8, R9 ;  /* 0x0000000900087308 */ /* 0x0008220000000800 */
[----:B------:R-:W-:Y:S01]  /*2d8a0*/  FMUL R11, R11, 1.4426950216293334961 ;  /* 0x3fb8aa3b0b0b7820 */ /* 0x000fe20000400000 */
[----:B------:R-:W-:Y:S01]  /*2d8b0*/  LEA.HI R22, R25, 0x20, RZ, 0x1e ;  /* 0x0000002019167811 */ /* 0x000fe200078ff0ff */
[----:B----4-:R-:W-:-:S05]  /*2d8c0*/  FADD R9, R29, -R28 ;  /* 0x8000001c1d097221 */ /* 0x010fca0000000000 */
[----:B------:R4:W-:Y:S01]  /*2d8d0*/  MUFU.EX2 R20, R11 ;  /* 0x0000000b00147308 */ /* 0x0009e20000000800 */
[----:B------:R-:W-:Y:S01]  /*2d8e0*/  FMUL R9, R9, 1.4426950216293334961 ;  /* 0x3fb8aa3b09097820 */ /* 0x000fe20000400000 */
[----:B0-----:R-:W-:Y:S04]  /*2d8f0*/  STL [R1+0x43c], R8 ;  /* 0x00043c0801007387 */ /* 0x001fe80000100800 */
[----:B------:R-:W-:Y:S02]  /*2d900*/  STL [R1+0x6e4], R28 ;  /* 0x0006e41c01007387 */ /* 0x000fe40000100800 */
[----:B------:R0:W2:Y:S02]  /*2d910*/  MUFU.EX2 R12, R7 ;  /* 0x00000007000c7308 */ /* 0x0000a40000000800 */
[----:B----4-:R-:W4:Y:S04]  /*2d920*/  LDL R11, [R1+0x44c] ;  /* 0x00044c00010b7983 */ /* 0x010f280000100800 */
[----:B-1----:R-:W4:Y:S04]  /*2d930*/  LDL.LU R23, [R1+0x4c] ;  /* 0x00004c0001177983 */ /* 0x002f280000300800 */
[----:B------:R-:W4:Y:S04]  /*2d940*/  LDL.LU R29, [R1+0xc] ;  /* 0x00000c00011d7983 */ /* 0x000f280000300800 */
[----:B0-----:R-:W0:Y:S04]  /*2d950*/  LDS R7, [R22.X16+0x10000] ;  /* 0x0100000016077984 */ /* 0x001e28000000c800 */
[----:B------:R1:W-:Y:S02]  /*2d960*/  STL [R1+0x1b68], R22 ;  /* 0x001b681601007387 */ /* 0x0003e40000100800 */
[----:B-1----:R1:W1:Y:S02]  /*2d970*/  MUFU.EX2 R22, R9 ;  /* 0x0000000900167308 */ /* 0x0022640000000800 */
[----:B--2---:R-:W-:Y:S01]  /*2d980*/  STL [R1+0x438], R12 ;  /* 0x0004380c01007387 */ /* 0x004fe20000100800 */
[----:B-1----:R-:W-:-:S03]  /*2d990*/  FADD R9, R27, -R28 ;  /* 0x8000001c1b097221 */ /* 0x002fc60000000000 */
[----:B------:R1:W-:Y:S04]  /*2d9a0*/  STL [R1+0x41c], R22 ;  /* 0x00041c1601007387 */ /* 0x0003e80000100800 */
[----:B------:R-:W2:Y:S01]  /*2d9b0*/  LDL.LU R27, [R1+0x8] ;  /* 0x00000800011b7983 */ /* 0x000ea20000300800 */
[----:B------:R-:W-:-:S06]  /*2d9c0*/  FMUL R9, R9, 1.4426950216293334961 ;  /* 0x3fb8aa3b09097820 */ /* 0x000fcc0000400000 */
[----:B------:R-:W-:Y:S01]  /*2d9d0*/  MUFU.EX2 R9, R9 ;  /* 0x0000000900097308 */ /* 0x000fe20000000800 */
[----:B-1----:R-:W-:Y:S01]  /*2d9e0*/  LOP3.LUT R22, R19, 0x1c, RZ, 0xc0, !PT ;  /* 0x0000001c13167812 */ /* 0x002fe200078ec0ff */
[----:B---3--:R-:W-:-:S04]  /*2d9f0*/  FADD R10, R10, -R28 ;  /* 0x8000001c0a0a7221 */ /* 0x008fc80000000000 */
[----:B------:R-:W-:-:S06]  /*2da00*/  FMUL R10, R10, 1.4426950216293334961 ;  /* 0x3fb8aa3b0a0a7820 */ /* 0x000fcc0000400000 */
[----:B------:R-:W1:Y:S02]  /*2da10*/  MUFU.EX2 R10, R10 ;  /* 0x0000000a000a7308 */ /* 0x000e640000000800 */
[----:B-1----:R1:W-:Y:S02]  /*2da20*/  STL [R1+0x418], R10 ;  /* 0x0004180a01007387 */ /* 0x0023e40000100800 */
[----:B-1----:R-:W-:Y:S02]  /*2da30*/  FADD R10, R13, -R28 ;  /* 0x8000001c0d0a7221 */ /* 0x002fe40000000000 */
[----:B------:R-:W3:Y:S04]  /*2da40*/  LDL.LU R13, [R1+0x14] ;  /* 0x00001400010d7983 */ /* 0x000ee80000300800 */
[----:B------:R3:W-:Y:S04]  /*2da50*/  STL [R1+0x430], R9 ;  /* 0x0004300901007387 */ /* 0x0007e80000100800 */
[----:B------:R-:W0:Y:S01]  /*2da60*/  LDL R19, [R1+0x524] ;  /* 0x0005240001137983 */ /* 0x000e220000100800 */
[----:B----4-:R-:W-:Y:S01]  /*2da70*/  FMNMX R11, R5, R11, !PT ;  /* 0x0000000b050b7209 */ /* 0x010fe20007800000 */
[----:B------:R-:W-:-:S02]  /*2da80*/  FMUL R5, R10, 1.4426950216293334961 ;  /* 0x3fb8aa3b0a057820 */ /* 0x000fc40000400000 */
[----:B------:R-:W4:Y:S04]  /*2da90*/  LDL.LU R28, [R1+0x48] ;  /* 0x00004800011c7983 */ /* 0x000f280000300800 */
[----:B------:R-:W-:Y:S01]  /*2daa0*/  STL [R1+0x6e0], R11 ;  /* 0x0006e00b01007387 */ /* 0x000fe20000100800 */
[----:B------:R-:W-:-:S04]  /*2dab0*/  FADD R10, R26, -R11 ;  /* 0x8000000b1a0a7221 */ /* 0x000fc80000000000 */
[----:B------:R-:W-:Y:S01]  /*2dac0*/  FMUL R10, R10, 1.4426950216293334961 ;  /* 0x3fb8aa3b0a0a7820 */ /* 0x000fe20000400000 */
[----:B------:R-:W1:Y:S01]  /*2dad0*/  S2R R26, SR_TID.X ;  /* 0x00000000001a7919 */ /* 0x000e620000002100 */
[--C-:B---3--:R-:W-:Y:S02]  /*2dae0*/  FADD R9, R13, -R11.reuse ;  /* 0x8000000b0d097221 */ /* 0x108fe40000000000 */
[----:B------:R-:W3:Y:S02]  /*2daf0*/  MUFU.EX2 R13, R5 ;  /* 0x00000005000d7308 */ /* 0x000ee40000000800 */
[----:B------:R-:W-:Y:S01]  /*2db00*/  FMUL R9, R9, 1.4426950216293334961 ;  /* 0x3fb8aa3b09097820 */ /* 0x000fe20000400000 */
[----:B---3--:R-:W-:Y:S04]  /*2db10*/  STL [R1+0x42c], R13 ;  /* 0x00042c0d01007387 */ /* 0x008fe80000100800 */
[----:B------:R3:W-:Y:S02]  /*2db20*/  STL [R1+0x1b6c], R13 ;  /* 0x001b6c0d01007387 */ /* 0x0007e40000100800 */
[----:B---3--:R-:W3:Y:S01]  /*2db30*/  MUFU.EX2 R13, R9 ;  /* 0x00000009000d7308 */ /* 0x008ee20000000800 */
[----:B0-----:R-:W-:Y:S01]  /*2db40*/  FMNMX R19, R7, R19, !PT ;  /* 0x0000001307137209 */ /* 0x001fe20007800000 */
[----:B---3--:R0:W-:Y:S06]  /*2db50*/  STL [R1+0x40c], R13 ;  /* 0x00040c0d01007387 */ /* 0x0081ec0000100800 */
[----:B0-----:R0:W3:Y:S02]  /*2db60*/  MUFU.EX2 R13, R10 ;  /* 0x0000000a000d7308 */ /* 0x0010e40000000800 */
[--C-:B0-----:R-:W-:Y:S01]  /*2db70*/  FADD R10, R14, -R11.reuse ;  /* 0x8000000b0e0a7221 */ /* 0x101fe20000000000 */
[----:B---3--:R-:W-:Y:S04]  /*2db80*/  STL [R1+0x408], R13 ;  /* 0x0004080d01007387 */ /* 0x008fe80000100800 */
[----:B------:R-:W-:Y:S04]  /*2db90*/  STL [R1+0x6dc], R19 ;  /* 0x0006dc1301007387 */ /* 0x000fe80000100800 */
[----:B------:R-:W3:Y:S01]  /*2dba0*/  LDL R14, [R1+0x52c] ;  /* 0x00052c00010e7983 */ /* 0x000ee20000100800 */
[----:B------:R-:W-:Y:S01]  /*2dbb0*/  FADD R9, R23, -R11 ;  /* 0x8000000b17097221 */ /* 0x000fe20000000000 */
[----:B-1----:R-:W-:-:S02]  /*2dbc0*/  LOP3.LUT R26, R26, 0x1c, RZ, 0xc0, !PT ;  /* 0x0000001c1a1a7812 */ /* 0x002fc400078ec0ff */
[----:B------:R-:W-:Y:S01]  /*2dbd0*/  LEA.HI R22, R22, 0x28, RZ, 0x1e ;  /* 0x0000002816167811 */ /* 0x000fe200078ff0ff */
[----:B------:R-:W-:Y:S01]  /*2dbe0*/  FMUL R9, R9, 1.4426950216293334961 ;  /* 0x3fb8aa3b09097820 */ /* 0x000fe20000400000 */
[----:B------:R-:W-:Y:S01]  /*2dbf0*/  LEA.HI R11, R26, 0x30, RZ, 0x1e ;  /* 0x000000301a0b7811 */ /* 0x000fe200078ff0ff */
[----:B------:R-:W-:Y:S02]  /*2dc00*/  FMUL R7, R10, 1.4426950216293334961 ;  /* 0x3fb8aa3b0a077820 */ /* 0x000fe40000400000 */
[----:B------:R0:W3:Y:S01]  /*2dc10*/  LDS R5, [R22.X16+0x10000] ;  /* 0x0100000016057984 */ /* 0x0000e2000000c800 */
[----:B------:R-:W-:-:S03]  /*2dc20*/  FADD R10, R29, -R19 ;  /* 0x800000131d0a7221 */ /* 0x000fc60000000000 */
[----:B------:R-:W3:Y:S01]  /*2dc30*/  LDL.LU R29, [R1+0x44] ;  /* 0x00004400011d7983 */ /* 0x000ee20000300800 */
[----:B0-----:R0:W1:Y:S03]  /*2dc40*/  MUFU.EX2 R22, R9 ;  /* 0x0000000900167308 */ /* 0x0010660000000800 */
[----:B0-----:R0:W3:Y:S05]  /*2dc50*/  LDS R9, [R11.X16+0x10000] ;  /* 0x010000000b097984 */ /* 0x0010ea000000c800 */
[----:B0-----:R0:W4:Y:S02]  /*2dc60*/  MUFU.EX2 R11, R7 ;  /* 0x00000007000b7308 */ /* 0x0011240000000800 */
[----:B0-----:R-:W-:-:S06]  /*2dc70*/  FMUL R7, R10, 1.4426950216293334961 ;  /* 0x3fb8aa3b0a077820 */ /* 0x001fcc0000400000 */
[----:B------:R0:W0:Y:S01]  /*2dc80*/  MUFU.EX2 R13, R7 ;  /* 0x00000007000d7308 */ /* 0x0000220000000800 */
[--C-:B--2---:R-:W-:Y:S01]  /*2dc90*/  FADD R10, R27, -R19.reuse ;  /* 0x800000131b0a7221 */ /* 0x104fe20000000000 */
[----:B-1----:R-:W-:Y:S04]  /*2dca0*/  STL [R1+0x424], R22 ;  /* 0x0004241601007387 */ /* 0x002fe80000100800 */
[----:B----4-:R-:W-:Y:S01]  /*2dcb0*/  STL [R1+0x420], R11 ;  /* 0x0004200b01007387 */ /* 0x010fe20000100800 */
[----:B0-----:R-:W-:Y:S02]  /*2dcc0*/  FMUL R7, R10, 1.4426950216293334961 ;  /* 0x3fb8aa3b0a077820 */ /* 0x001fe40000400000 */
[----:B------:R-:W-:Y:S01]  /*2dcd0*/  FADD R10, R28, -R19 ;  /* 0x800000131c0a7221 */ /* 0x000fe20000000000 */
[----:B------:R0:W-:Y:S04]  /*2dce0*/  STL [R1+0x1b70], R11 ;  /* 0x001b700b01007387 */ /* 0x0001e80000100800 */
[----:B------:R-:W-:Y:S01]  /*2dcf0*/  STL [R1+0x3fc], R13 ;  /* 0x0003fc0d01007387 */ /* 0x000fe20000100800 */
[----:B0-----:R0:W1:Y:S02]  /*2dd00*/  MUFU.EX2 R11, R7 ;  /* 0x00000007000b7308 */ /* 0x0010640000000800 */
[----:B0-----:R-:W-:-:S02]  /*2dd10*/  FMUL R7, R10, 1.4426950216293334961 ;  /* 0x3fb8aa3b0a077820 */ /* 0x001fc40000400000 */
[----:B------:R-:W-:Y:S02]  /*2dd20*/  FADD R10, R15, -R19 ;  /* 0x800000130f0a7221 */ /* 0x000fe40000000000 */
[----:B------:R-:W2:Y:S04]  /*2dd30*/  LDL R19, [R1+0x6a0] ;  /* 0x0006a00001137983 */ /* 0x000ea80000100800 */
[----:B-1----:R-:W-:Y:S01]  /*2dd40*/  STL [R1+0x3f4], R11 ;  /* 0x0003f40b01007387 */ /* 0x002fe20000100800 */
[----:B---3--:R-:W-:Y:S01]  /*2dd50*/  FMNMX R14, R5, R14, !PT ;  /* 0x0000000e050e7209 */ /* 0x008fe20007800000 */
[----:B------:R-:W-:Y:S02]  /*2dd60*/  FMUL R5, R10, 1.4426950216293334961 ;  /* 0x3fb8aa3b0a057820 */ /* 0x000fe40000400000 */
[----:B------:R-:W3:Y:S02]  /*2dd70*/  LDL R10, [R1+0x434] ;  /* 0x00043400010a7983 */ /* 0x000ee40000100800 */
[----:B------:R-:W-:-:S02]  /*2dd80*/  FADD R0, R0, -R14 ;  /* 0x8000000e00007221 */ /* 0x000fc40000000000 */
[--C-:B------:R-:W-:Y:S02]  /*2dd90*/  FADD R2, R2, -R14.reuse ;  /* 0x8000000e02027221 */ /* 0x100fe40000000000 */
[----:B------:R-:W-:Y:S02]  /*2dda0*/  FMUL R0, R0, 1.4426950216293334961 ;  /* 0x3fb8aa3b00007820 */ /* 0x000fe40000400000 */
[----:B------:R-:W-:Y:S02]  /*2ddb0*/  FMUL R2, R2, 1.4426950216293334961 ;  /* 0x3fb8aa3b02027820 */ /* 0x000fe40000400000 */
[----:B------:R0:W-:Y:S01]  /*2ddc0*/  MUFU.EX2 R26, R0 ;  /* 0x00000000001a7308 */ /* 0x0001e20000000800 */
[----:B------:R1:W-:Y:S07]  /*2ddd0*/  STL [R1+0x6d8], R14 ;  /* 0x0006d80e01007387 */ /* 0x0003ee0000100800 */
[----:B------:R-:W4:Y:S01]  /*2dde0*/  MUFU.EX2 R23, R7 ;  /* 0x0000000700177308 */ /* 0x000f220000000800 */
[----:B0-----:R-:W-:-:S04]  /*2ddf0*/  FADD R0, R16, -R14 ;  /* 0x8000000e10007221 */ /* 0x001fc80000000000 */
[----:B------:R-:W-:-:S03]  /*2de00*/  FMUL R0, R0, 1.4426950216293334961 ;  /* 0x3fb8aa3b00007820 */ /* 0x000fc60000400000 */
[----:B------:R0:W-:Y:S08]  /*2de10*/  MUFU.EX2 R7, R2 ;  /* 0x0000000200077308 */ /* 0x0001f00000000800 */
[----:B------:R-:W4:Y:S01]  /*2de20*/  MUFU.EX2 R15, R5 ;  /* 0x00000005000f7308 */ /* 0x000f220000000800 */
[----:B0-----:R-:W-:-:S04]  /*2de30*/  FADD R2, R29, -R14 ;  /* 0x8000000e1d027221 */ /* 0x001fc80000000000 */
[----:B------:R-:W-:-:S03]  /*2de40*/  FMUL R2, R2, 1.4426950216293334961 ;  /* 0x3fb8aa3b02027820 */ /* 0x000fc60000400000 */
[----:B-1----:R0:W-:Y:S01]  /*2de50*/  MUFU.EX2 R14, R0 ;  /* 0x00000000000e7308 */ /* 0x0021e20000000800 */
[----:B----4-:R-:W-:Y:S07]  /*2de60*/  STL [R1+0x414], R23 ;  /* 0x0004141701007387 */ /* 0x010fee0000100800 */
[----:B------:R-:W1:Y:S01]  /*2de70*/  MUFU.EX2 R28, R2 ;  /* 0x00000002001c7308 */ /* 0x000e620000000800 */
[----:B------:R-:W-:Y:S04]  /*2de80*/  STL [R1+0x410], R15 ;  /* 0x0004100f01007387 */ /* 0x000fe80000100800 */
[----:B------:R-:W-:Y:S01]  /*2de90*/  STL [R1+0x3e4], R7 ;  /* 0x0003e40701007387 */ /* 0x000fe20000100800 */
[----:B--2---:R-:W-:-:S05]  /*2dea0*/  FMNMX R19, R9, R19, !PT ;  /* 0x0000001309137209 */ /* 0x004fca0007800000 */
[----:B------:R-:W-:-:S04]  /*2deb0*/  FADD R3, R3, -R19 ;  /* 0x8000001303037221 */ /* 0x000fc80000000000 */
[----:B0-----:R-:W-:-:S04]  /*2dec0*/  FMUL R0, R3, 1.4426950216293334961 ;  /* 0x3fb8aa3b03007820 */ /* 0x001fc80000400000 */
[----:B------:R0:W2:Y:S01]  /*2ded0*/  MUFU.EX2 R27, R0 ;  /* 0x00000000001b7308 */ /* 0x0000a20000000800 */
[----:B------:R-:W-:Y:S04]  /*2dee0*/  STL [R1+0x3e0], R26 ;  /* 0x0003e01a01007387 */ /* 0x000fe80000100800 */
[----:B------:R-:W4:Y:S04]  /*2def0*/  LDL.LU R16, [R1+0x40] ;  /* 0x0000400001107983 */ /* 0x000f280000300800 */
[----:B------:R-:W4:Y:S01]  /*2df00*/  LDL R9, [R1+0x6e8] ;  /* 0x0006e80001097983 */ /* 0x000f220000100800 */
[----:B0-----:R-:W-:-:S03]  /*2df10*/  FADD R0, R24, R20 ;  /* 0x0000001418007221 */ /* 0x001fc60000000000 */
[----:B------:R-:W4:Y:S01]  /*2df20*/  LDL.LU R29, [R1+0x3c] ;  /* 0x00003c00011d7983 */ /* 0x000f220000300800 */
[----:B------:R-:W-:-:S03]  /*2df30*/  FADD R3, R4, -R19 ;  /* 0x8000001304037221 */ /* 0x000fc60000000000 */
[----:B------:R-:W-:Y:S04]  /*2df40*/  STL [R1+0x6d4], R19 ;  /* 0x0006d41301007387 */ /* 0x000fe80000100800 */
[----:B-1----:R-:W-:Y:S01]  /*2df50*/  STL [R1+0x404], R28 ;  /* 0x0004041c01007387 */ /* 0x002fe20000100800 */
[----:B------:R-:W-:-:S03]  /*2df60*/  FADD R0, R8, R0 ;  /* 0x0000000008007221 */ /* 0x000fc60000000000 */
[----:B------:R-:W-:Y:S01]  /*2df70*/  STL [R1+0x400], R14 ;  /* 0x0004000e01007387 */ /* 0x000fe20000100800 */
[----:B------:R-:W-:-:S03]  /*2df80*/  FMUL R3, R3, 1.4426950216293334961 ;  /* 0x3fb8aa3b03037820 */ /* 0x000fc60000400000 */
[----:B--2---:R-:W-:Y:S01]  /*2df90*/  STL [R1+0x3dc], R27 ;  /* 0x0003dc1b01007387 */ /* 0x004fe20000100800 */
[----:B------:R-:W0:Y:S01]  /*2dfa0*/  MUFU.EX2 R24, R3 ;  /* 0x0000000300187308 */ /* 0x000e220000000800 */
[----:B---3--:R-:W-:-:S04]  /*2dfb0*/  FADD R2, R10, R21 ;  /* 0x000000150a027221 */ /* 0x008fc80000000000 */
[----:B------:R-:W-:Y:S02]  /*2dfc0*/  FADD R2, R6, R2 ;  /* 0x0000000206027221 */ /* 0x000fe40000000000 */
[----:B------:R-:W2:Y:S04]  /*2dfd0*/  LDL.LU R6, [R1+0x1b7c] ;  /* 0x001b7c0001067983 */ /* 0x000ea80000300800 */
[----:B------:R-:W3:Y:S01]  /*2dfe0*/  LDL.LU R8, [R1+0x1b78] ;  /* 0x001b780001087983 */ /* 0x000ee20000300800 */
[----:B------:R-:W-:-:S03]  /*2dff0*/  FADD R2, R18, R2 ;  /* 0x0000000212027221 */ /* 0x000fc60000000000 */
[----:B0-----:R-:W-:Y:S04]  /*2e000*/  STL [R1+0x3d8], R24 ;  /* 0x0003d81801007387 */ /* 0x001fe80000100800 */
[----:B------:R-:W3:Y:S01]  /*2e010*/  LDL.LU R18, [R1+0x1b74] ;  /* 0x001b740001127983 */ /* 0x000ee20000300800 */
[----:B------:R-:W-:-:S05]  /*2e020*/  LEA.HI R25, R25, 0x38, RZ, 0x1e ;  /* 0x0000003819197811 */ /* 0x000fca00078ff0ff */
[----:B------:R-:W0:Y:S01]  /*2e030*/  LDS R5, [R25.X16+0x10000] ;  /* 0x0100000019057984 */ /* 0x000e22000000c800 */
[--C-:B------:R-:W-:Y:S02]  /*2e040*/  FADD R3, R17, -R19.reuse ;  /* 0x8000001311037221 */ /* 0x100fe40000000000 */
[----:B------:R-:W-:Y:S02]  /*2e050*/  FADD R0, R12, R0 ;  /* 0x000000000c007221 */ /* 0x000fe40000000000 */
[----:B----4-:R-:W-:Y:S01]  /*2e060*/  FADD R4, R16, -R19 ;  /* 0x8000001310047221 */ /* 0x010fe20000000000 */
[----:B0-----:R-:W-:-:S03]  /*2e070*/  FMNMX R9, R5, R9, !PT ;  /* 0x0000000905097209 */ /* 0x001fc60007800000 */
[----:B------:R-:W-:Y:S02]  /*2e080*/  FMUL R4, R4, 1.4426950216293334961 ;  /* 0x3fb8aa3b04047820 */ /* 0x000fe40000400000 */
[----:B------:R-:W-:Y:S02]  /*2e090*/  FMUL R5, R3, 1.4426950216293334961 ;  /* 0x3fb8aa3b03057820 */ /* 0x000fe40000400000 */
[----:B------:R0:W1:Y:S01]  /*2e0a0*/  MUFU.EX2 R16, R4 ;  /* 0x0000000400107308 */ /* 0x0000620000000800 */
[----:B------:R-:W4:Y:S07]  /*2e0b0*/  SHFL.BFLY PT, R3, R0, 0x2, 0x1f ;  /* 0x0c401f0000037f89 */ /* 0x000f2e00000e0000 */
[----:B------:R3:W2:Y:S01]  /*2e0c0*/  MUFU.EX2 R12, R5 ;  /* 0x00000005000c7308 */ /* 0x0006a20000000800 */
[----:B0-----:R-:W0:Y:S04]  /*2e0d0*/  SHFL.BFLY PT, R4, R2, 0x2, 0x1f ;  /* 0x0c401f0002047f89 */ /* 0x001e2800000e0000 */
[----:B------:R0:W-:Y:S04]  /*2e0e0*/  STL [R1+0x6d0], R9 ;  /* 0x0006d00901007387 */ /* 0x0001e80000100800 */
[----:B-1----:R-:W-:Y:S01]  /*2e0f0*/  STL [R1+0x3f8], R16 ;  /* 0x0003f81001007387 */ /* 0x002fe20000100800 */
[----:B----4-:R-:W-:-:S02]  /*2e100*/  FADD R0, R0, R3 ;  /* 0x0000000300007221 */ /* 0x010fc40000000000 */
[----:B0-----:R-:W-:Y:S02]  /*2e110*/  FADD R2, R2, R4 ;  /* 0x0000000402027221 */ /* 0x001fe40000000000 */
[--C-:B--2---:R-:W-:Y:S02]  /*2e120*/  FADD R6, R6, -R9.reuse ;  /* 0x8000000906067221 */ /* 0x104fe40000000000 */
[--C-:B---3--:R-:W-:Y:S02]  /*2e130*/  FADD R5, R8, -R9.reuse ;  /* 0x8000000908057221 */ /* 0x108fe40000000000 */
[----:B------:R-:W-:Y:S01]  /*2e140*/  FMUL R6, R6, 1.4426950216293334961 ;  /* 0x3fb8aa3b06067820 */ /* 0x000fe20000400000 */
[----:B------:R-:W2:Y:S01]  /*2e150*/  LDL R8, [R1+0x430] ;  /* 0x0004300001087983 */ /* 0x000ea20000100800 */
[----:B------:R-:W-:Y:S02]  /*2e160*/  FMUL R5, R5, 1.4426950216293334961 ;  /* 0x3fb8aa3b05057820 */ /* 0x000fe40000400000 */
[----:B------:R0:W1:Y:S02]  /*2e170*/  MUFU.EX2 R17, R6 ;  /* 0x0000000600117308 */ /* 0x0000640000000800 */
[----:B0-----:R-:W-:-:S06]  /*2e180*/  FADD R6, R29, -R9 ;  /* 0x800000091d067221 */ /* 0x001fcc0000000000 */
[----:B------:R0:W3:Y:S01]  /*2e190*/  MUFU.EX2 R29, R5 ;  /* 0x00000005001d7308 */ /* 0x0000e20000000800 */
[----:B------:R-:W-:Y:S01]  /*2e1a0*/  FMUL R6, R6, 1.4426950216293334961 ;  /* 0x3fb8aa3b06067820 */ /* 0x000fe20000400000 */
[----:B------:R-:W-:Y:S04]  /*2e1b0*/  STL [R1+0x3f0], R12 ;  /* 0x0003f00c01007387 */ /* 0x000fe80000100800 */
[----:B-1----:R-:W-:Y:S01]  /*2e1c0*/  STL [R1+0x3d4], R17 ;  /* 0x0003d41101007387 */ /* 0x002fe20000100800 */
[----:B0-----:R-:W-:Y:S02]  /*2e1d0*/  FADD R5, R18, -R9 ;  /* 0x8000000912057221 */ /* 0x001fe40000000000 */
[----:B------:R0:W1:Y:S01]  /*2e1e0*/  MUFU.EX2 R9, R6 ;  /* 0x0000000600097308 */ /* 0x0000620000000800 */
[----:B------:R-:W4:Y:S04]  /*2e1f0*/  LDL R18, [R1+0x40c] ;  /* 0x00040c0001127983 */ /* 0x000f280000100800 */
[----:B0-----:R-:W4:Y:S04]  /*2e200*/  LDL R6, [R1+0x408] ;  /* 0x0004080001067983 */ /* 0x001f280000100800 */
[----:B---3--:R0:W-:Y:S04]  /*2e210*/  STL [R1+0x3d0], R29 ;  /* 0x0003d01d01007387 */ /* 0x0081e80000100800 */
[----:B------:R-:W3:Y:S04]  /*2e220*/  LDL R4, [R1+0x41c] ;  /* 0x00041c0001047983 */ /* 0x000ee80000100800 */
[----:B------:R-:W3:Y:S04]  /*2e230*/  LDL R3, [R1+0x418] ;  /* 0x0004180001037983 */ /* 0x000ee80000100800 */
[----:B-1----:R1:W-:Y:S01]  /*2e240*/  STL [R1+0x3ec], R9 ;  /* 0x0003ec0901007387 */ /* 0x0023e20000100800 */
[----:B------:R-:W-:-:S04]  /*2e250*/  FMUL R5, R5, 1.4426950216293334961 ;  /* 0x3fb8aa3b05057820 */ /* 0x000fc80000400000 */
[----:B------:R0:W1:Y:S01]  /*2e260*/  MUFU.EX2 R10, R5 ;  /* 0x00000005000a7308 */ /* 0x0000620000000800 */
[----:B------:R-:W-:-:S04]  /*2e270*/  FADD R7, R7, R26 ;  /* 0x0000001a07077221 */ /* 0x000fc80000000000 */
[----:B------:R-:W-:Y:S02]  /*2e280*/  FADD R7, R28, R7 ;  /* 0x000000071c077221 */ /* 0x000fe40000000000 */
[----:B0-----:R-:W-:Y:S01]  /*2e290*/  FADD R5, R27, R24 ;  /* 0x000000181b057221 */ /* 0x001fe20000000000 */
[----:B------:R-:W-:Y:S01]  /*2e2a0*/  BSSY B0, `(.L_x_10) ;  /* 0x000003c000007945 */ /* 0x000fe20003800000 */
[----:B------:R-:W-:Y:S01]  /*2e2b0*/  BAR.SYNC.DEFER_BLOCKING 0x0 ;  /* 0x0000000000007b1d */ /* 0x000fe20000010000 */
[----:B---3--:R-:W-:Y:S02]  /*2e2c0*/  FADD R4, R4, R3 ;  /* 0x0000000304047221 */ /* 0x008fe40000000000 */
[----:B------:R-:W-:-:S03]  /*2e2d0*/  FADD R3, R13, R11 ;  /* 0x0000000b0d037221 */ /* 0x000fc60000000000 */
[----:B------:R-:W3:Y:S04]  /*2e2e0*/  LDL.LU R11, [R1+0x1b70] ;  /* 0x001b7000010b7983 */ /* 0x000ee80000300800 */
[----:B------:R-:W3:Y:S01]  /*2e2f0*/  LDL.LU R13, [R1+0x1b6c] ;  /* 0x001b6c00010d7983 */ /* 0x000ee20000300800 */
[----:B----4-:R-:W-:Y:S02]  /*2e300*/  FADD R6, R18, R6 ;  /* 0x0000000612067221 */ /* 0x010fe40000000000 */
[----:B--2---:R-:W-:Y:S01]  /*2e310*/  FADD R8, R8, R4 ;  /* 0x0000000408087221 */ /* 0x004fe20000000000 */
[----:B-1----:R-:W-:Y:S01]  /*2e320*/  STL [R1+0x3e8], R10 ;  /* 0x0003e80a01007387 */ /* 0x002fe20000100800 */
[----:B------:R-:W-:Y:S02]  /*2e330*/  FADD R6, R22, R6 ;  /* 0x0000000616067221 */ /* 0x000fe40000000000 */
[----:B------:R-:W-:Y:S01]  /*2e340*/  FADD R4, R23, R3 ;  /* 0x0000000317047221 */ /* 0x000fe20000000000 */
[----:B------:R0:W5:Y:S01]  /*2e350*/  LDL.LU R22, [R1+0x1b68] ;  /* 0x001b680001167983 */ /* 0x0001620000300800 */
[----:B------:R-:W-:-:S03]  /*2e360*/  FADD R3, R17, R29 ;  /* 0x0000001d11037221 */ /* 0x000fc60000000000 */
[----:B------:R0:W5:Y:S04]  /*2e370*/  LDL.LU R23, [R1+0x1b64] ;  /* 0x001b640001177983 */ /* 0x0001680000300800 */
[----:B------:R0:W5:Y:S04]  /*2e380*/  LDL.LU R26, [R1+0x1b60] ;  /* 0x001b6000011a7983 */ /* 0x0001680000300800 */
[----:B------:R0:W5:Y:S04]  /*2e390*/  LDL.LU R24, [R1+0x1b5c] ;  /* 0x001b5c0001187983 */ /* 0x0001680000300800 */
[----:B------:R0:W5:Y:S04]  /*2e3a0*/  LDL.LU R27, [R1+0x1b58] ;  /* 0x001b5800011b7983 */ /* 0x0001680000300800 */
[----:B------:R0:W5:Y:S04]  /*2e3b0*/  LDL.LU R29, [R1+0x1b54] ;  /* 0x001b5400011d7983 */ /* 0x0001680000300800 */
[----:B------:R0:W5:Y:S01]  /*2e3c0*/  LDL.LU R28, [R1+0x1b50] ;  /* 0x001b5000011c7983 */ /* 0x0001620000300800 */
[----:B------:R-:W-:-:S02]  /*2e3d0*/  FADD R5, R16, R5 ;  /* 0x0000000510057221 */ /* 0x000fc40000000000 */
[----:B------:R-:W-:Y:S02]  /*2e3e0*/  FADD R3, R9, R3 ;  /* 0x0000000309037221 */ /* 0x000fe40000000000 */
[----:B------:R-:W-:Y:S02]  /*2e3f0*/  FADD R9, R15, R4 ;  /* 0x000000040f097221 */ /* 0x000fe40000000000 */
[----:B------:R-:W-:Y:S02]  /*2e400*/  FADD R7, R14, R7 ;  /* 0x000000070e077221 */ /* 0x000fe40000000000 */
[----:B------:R-:W-:Y:S02]  /*2e410*/  FADD R5, R12, R5 ;  /* 0x000000050c057221 */ /* 0x000fe40000000000 */
[----:B------:R-:W-:Y:S01]  /*2e420*/  FADD R3, R10, R3 ;  /* 0x000000030a037221 */ /* 0x000fe20000000000 */
[----:B------:R-:W1:Y:S04]  /*2e430*/  SHFL.BFLY PT, R16, R2, 0x1, 0x1f ;  /* 0x0c201f0002107f89 */ /* 0x000e6800000e0000 */
[----:B------:R-:W2:Y:S04]  /*2e440*/  SHFL.BFLY PT, R15, R0, 0x1, 0x1f ;  /* 0x0c201f00000f7f89 */ /* 0x000ea800000e0000 */
[----:B------:R-:W4:Y:S04]  /*2e450*/  SHFL.BFLY PT, R10, R9, 0x2, 0x1f ;  /* 0x0c401f00090a7f89 */ /* 0x000f2800000e0000 */
[----:B------:R-:W-:Y:S01]  /*2e460*/  SHFL.BFLY PT, R4, R3, 0x2, 0x1f ;  /* 0x0c401f0003047f89 */ /* 0x000fe200000e0000 */
[----:B-1----:R-:W-:-:S02]  /*2e470*/  FADD R2, R2, R16 ;  /* 0x0000001002027221 */ /* 0x002fc40000000000 */
[----:B--2---:R-:W-:Y:S02]  /*2e480*/  FADD R0, R0, R15 ;  /* 0x0000000f00007221 */ /* 0x004fe40000000000 */
[----:B----4-:R-:W-:Y:S02]  /*2e490*/  FADD R15, R9, R10 ;  /* 0x0000000a090f7221 */ /* 0x010fe40000000000 */
[----:B---3--:R-:W-:Y:S02]  /*2e4a0*/  FADD R11, R11, R6 ;  /* 0x000000060b0b7221 */ /* 0x008fe40000000000 */
[----:B------:R-:W-:-:S03]  /*2e4b0*/  FADD R13, R13, R8 ;  /* 0x000000080d0d7221 */ /* 0x000fc60000000000 */
[----:B------:R-:W1:Y:S04]  /*2e4c0*/  SHFL.BFLY PT, R12, R11, 0x2, 0x1f ;  /* 0x0c401f000b0c7f89 */ /* 0x000e6800000e0000 */
[----:B------:R-:W2:Y:S04]  /*2e4d0*/  SHFL.BFLY PT, R14, R13, 0x2, 0x1f ;  /* 0x0c401f000d0e7f89 */ /* 0x000ea800000e0000 */
[----:B------:R-:W3:Y:S04]  /*2e4e0*/  SHFL.BFLY PT, R8, R7, 0x2, 0x1f ;  /* 0x0c401f0007087f89 */ /* 0x000ee800000e0000 */
[----:B------:R-:W4:Y:S01]  /*2e4f0*/  SHFL.BFLY PT, R6, R5, 0x2, 0x1f ;  /* 0x0c401f0005067f89 */ /* 0x000f2200000e0000 */
[----:B-1----:R-:W-:-:S02]  /*2e500*/  FADD R16, R11, R12 ;  /* 0x0000000c0b107221 */ /* 0x002fc40000000000 */
[----:B------:R-:W-:Y:S02]  /*2e510*/  FADD R12, R3, R4 ;  /* 0x00000004030c7221 */ /* 0x000fe40000000000 */
[----:B--2---:R-:W-:Y:S02]  /*2e520*/  FADD R17, R13, R14 ;  /* 0x0000000e0d117221 */ /* 0x004fe40000000000 */
[----:B---3--:R-:W-:Y:S02]  /*2e530*/  FADD R14, R7, R8 ;  /* 0x00000008070e7221 */ /* 0x008fe40000000000 */
[----:B----4-:R-:W-:Y:S01]  /*2e540*/  FADD R13, R5, R6 ;  /* 0x00000006050d7221 */ /* 0x010fe20000000000 */
[----:B------:R0:W1:Y:S04]  /*2e550*/  SHFL.BFLY PT, R4, R17, 0x1, 0x1f ;  /* 0x0c201f0011047f89 */ /* 0x00006800000e0000 */
[----:B------:R0:W2:Y:S04]  /*2e560*/  SHFL.BFLY PT, R7, R16, 0x1, 0x1f ;  /* 0x0c201f0010077f89 */ /* 0x0000a800000e0000 */
[----:B------:R0:W3:Y:S04]  /*2e570*/  SHFL.BFLY PT, R8, R15, 0x1, 0x1f ;  /* 0x0c201f000f087f89 */ /* 0x0000e800000e0000 */
[----:B------:R0:W4:Y:S04]  /*2e580*/  SHFL.BFLY PT, R9, R14, 0x1, 0x1f ;  /* 0x0c201f000e097f89 */ /* 0x00012800000e0000 */
[----:B------:R0:W0:Y:S04]  /*2e590*/  SHFL.BFLY PT, R10, R13, 0x1, 0x1f ;  /* 0x0c201f000d0a7f89 */ /* 0x00002800000e0000 */
[----:B------:R0:W0:Y:S01]  /*2e5a0*/  SHFL.BFLY PT, R11, R12, 0x1, 0x1f ;  /* 0x0c201f000c0b7f89 */ /* 0x00002200000e0000 */
[----:B------:R-:W-:Y:S05]  /*2e5b0*/  @P6 BRA `(.L_x_11) ;  /* 0x000000a000006947 */ /* 0x000fea0003800000 */
[----:B------:R-:W4:Y:S02]  /*2e5c0*/  S2R R6, SR_TID.X ;  /* 0x0000000000067919 */ /* 0x000f240000002100 */
[----:B----4-:R-:W-:-:S02]  /*2e5d0*/  LOP3.LUT R18, R6, 0x1c, RZ, 0xc0, !PT ;  /* 0x0000001c06127812 */ /* 0x010fc400078ec0ff */
[----:B------:R-:W-:-:S03]  /*2e5e0*/  LOP3.LUT R6, R6, 0x7f, RZ, 0xc0, !PT ;  /* 0x0000007f06067812 */ /* 0x000fc600078ec0ff */
[----:B------:R-:W-:Y:S01]  /*2e5f0*/  IMAD.SHL.U32 R18, R18, 0x4, RZ ;  /* 0x0000000412127824 */ /* 0x000fe200078e00ff */
[----:B------:R-:W-:-:S04]  /*2e600*/  SHF.R.U32.HI R6, RZ, 0x3, R6 ;  /* 0x00000003ff067819 */ /* 0x000fc80000011606 */
[----:B------:R-:W-:-:S04]  /*2e610*/  LOP3.LUT R6, R6, 0xc, RZ, 0xc0, !PT ;  /* 0x0000000c06067812 */ /* 0x000fc800078ec0ff */
[----:B------:R-:W-:Y:S02]  /*2e620*/  IADD3 R6, R18, R6, RZ ;  /* 0x0000000612067210 */ /* 0x000fe40007ffe0ff */
[----:B------:R-:W4:Y:S04]  /*2e630*/  LDL R18, [R1+0xae0] ;  /* 0x000ae00001127983 */ /* 0x000f280000100800 */
[----:B------:R3:W-:Y:S04]  /*2e640*/  STS [R6+0x10000], R2 ;  /* 0x0100000206007388 */ /* 0x0007e80000000800 */
[----:B----4-:R3:W-:Y:S02]  /*2e650*/  STS [R18+0x10000], R0 ;  /* 0x0100000012007388 */ /* 0x0107e40000000800 */
.L_x_11:
[----:B------:R-:W-:Y:S05]  /*2e660*/  BSYNC B0 ;  /* 0x0000000000007941 */ /* 0x000fea0003800000 */
.L_x_10:
[----:B------:R4:W-:Y:S04]  /*2e670*/  STL [R1+0x1b64], R25 ;  /* 0x001b641901007387 */ /* 0x0009e80000100800 */
[----:B----4-:R-:W4:Y:S04]  /*2e680*/  LDL.LU R25, [R1+0x3c8] ;  /* 0x0003c80001197983 */ /* 0x010f280000300800 */
[----:B---3--:R-:W4:Y:S04]  /*2e690*/  LDL R2, [R1+0x8a4] ;  /* 0x0008a40001027983 */ /* 0x008f280000100800 */
[----:B------:R-:W3:Y:S04]  /*2e6a0*/  LDL.LU R6, [R1+0x3cc] ;  /* 0x0003cc0001067983 */ /* 0x000ee80000300800 */
[----:B------:R-:W3:Y:S04]  /*2e6b0*/  LDL R0, [R1+0x89c] ;  /* 0x00089c0001007983 */ /* 0x000ee80000100800 */
[----:B--2---:R-:W2:Y:S04]  /*2e6c0*/  LDL.LU R5, [R1+0x448] ;  /* 0x0004480001057983 */ /* 0x004ea80000300800 */
[----:B------:R-:W2:Y:S04]  /*2e6d0*/  LDL R3, [R1+0x6e4] ;  /* 0x0006e40001037983 */ /* 0x000ea80000100800 */
[----:B-----5:R1:W-:Y:S04]  /*2e6e0*/  STL [R1+0x1b60], R24 ;  /* 0x001b601801007387 */ /* 0x0203e80000100800 */
[----:B-1----:R-:W2:Y:S04]  /*2e6f0*/  LDL.LU R24, [R1+0x44c] ;  /* 0x00044c0001187983 */ /* 0x002ea80000300800 */
[----:B------:R1:W-:Y:S04]  /*2e700*/  STL [R1+0x1b5c], R23 ;  /* 0x001b5c1701007387 */ /* 0x0003e80000100800 */
[----:B-1----:R-:W2:Y:S04]  /*2e710*/  LDL.LU R23, [R1+0x524] ;  /* 0x0005240001177983 */ /* 0x002ea80000300800 */
[----:B------:R1:W-:Y:S04]  /*2e720*/  STL [R1+0x1b58], R22 ;  /* 0x001b581601007387 */ /* 0x0003e80000100800 */
[----:B-1----:R-:W2:Y:S04]  /*2e730*/  LDL.LU R22, [R1+0x52c] ;  /* 0x00052c0001167983 */ /* 0x002ea80000300800 */
[----:B------:R-:W2:Y:S04]  /*2e740*/  LDL R18, [R1+0x6d8] ;  /* 0x0006d80001127983 */ /* 0x000ea80000100800 */
[----:B------:R1:W-:Y:S04]  /*2e750*/  STL [R1+0x1b54], R21 ;  /* 0x001b541501007387 */ /* 0x0003e80000100800 */
[----:B-1----:R-:W2:Y:S04]  /*2e760*/  LDL.LU R21, [R1+0x6a0] ;  /* 0x0006a00001157983 */ /* 0x002ea80000300800 */
[----:B------:R1:W-:Y:S04]  /*2e770*/  STL [R1+0x1b50], R20 ;  /* 0x001b501401007387 */ /* 0x0003e80000100800 */
[----:B-1----:R-:W2:Y:S01]  /*2e780*/  LDL.LU R20, [R1+0x6e8] ;  /* 0x0006e80001147983 */ /* 0x002ea20000300800 */
[----:B----4-:R-:W-:-:S03]  /*2e790*/  FADD R2, -R2, R25 ;  /* 0x0000001902027221 */ /* 0x010fc60000000100 */
[----:B------:R1:W5:Y:S01]  /*2e7a0*/  LDL.LU R25, [R1+0x1b64] ;  /* 0x001b640001197983 */ /* 0x0003620000300800 */
[----:B------:R-:W-:Y:S02]  /*2e7b0*/  FMUL R2, R2, 1.4426950216293334961 ;  /* 0x3fb8aa3b02027820 */ /* 0x000fe40000400000 */
[----:B---3--:R-:W-:Y:S02]  /*2e7c0*/  FADD R0, -R0, R6 ;  /* 0x0000000600007221 */ /* 0x008fe40000000100 */
[----:B------:R3:W-:Y:S02]  /*2e7d0*/  MUFU.EX2 R6, R2 ;  /* 0x0000000200067308 */ /* 0x0007e40000000800 */
[----:B------:R-:W-:Y:S02]  /*2e7e0*/  FMUL R0, R0, 1.4426950216293334961 ;  /* 0x3fb8aa3b00007820 */ /* 0x000fe40000400000 */
[----:B--2---:R-:W-:-:S04]  /*2e7f0*/  FADD R3, -R3, R5 ;  /* 0x0000000503037221 */ /* 0x004fc80000000100 */
[----:B------:R2:W-:Y:S01]  /*2e800*/  MUFU.EX2 R5, R0 ;  /* 0x0000000000057308 */ /* 0x0005e20000000800 */
[----:B---3--:R-:W3:Y:S04]  /*2e810*/  LDL R2, [R1+0x6e0] ;  /* 0x0006e00001027983 */ /* 0x008ee80000100800 */
[----:B--2---:R-:W2:Y:S01]  /*2e820*/  LDL R0, [R1+0x6dc] ;  /* 0x0006dc0001007983 */ /* 0x004ea20000100800 */
[----:B------:R-:W-:Y:S02]  /*2e830*/  FMUL R3, R3, 1.4426950216293334961 ;  /* 0x3fb8aa3b03037820 */ /* 0x000fe40000400000 */
[----:B------:R-:W-:-:S04]  /*2e840*/  FADD R18, -R18, R22 ;  /* 0x0000001612127221 */ /* 0x000fc80000000100 */
[----:B------:R-:W-:-:S06]  /*2e850*/  FMUL R18, R18, 1.4426950216293334961 ;  /* 0x3fb8aa3b12127820 */ /* 0x000fcc0000400000 */
[----:B------:R-:W4:Y:S01]  /*2e860*/  MUFU.EX2 R18, R18 ;  /* 0x0000001200127308 */ /* 0x000f220000000800 */
[----:B------:R-:W-:Y:S02]  /*2e870*/  FADD R19, -R19, R21 ;  /* 0x0000001513137221 */ /* 0x000fe40000000100 */
[----:B---3--:R-:W-:Y:S02]  /*2e880*/  FADD R2, -R2, R24 ;  /* 0x0000001802027221 */ /* 0x008fe40000000100 */
[----:B------:R1:W5:Y:S01]  /*2e890*/  LDL.LU R24, [R1+0x1b60] ;  /* 0x001b600001187983 */ /* 0x0003620000300800 */
[----:B--2---:R-:W-:Y:S02]  /*2e8a0*/  FADD R0, -R0, R23 ;  /* 0x0000001700007221 */ /* 0x004fe40000000100 */
[----:B------:R-:W-:Y:S01]  /*2e8b0*/  MUFU.EX2 R3, R3 ;  /* 0x0000000300037308 */ /* 0x000fe20000000800 */
[----:B------:R1:W5:Y:S01]  /*2e8c0*/  LDL.LU R23, [R1+0x1b5c] ;  /* 0x001b5c0001177983 */ /* 0x0003620000300800 */
[----:B------:R-:W-:-:S02]  /*2e8d0*/  FMUL R19, R19, 1.4426950216293334961 ;  /* 0x3fb8aa3b13137820 */ /* 0x000fc40000400000 */
[----:B------:R-:W-:Y:S01]  /*2e8e0*/  FMUL R2, R2, 1.4426950216293334961 ;  /* 0x3fb8aa3b02027820 */ /* 0x000fe20000400000 */
[----:B------:R1:W5:Y:S04]  /*2e8f0*/  LDL.LU R22, [R1+0x1b58] ;  /* 0x001b580001167983 */ /* 0x0003680000300800 */
[----:B------:R1:W5:Y:S04]  /*2e900*/  LDL.LU R21, [R1+0x1b54] ;  /* 0x001b540001157983 */ /* 0x0003680000300800 */
[----:B----4-:R2:W-:Y:S04]  /*2e910*/  STL [R1+0x6a0], R18 ;  /* 0x0006a01201007387 */ /* 0x0105e80000100800 */
[----:B--2---:R-:W2:Y:S01]  /*2e920*/  LDL R18, [R1+0x6d0] ;  /* 0x0006d00001127983 */ /* 0x004ea20000100800 */
[----:B------:R-:W3:Y:S01]  /*2e930*/  MUFU.EX2 R19, R19 ;  /* 0x0000001300137308 */ /* 0x000ee20000000800 */
[----:B------:R-:W-:-:S07]  /*2e940*/  FMUL R0, R0, 1.4426950216293334961 ;  /* 0x3fb8aa3b00007820 */ /* 0x000fce0000400000 */
[----:B------:R-:W-:Y:S08]  /*2e950*/  MUFU.EX2 R2, R2 ;  /* 0x0000000200027308 */ /* 0x000ff00000000800 */
[----:B------:R-:W-:Y:S01]  /*2e960*/  MUFU.EX2 R0, R0 ;  /* 0x0000000000007308 */ /* 0x000fe20000000800 */
[----:B------:R-:W-:Y:S01]  /*2e970*/  BSSY B0, `(.L_x_12) ;  /* 0x000003a000007945 */ /* 0x000fe20003800000 */
[----:B------:R-:W-:Y:S01]  /*2e980*/  BSSY B1, `(.L_x_13) ;  /* 0x0000032000017945 */ /* 0x000fe20003800000 */
[----:B------:R-:W-:-:S02]  /*2e990*/  FADD R4, R17, R4 ;  /* 0x0000000411047221 */ /* 0x000fc40000000000 */
[----:B------:R-:W-:Y:S02]  /*2e9a0*/  FADD R7, R16, R7 ;  /* 0x0000000710077221 */ /* 0x000fe40000000000 */
[----:B------:R-:W-:Y:S02]  /*2e9b0*/  FADD R8, R15, R8 ;  /* 0x000000080f087221 */ /* 0x000fe40000000000 */
[----:B------:R-:W-:Y:S02]  /*2e9c0*/  FADD R9, R14, R9 ;  /* 0x000000090e097221 */ /* 0x000fe40000000000 */
[----:B0-----:R-:W-:Y:S02]  /*2e9d0*/  FADD R10, R13, R10 ;  /* 0x0000000a0d0a7221 */ /* 0x001fe40000000000 */
[----:B------:R-:W-:Y:S02]  /*2e9e0*/  FADD R11, R12, R11 ;  /* 0x0000000b0c0b7221 */ /* 0x000fe40000000000 */
[----:B--2---:R-:W-:-:S02]  /*2e9f0*/  FADD R18, -R18, R20 ;  /* 0x0000001412127221 */ /* 0x004fc40000000100 */
[----:B------:R1:W5:Y:S02]  /*2ea00*/  LDL.LU R20, [R1+0x1b50] ;  /* 0x001b500001147983 */ /* 0x0003640000300800 */
[----:B------:R-:W-:-:S06]  /*2ea10*/  FMUL R18, R18, 1.4426950216293334961 ;  /* 0x3fb8aa3b12127820 */ /* 0x000fcc0000400000 */
[----:B------:R-:W0:Y:S01]  /*2ea20*/  MUFU.EX2 R18, R18 ;  /* 0x0000001200127308 */ /* 0x000e220000000800 */
[----:B---3--:R1:W-:Y:S04]  /*2ea30*/  STL [R1+0x44c], R19 ;  /* 0x00044c1301007387 */ /* 0x0083e80000100800 */
[----:B0-----:R1:W-:Y:S01]  /*2ea40*/  STL [R1+0x448], R18 ;  /* 0x0004481201007387 */ /* 0x0013e20000100800 */
[----:B------:R-:W-:Y:S05]  /*2ea50*/  @P6 BRA `(.L_x_14) ;  /* 0x0000005000006947 */ /* 0x000fea0003800000 */
[----:B-1----:R-:W2:Y:S04]  /*2ea60*/  LDL R19, [R1+0xadc] ;  /* 0x000adc0001137983 */ /* 0x002ea80000100800 */
[----:B--2---:R0:W-:Y:S01]  /*2ea70*/  STS [R19+0x10000], R4 ;  /* 0x0100000413007388 */ /* 0x0041e20000000800 */
[----:B------:R-:W-:Y:S05]  /*2ea80*/  @P6 BRA `(.L_x_15) ;  /* 0x000000c000006947 */ /* 0x000fea0003800000 */
[----:B0-----:R-:W2:Y:S04]  /*2ea90*/  LDL R19, [R1+0xad8] ;  /* 0x000ad80001137983 */ /* 0x001ea80000100800 */
[----:B--2---:R0:W-:Y:S02]  /*2eaa0*/  STS [R19+0x10000], R7 ;  /* 0x0100000713007388 */ /* 0x0041e40000000800 */
.L_x_14:
[----:B------:R-:W-:Y:S05]  /*2eab0*/  @P6 BRA `(.L_x_16) ;  /* 0x0000013000006947 */ /* 0x000fea0003800000 */
[----:B------:R-:W2:Y:S02]  /*2eac0*/  S2R R4, SR_TID.X ;  /* 0x0000000000047919 */ /* 0x000ea40000002100 */
[----:B0-2---:R-:W-:-:S02]  /*2ead0*/  LOP3.LUT R7, R4, 0x1c, RZ, 0xc0, !PT ;  /* 0x0000001c04077812 */ /* 0x005fc400078ec0ff */
[----:B------:R-:W-:Y:S02]  /*2eae0*/  LOP3.LUT R4, R4, 0x7f, RZ, 0xc0, !PT ;  /* 0x0000007f04047812 */ /* 0x000fe400078ec0ff */
[----:B------:R-:W-:Y:S02]  /*2eaf0*/  LEA.HI R7, R7, 0x20, RZ, 0x1e ;  /* 0x0000002007077811 */ /* 0x000fe400078ff0ff */
[----:B------:R-:W-:-:S03]  /*2eb00*/  SHF.R.U32.HI R4, RZ, 0x3, R4 ;  /* 0x00000003ff047819 */ /* 0x000fc60000011604 */
[----:B------:R-:W-:Y:S01]  /*2eb10*/  IMAD.SHL.U32 R7, R7, 0x10, RZ ;  /* 0x0000001007077824 */ /* 0x000fe200078e00ff */
[----:B------:R-:W-:-:S04]  /*2eb20*/  LOP3.LUT R4, R4, 0xc, RZ, 0xc0, !PT ;  /* 0x0000000c04047812 */ /* 0x000fc800078ec0ff */
[----:B------:R-:W-:-:S05]  /*2eb30*/  IADD3 R4, R4, R7, RZ ;  /* 0x0000000704047210 */ /* 0x000fca0007ffe0ff */
[----:B------:R0:W-:Y:S02]  /*2eb40*/  STS [R4+0x10000], R8 ;  /* 0x0100000804007388 */ /* 0x0001e40000000800 */
.L_x_15:
        /* <DEDUP_REMOVED lines=10> */
.L_x_16:
[----:B------:R-:W-:Y:S01]  /*2ebf0*/  @P6 BREAK B1 ;  /* 0x0000000000016942 */ /* 0x000fe20003800000 */
        /* <DEDUP_REMOVED lines=10> */
.L_x_17:
[----:B------:R-:W-:Y:S05]  /*2eca0*/  BSYNC B1 ;  /* 0x0000000000017941 */ /* 0x000fea0003800000 */
.L_x_13:
[----:B0-----:R-:W-:Y:S01]  /*2ecb0*/  LOP3.LUT R4, R27, 0x7f, RZ, 0xc0, !PT ;  /* 0x0000007f1b047812 */ /* 0x001fe200078ec0ff */
[----:B-----5:R-:W-:-:S03]  /*2ecc0*/  IMAD.SHL.U32 R7, R25, 0x10, RZ ;  /* 0x0000001019077824 */ /* 0x020fc600078e00ff */
[----:B------:R-:W-:-:S04]  /*2ecd0*/  SHF.R.U32.HI R4, RZ, 0x3, R4 ;  /* 0x00000003ff047819 */ /* 0x000fc80000011604 */
[----:B------:R-:W-:-:S04]  /*2ece0*/  LOP3.LUT R4, R4, 0xc, RZ, 0xc0, !PT ;  /* 0x0000000c04047812 */ /* 0x000fc800078ec0ff */
[----:B------:R-:W-:-:S05]  /*2ecf0*/  IADD3 R4, R4, R7, RZ ;  /* 0x0000000704047210 */ /* 0x000fca0007ffe0ff */
[----:B------:R0:W-:Y:S02]  /*2ed00*/  @!P6 STS [R4+0x10000], R11 ;  /* 0x0100000b0400e388 */ /* 0x0001e40000000800 */
.L_x_18:
[----:B------:R-:W-:Y:S05]  /*2ed10*/  BSYNC B0 ;  /* 0x0000000000007941 */ /* 0x000fea0003800000 */
.L_x_12:
[----:B------:R-:W-:Y:S01]  /*2ed20*/  WARPSYNC 0xffffffff ;  /* 0xffffffff00007948 */ /* 0x000fe20003800000 */
[----:B01----:R-:W2:Y:S04]  /*2ed30*/  LDL.64 R18, [R1+0x12e0] ;  /* 0x0012e00001127983 */ /* 0x003ea80000100a00 */
[----:B------:R-:W-:Y:S06]  /*2ed40*/  BAR.SYNC.DEFER_BLOCKING 0x0 ;  /* 0x0000000000007b1d */ /* 0x000fec0000010000 */
[----:B------:R-:W3:Y:S04]  /*2ed50*/  LDL.64 R10, [R1+0x12d8] ;  /* 0x0012d800010a7983 */ /* 0x000ee80000100a00 */
[----:B------:R-:W3:Y:S04]  /*2ed60*/  LDL.64 R12, [R1+0x12d0] ;  /* 0x0012d000010c7983 */ /* 0x000ee80000100a00 */
[----:B------:R-:W3:Y:S04]  /*2ed70*/  LDL.64 R14, [R1+0x12b0] ;  /* 0x0012b000010e7983 */ /* 0x000ee80000100a00 */
[----:B------:R-:W3:Y:S04]  /*2ed80*/  LDL.64 R16, [R1+0x12a8] ;  /* 0x0012a80001107983 */ /* 0x000ee80000100a00 */
[----:B------:R-:W-:Y:S04]  /*2ed90*/  STL [R1+0x2df8], R0 ;  /* 0x002df80001007387 */ /* 0x000fe80000100800 */
[----:B-----5:R-:W0:Y:S04]  /*2eda0*/  LDS R8, [R24.X4+0x10000] ;  /* 0x0100000018087984 */ /* 0x020e280000004800 */
[----:B------:R-:W1:Y:S04]  /*2edb0*/  LDS R4, [R24.X4+0x10200] ;  /* 0x0102000018047984 */ /* 0x000e680000004800 */
[----:B------:R-:W-:Y:S04]  /*2edc0*/  STL [R1+0x1cd0], R28 ;  /* 0x001cd01c01007387 */ /* 0x000fe80000100800 */
[----:B0-----:R-:W0:Y:S04]  /*2edd0*/  SHFL.BFLY PT, R9, R8, 0x2, 0x1f ;  /* 0x0c401f0008097f89 */ /* 0x001e2800000e0000 */
[----:B-1----:R-:W1:Y:S01]  /*2ede0*/  SHFL.BFLY PT, R7, R4, 0x2, 0x1f ;  /* 0x0c401f0004077f89 */ /* 0x002e6200000e0000 */
[----:B0-----:R-:W-:-:S02]  /*2edf0*/  FADD R9, R8, R9 ;  /* 0x0000000908097221 */ /* 0x001fc40000000000 */
[----:B-1----:R-:W-:-:S03]  /*2ee00*/  FADD R4, R4, R7 ;  /* 0x0000000704047221 */ /* 0x002fc60000000000 */
[----:B------:R-:W0:Y:S04]  /*2ee10*/  SHFL.BFLY PT, R8, R9, 0x1, 0x1f ;  /* 0x0c201f0009087f89 */ /* 0x000e2800000e0000 */
[----:B------:R-:W1:Y:S01]  /*2ee20*/  SHFL.BFLY PT, R7, R4, 0x1, 0x1f ;  /* 0x0c201f0004077f89 */ /* 0x000e6200000e0000 */
[----:B0-----:R-:W-:Y:S02]  /*2ee30*/  FADD R8, R9, R8 ;  /* 0x0000000809087221 */ /* 0x001fe40000000000 */
[----:B-1----:R-:W-:-:S03]  /*2ee40*/  FADD R4, R4, R7 ;  /* 0x0000000704047221 */ /* 0x002fc60000000000 */
[----:B------:R-:W-:Y:S04]  /*2ee50*/  @!P6 STS [R24.X4+0x10000], R8 ;  /* 0x010000081800e388 */ /* 0x000fe80000004800 */
[----:B------:R0:W-:Y:S04]  /*2ee60*/  @!P6 STS [R24.X4+0x10200], R4 ;  /* 0x010200041800e388 */ /* 0x0001e80000004800 */
[----:B------:R-:W-:Y:S06]  /*2ee70*/  BAR.SYNC.DEFER_BLOCKING 0x0 ;  /* 0x0000000000007b1d */ /* 0x000fec0000010000 */
[----:B0-----:R-:W4:Y:S04]  /*2ee80*/  LDL.64 R24, [R1+0x1288] ;  /* 0x0012880001187983 */ /* 0x001f280000100a00 */
[----:B------:R-:W-:Y:S01]  /*2ee90*/  LDS R22, [R22.X16+0x10000] ;  /* 0x0100000016167984 */ /* 0x000fe2000000c800 */
[----:B--2---:R-:W-:-:S03]  /*2eea0*/  IMAD.WIDE R8, R29, 0x2, R18 ;  /* 0x000000021d087825 */ /* 0x004fc600078e0212 */
[----:B------:R-:W2:Y:S04]  /*2eeb0*/  LDL.64 R18, [R1+0x1280] ;  /* 0x0012800001127983 */ /* 0x000ea80000100a00 */
[----:B------:R0:W2:Y:S01]  /*2eec0*/  LDG.E.U16 R4, [R8.64] ;  /* 0x0000000608047981 */ /* 0x0000a2000c1e1500 */
[----:B---3--:R-:W-:-:S04]  /*2eed0*/  IMAD.WIDE R10, R29, 0x2, R10 ;  /* 0x000000021d0a7825 */ /* 0x008fc800078e020a */
[C---:B------:R-:W-:Y:S01]  /*2eee0*/  IMAD.WIDE R12, R29.reuse, 0x2, R12 ;  /* 0x000000021d0c7825 */ /* 0x040fe200078e020c */
[----:B------:R1:W3:Y:S04]  /*2eef0*/  LDG.E.U16 R28, [R10.64] ;  /* 0x000000060a1c7981 */ /* 0x0002e8000c1e1500 */
[----:B0-----:R-:W2:Y:S04]  /*2ef00*/  LDL.64 R8, [R1+0x12c8] ;  /* 0x0012c80001087983 */ /* 0x001ea80000100a00 */
[----:B------:R0:W3:Y:S04]  /*2ef10*/  LDG.E.U16 R0, [R12.64] ;  /* 0x000000060c007981 */ /* 0x0000e8000c1e1500 */
[----:B-1----:R-:W3:Y:S04]  /*2ef20*/  LDL.64 R10, [R1+0x12c0] ;  /* 0x0012c000010a7983 */ /* 0x002ee80000100a00 */
[----:B0-----:R-:W3:Y:S01]  /*2ef30*/  LDL.64 R12, [R1+0x12b8] ;  /* 0x0012b800010c7983 */ /* 0x001ee20000100a00 */
[----:B--2---:R-:W-:-:S05]  /*2ef40*/  IMAD.WIDE R8, R29, 0x2, R8 ;  /* 0x000000021d087825 */ /* 0x004fca00078e0208 */
[----:B------:R0:W2:Y:S04]  /*2ef50*/  LDG.E.U16 R7, [R8.64] ;  /* 0x0000000608077981 */ /* 0x0000a8000c1e1500 */
[----:B0-----:R-:W4:Y:S01]  /*2ef60*/  LDL.64 R8, [R1+0x12a0] ;  /* 0x0012a00001087983 */ /* 0x001f220000100a00 */
[----:B---3--:R-:W-:-:S05]  /*2ef70*/  IMAD.WIDE R10, R29, 0x2, R10 ;  /* 0x000000021d0a7825 */ /* 0x008fca00078e020a */
[----:B------:R0:W3:Y:S04]  /*2ef80*/  LDG.E.U16 R27, [R10.64] ;  /* 0x000000060a1b7981 */ /* 0x0000e8000c1e1500 */
[----:B0-----:R-:W3:Y:S01]  /*2ef90*/  LDL.64 R10, [R1+0x1298] ;  /* 0x00129800010a7983 */ /* 0x001ee20000100a00 */
[----:B------:R-:W-:-:S03]  /*2efa0*/  IMAD.WIDE R12, R29, 0x2, R12 ;  /* 0x000000021d0c7825 */ /* 0x000fc600078e020c */
[----:B------:R0:W-:Y:S01]  /*2efb0*/  STL [R1+0xa84], R4 ;  /* 0x000a840401007387 */ /* 0x0001e20000100800 */
[----:B------:R-:W-:-:S03]  /*2efc0*/  IMAD.WIDE R14, R29, 0x2, R14 ;  /* 0x000000021d0e7825 */ /* 0x000fc600078e020e */
[----:B0-----:R0:W3:Y:S04]  /*2efd0*/  LDG.E.U16 R4, [R12.64] ;  /* 0x000000060c047981 */ /* 0x0010e8000c1e1500 */
[----:B0-----:R-:W3:Y:S01]  /*2efe0*/  LDL.64 R12, [R1+0x1290] ;  /* 0x00129000010c7983 */ /* 0x001ee20000100a00 */
[----:B------:R-:W-:-:S03]  /*2eff0*/  IMAD.WIDE R16, R29, 0x2, R16 ;  /* 0x000000021d107825 */ /* 0x000fc600078e0210 */
[----:B------:R0:W-:Y:S04]  /*2f000*/  STL [R1+0xa80], R28 ;  /* 0x000a801c01007387 */ /* 0x0001e80000100800 */
[----:B------:R1:W-:Y:S04]  /*2f010*/  STL [R1+0xa7c], R0 ;  /* 0x000a7c0001007387 */ /* 0x0003e80000100800 */
[----:B0-----:R0:W3:Y:S04]  /*2f020*/  LDG.E.U16 R28, [R14.64] ;  /* 0x000000060e1c7981 */ /* 0x0010e8000c1e1500 */
[----:B-1----:R1:W3:Y:S04]  /*2f030*/  LDG.E.U16 R0, [R16.64] ;  /* 0x0000000610007981 */ /* 0x0022e8000c1e1500 */
[----:B--2---:R2:W-:Y:S01]  /*2f040*/  STL [R1+0xa78], R7 ;  /* 0x000a780701007387 */ /* 0x0045e20000100800 */
[----:B----4-:R-:W-:-:S05]  /*2f050*/  IMAD.WIDE R8, R29, 0x2, R8 ;  /* 0x000000021d087825 */ /* 0x010fca00078e0208 */
[----:B--2---:R2:W4:Y:S04]  /*2f060*/  LDG.E.U16 R7, [R8.64] ;  /* 0x0000000608077981 */ /* 0x004528000c1e1500 */
[----:B--2---:R-:W2:Y:S01]  /*2f070*/  LDL.64 R8, [R1+0x1278] ;  /* 0x0012780001087983 */ /* 0x004ea20000100a00 */
[----:B---3--:R-:W-:-:S03]  /*2f080*/  IMAD.WIDE R10, R29, 0x2, R10 ;  /* 0x000000021d0a7825 */ /* 0x008fc600078e020a */
[----:B------:R3:W-:Y:S04]  /*2f090*/  STL [R1+0xa74], R27 ;  /* 0x000a741b01007387 */ /* 0x0007e80000100800 */
[----:B---3--:R3:W2:Y:S04]  /*2f0a0*/  LDG.E.U16 R27, [R10.64] ;  /* 0x000000060a1b7981 */ /* 0x0086a8000c1e1500 */
[----:B---3--:R-:W3:Y:S01]  /*2f0b0*/  LDL.64 R10, [R1+0x1270] ;  /* 0x00127000010a7983 */ /* 0x008ee20000100a00 */
[----:B------:R-:W-:-:S03]  /*2f0c0*/  IMAD.WIDE R12, R29, 0x2, R12 ;  /* 0x000000021d0c7825 */ /* 0x000fc600078e020c */
[----:B------:R1:W-:Y:S01]  /*2f0d0*/  STL [R1+0xa70], R4 ;  /* 0x000a700401007387 */ /* 0x0003e20000100800 */
[----:B0-----:R-:W-:-:S03]  /*2f0e0*/  IMAD.WIDE R14, R29, 0x2, R24 ;  /* 0x000000021d0e7825 */ /* 0x001fc600078e0218 */
[----:B------:R-:W3:Y:S04]  /*2f0f0*/  LDL.64 R24, [R1+0x1238] ;  /* 0x0012380001187983 */ /* 0x000ee80000100a00 */
[----:B-1----:R0:W3:Y:S01]  /*2f100*/  LDG.E.U16 R4, [R12.64] ;  /* 0x000000060c047981 */ /* 0x0020e2000c1e1500 */
[----:B------:R-:W-:-:S03]  /*2f110*/  IMAD.WIDE R16, R29, 0x2, R18 ;  /* 0x000000021d107825 */ /* 0x000fc600078e0212 */
[----:B------:R-:W3:Y:S04]  /*2f120*/  LDL.64 R18, [R1+0x1230] ;  /* 0x0012300001127983 */ /* 0x000ee80000100a00 */
[----:B0-----:R-:W3:Y:S04]  /*2f130*/  LDL.64 R12, [R1+0x1268] ;  /* 0x00126800010c7983 */ /* 0x001ee80000100a00 */
[----:B------:R0:W-:Y:S04]  /*2f140*/  STL [R1+0xa6c], R28 ;  /* 0x000a6c1c01007387 */ /* 0x0001e80000100800 */
[----:B0-----:R0:W3:Y:S04]  /*2f150*/  LDG.E.U16 R28, [R14.64] ;  /* 0x000000060e1c7981 */ /* 0x0010e8000c1e1500 */
[----:B0-----:R-:W3:Y:S04]  /*2f160*/  LDL.64 R14, [R1+0x1260] ;  /* 0x00126000010e7983 */ /* 0x001ee80000100a00 */
[----:B------:R0:W-:Y:S04]  /*2f170*/  STL [R1+0xa68], R0 ;  /* 0x000a680001007387 */ /* 0x0001e80000100800 */
[----:B0-----:R0:W3:Y:S04]  /*2f180*/  LDG.E.U16 R0, [R16.64] ;  /* 0x0000000610007981 */ /* 0x0010e8000c1e1500 */
[----:B0-----:R-:W3:Y:S04]  /*2f190*/  LDL.64 R16, [R1+0x1258] ;  /* 0x0012580001107983 */ /* 0x001ee80000100a00 */
[----:B----4-:R0:W-:Y:S01]  /*2f1a0*/  STL [R1+0xa64], R7 ;  /* 0x000a640701007387 */ /* 0x0101e20000100800 */
[----:B--2---:R-:W-:-:S05]  /*2f1b0*/  IMAD.WIDE R8, R29, 0x2, R8 ;  /* 0x000000021d087825 */ /* 0x004fca00078e0208 */
[----:B0-----:R0:W2:Y:S04]  /*2f1c0*/  LDG.E.U16 R7, [R8.64] ;  /* 0x0000000608077981 */ /* 0x0010a8000c1e1500 */
[----:B0-----:R-:W4:Y:S04]  /*2f1d0*/  LDL.64 R8, [R1+0x1250] ;  /* 0x0012500001087983 */ /* 0x001f280000100a00 */
[----:B------:R0:W-:Y:S01]  /*2f1e0*/  STL [R1+0xa60], R27 ;  /* 0x000a601b01007387 */ /* 0x0001e20000100800 */
[----:B---3--:R-:W-:-:S05]  /*2f1f0*/  IMAD.WIDE R10, R29, 0x2, R10 ;  /* 0x000000021d0a7825 */ /* 0x008fca00078e020a */
[----:B0-----:R0:W3:Y:S04]  /*2f200*/  LDG.E.U16 R27, [R10.64] ;  /* 0x000000060a1b7981 */ /* 0x0010e8000c1e1500 */
[----:B0-----:R-:W3:Y:S04]  /*2f210*/  LDL.64 R10, [R1+0x1248] ;  /* 0x00124800010a7983 */ /* 0x001ee80000100a00 */
[----:B------:R0:W-:Y:S01]  /*2f220*/  STL [R1+0xa5c], R4 ;  /* 0x000a5c0401007387 */ /* 0x0001e20000100800 */
[----:B------:R-:W-:-:S05]  /*2f230*/  IMAD.WIDE R12, R29, 0x2, R12 ;  /* 0x000000021d0c7825 */ /* 0x000fca00078e020c */
[----:B0-----:R0:W3:Y:S04]  /*2f240*/  LDG.E.U16 R4, [R12.64] ;  /* 0x000000060c047981 */ /* 0x0010e8000c1e1500 */
[----:B0-----:R-:W3:Y:S04]  /*2f250*/  LDL.64 R12, [R1+0x1240] ;  /* 0x00124000010c7983 */ /* 0x001ee80000100a00 */
[----:B------:R0:W-:Y:S01]  /*2f260*/  STL [R1+0xa58], R28 ;  /* 0x000a581c01007387 */ /* 0x0001e20000100800 */
[----:B------:R-:W-:-:S05]  /*2f270*/  IMAD.WIDE R14, R29, 0x2, R14 ;  /* 0x000000021d0e7825 */ /* 0x000fca00078e020e */
[----:B0-----:R0:W3:Y:S04]  /*2f280*/  LDG.E.U16 R28, [R14.64] ;  /* 0x000000060e1c7981 */ /* 0x0010e8000c1e1500 */
[----:B------:R1:W-:Y:S01]  /*2f290*/  STL [R1+0xa54], R0 ;  /* 0x000a540001007387 */ /* 0x0003e20000100800 */
[----:B------:R-:W-:-:S05]  /*2f2a0*/  IMAD.WIDE R16, R29, 0x2, R16 ;  /* 0x000000021d107825 */ /* 0x000fca00078e0210 */
[----:B-1----:R1:W3:Y:S04]  /*2f2b0*/  LDG.E.U16 R0, [R16.64] ;  /* 0x0000000610007981 */ /* 0x0022e8000c1e1500 */
[----:B--2---:R2:W-:Y:S01]  /*2f2c0*/  STL [R1+0xa50], R7 ;  /* 0x000a500701007387 */ /* 0x0045e20000100800 */
[----:B----4-:R-:W-:-:S05]  /*2f2d0*/  IMAD.WIDE R8, R29, 0x2, R8 ;  /* 0x000000021d087825 */ /* 0x010fca00078e0208 */
[----:B--2---:R2:W4:Y:S04]  /*2f2e0*/  LDG.E.U16 R7, [R8.64] ;  /* 0x0000000608077981 */ /* 0x004528000c1e1500 */
[----:B--2---:R-:W2:Y:S04]  /*2f2f0*/  LDL.64 R8, [R1+0x1228] ;  /* 0x0012280001087983 */ /* 0x004ea80000100a00 */
[----:B---3--:R3:W-:Y:S01]  /*2f300*/  STL [R1+0xa4c], R27 ;  /* 0x000a4c1b01007387 */ /* 0x0087e20000100800 */
[----:B------:R-:W-:-:S05]  /*2f310*/  IMAD.WIDE R10, R29, 0x2, R10 ;  /* 0x000000021d0a7825 */ /* 0x000fca00078e020a */
[----:B---3--:R3:W2:Y:S04]  /*2f320*/  LDG.E.U16 R27, [R10.64] ;  /* 0x000000060a1b7981 */ /* 0x0086a8000c1e1500 */
[----:B---3--:R-:W3:Y:S04]  /*2f330*/  LDL.64 R10, [R1+0x1220] ;  /* 0x00122000010a7983 */ /* 0x008ee80000100a00 */
[----:B------:R0:W-:Y:S01]  /*2f340*/  STL [R1+0xa48], R4 ;  /* 0x000a480401007387 */ /* 0x0001e20000100800 */
[----:B------:R-:W-:-:S05]  /*2f350*/  IMAD.WIDE R12, R29, 0x2, R12 ;  /* 0x000000021d0c7825 */ /* 0x000fca00078e020c */
[----:B0-----:R0:W3:Y:S01]  /*2f360*/  LDG.E.U16 R4, [R12.64] ;  /* 0x000000060c047981 */ /* 0x0010e2000c1e1500 */
[----:B------:R-:W-:-:S03]  /*2f370*/  IMAD.WIDE R14, R29, 0x2, R24 ;  /* 0x000000021d0e7825 */ /* 0x000fc600078e0218 */
[----:B------:R-:W3:Y:S01]  /*2f380*/  LDL.64 R24, [R1+0x11e8] ;  /* 0x0011e80001187983 */ /* 0x000ee20000100a00 */
[----:B-1----:R-:W-:-:S03]  /*2f390*/  IMAD.WIDE R16, R29, 0x2, R18 ;  /* 0x000000021d107825 */ /* 0x002fc600078e0212 */
        /* <DEDUP_REMOVED lines=115> */
[----:B0-----:R-:W-:-:S03]  /*2fad0*/  IMAD.WIDE R14, R29, 0x2, R24 ;  /* 0x000000021d0e7825 */ /* 0x001fc600078e0218 */
[----:B------:R-:W3:Y:S01]  /*2fae0*/  LDL.64 R24, [R1+0x10f8] ;  /* 0x0010f80001187983 */ /* 0x000ee20000100a00 */
[----:B------:R-:W-:-:S05]  /*2faf0*/  IMAD.WIDE R12, R29, 0x2, R12 ;  /* 0x000000021d0c7825 */ /* 0x000fca00078e020c */
        /* <DEDUP_REMOVED lines=314> */
[----:B---3--:R3:W2:Y:S01]  /*30ea0*/  LDG.E.U16 R27, [R10.64] ;  /* 0x000000060a1b7981 */ /* 0x0086a2000c1e1500 */
[----:B0-----:R-:W-:-:S03]  /*30eb0*/  IMAD.WIDE R14, R29, 0x2, R24 ;  /* 0x000000021d0e7825 */ /* 0x001fc600078e0218 */
[----:B---3--:R-:W3:Y:S04]  /*30ec0*/  LDL.64 R10, [R1+0xeb0] ;  /* 0x000eb000010a7983 */ /* 0x008ee80000100a00 */
[----:B------:R0:W-:Y:S01]  /*30ed0*/  STL [R1+0x884], R4 ;  /* 0x0008840401007387 */ /* 0x0001e20000100800 */
[----:B------:R-:W-:-:S05]  /*30ee0*/  IMAD.WIDE R12, R29, 0x2, R12 ;  /* 0x000000021d0c7825 */ /* 0x000fca00078e020c */
[----:B0-----:R0:W3:Y:S01]  /*30ef0*/  LDG.E.U16 R4, [R12.64] ;  /* 0x000000060c047981 */ /* 0x0010e2000c1e1500 */
[----:B-1----:R-:W-:-:S03]  /*30f00*/  IMAD.WIDE R16, R29, 0x2, R18 ;  /* 0x000000021d107825 */ /* 0x002fc600078e0212 */
[----:B0-----:R-:W3:Y:S04]  /*30f10*/  LDL.64 R12, [R1+0xea8] ;  /* 0x000ea800010c7983 */ /* 0x001ee80000100a00 */
[----:B------:R0:W-:Y:S04]  /*30f20*/  STL [R1+0x880], R28 ;  /* 0x0008801c01007387 */ /* 0x0001e80000100800 */
[----:B0-----:R0:W3:Y:S04]  /*30f30*/  LDG.E.U16 R28, [R14.64] ;  /* 0x000000060e1c7981 */ /* 0x0010e8000c1e1500 */
[----:B0-----:R-:W3:Y:S04]  /*30f40*/  LDL.64 R14, [R1+0xea0] ;  /* 0x000ea000010e7983 */ /* 0x001ee80000100a00 */
[----:B------:R0:W-:Y:S04]  /*30f50*/  STL [R1+0x6ec], R0 ;  /* 0x0006ec0001007387 */ /* 0x0001e80000100800 */
[----:B------:R-:W3:Y:S04]  /*30f60*/  LDL.64 R24, [R1+0xe78] ;  /* 0x000e780001187983 */ /* 0x000ee80000100a00 */
[----:B------:R-:W3:Y:S04]  /*30f70*/  LDL.64 R18, [R1+0xe70] ;  /* 0x000e700001127983 */ /* 0x000ee80000100a00 */
[----:B0-----:R0:W3:Y:S04]  /*30f80*/  LDG.E.U16 R0, [R16.64] ;  /* 0x0000000610007981 */ /* 0x0010e8000c1e1500 */
[----:B0-----:R-:W3:Y:S04]  /*30f90*/  LDL.64 R16, [R1+0xe98] ;  /* 0x000e980001107983 */ /* 0x001ee80000100a00 */
[----:B----4-:R0:W-:Y:S01]  /*30fa0*/  STL [R1+0x6e8], R7 ;  /* 0x0006e80701007387 */ /* 0x0101e20000100800 */
[----:B--2---:R-:W-:-:S05]  /*30fb0*/  IMAD.WIDE R8, R29, 0x2, R8 ;  /* 0x000000021d087825 */ /* 0x004fca00078e0208 */
[----:B0-----:R0:W2:Y:S04]  /*30fc0*/  LDG.E.U16 R7, [R8.64] ;  /* 0x0000000608077981 */ /* 0x0010a8000c1e1500 */
[----:B------:R1:W-:Y:S04]  /*30fd0*/  STL [R1+0x52c], R27 ;  /* 0x00052c1b01007387 */ /* 0x0003e80000100800 */
[----:B0-----:R-:W4:Y:S04]  /*30fe0*/  LDL.64 R8, [R1+0xe90] ;  /* 0x000e900001087983 */ /* 0x001f280000100a00 */
[----:B-1----:R-:W0:Y:S01]  /*30ff0*/  S2R R27, SR_TID.X ;  /* 0x00000000001b7919 */ /* 0x002e220000002100 */
[----:B---3--:R-:W-:-:S03]  /*31000*/  IMAD.WIDE R10, R29, 0x2, R10 ;  /* 0x000000021d0a7825 */ /* 0x008fc600078e020a */
[----:B------:R1:W-:Y:S01]  /*31010*/  STL [R1+0x524], R4 ;  /* 0x0005240401007387 */ /* 0x0003e20000100800 */
[----:B------:R-:W-:-:S03]  /*31020*/  IMAD.WIDE R12, R29, 0x2, R12 ;  /* 0x000000021d0c7825 */ /* 0x000fc600078e020c */
[----:B-1----:R1:W3:Y:S04]  /*31030*/  LDG.E.U16 R4, [R10.64] ;  /* 0x000000060a047981 */ /* 0x0022e8000c1e1500 */
[----:B-1----:R-:W3:Y:S04]  /*31040*/  LDL.64 R10, [R1+0xe88] ;  /* 0x000e8800010a7983 */ /* 0x002ee80000100a00 */
[----:B------:R0:W-:Y:S02]  /*31050*/  STL [R1+0x3cc], R28 ;  /* 0x0003cc1c01007387 */ /* 0x0001e40000100800 */
[----:B0-----:R-:W-:-:S02]  /*31060*/  LOP3.LUT R28, R27, 0x1c, RZ, 0xc0, !PT ;  /* 0x0000001c1b1c7812 */ /* 0x001fc400078ec0ff */
[----:B------:R0:W3:Y:S01]  /*31070*/  LDG.E.U16 R27, [R12.64] ;  /* 0x000000060c1b7981 */ /* 0x0000e2000c1e1500 */
[----:B------:R-:W-:-:S03]  /*31080*/  IMAD.WIDE R14, R29, 0x2, R14 ;  /* 0x000000021d0e7825 */ /* 0x000fc600078e020e */
[----:B0-----:R-:W3:Y:S04]  /*31090*/  LDL.64 R12, [R1+0xe80] ;  /* 0x000e8000010c7983 */ /* 0x001ee80000100a00 */
[----:B------:R0:W-:Y:S01]  /*310a0*/  STL [R1+0x3c8], R0 ;  /* 0x0003c80001007387 */ /* 0x0001e20000100800 */
[----:B------:R-:W-:-:S03]  /*310b0*/  IMAD.WIDE R16, R29, 0x2, R16 ;  /* 0x000000021d107825 */ /* 0x000fc600078e0210 */
[----:B0-----:R0:W3:Y:S04]  /*310c0*/  LDG.E.U16 R0, [R14.64] ;  /* 0x000000060e007981 */ /* 0x0010e8000c1e1500 */
[----:B--2---:R1:W-:Y:S04]  /*310d0*/  STL [R1+0x3c4], R7 ;  /* 0x0003c40701007387 */ /* 0x0043e80000100800 */
[----:B-1----:R1:W2:Y:S01]  /*310e0*/  LDG.E.U16 R7, [R16.64] ;  /* 0x0000000610077981 */ /* 0x0022a2000c1e1500 */
[----:B----4-:R-:W-:-:S04]  /*310f0*/  IMAD.WIDE R8, R29, 0x2, R8 ;  /* 0x000000021d087825 */ /* 0x010fc800078e0208 */
[----:B0-----:R-:W-:-:S04]  /*31100*/  IMAD.WIDE R14, R29, 0x2, R24 ;  /* 0x000000021d0e7825 */ /* 0x001fc800078e0218 */
[C---:B-1----:R-:W-:Y:S01]  /*31110*/  IMAD.WIDE R16, R29.reuse, 0x2, R18 ;  /* 0x000000021d107825 */ /* 0x042fe200078e0212 */
[----:B---3--:R-:W-:Y:S04]  /*31120*/  STL [R1+0x3c0], R4 ;  /* 0x0003c00401007387 */ /* 0x008fe80000100800 */
[----:B------:R-:W0:Y:S01]  /*31130*/  LDS R4, [R28.X4+0x10000] ;  /* 0x010000001c047984 */ /* 0x000e220000004800 */
[----:B------:R-:W-:-:S03]  /*31140*/  IMAD.WIDE R10, R29, 0x2, R10 ;  /* 0x000000021d0a7825 */ /* 0x000fc600078e020a */
[----:B------:R1:W-:Y:S04]  /*31150*/  STL [R1+0x3bc], R27 ;  /* 0x0003bc1b01007387 */ /* 0x0003e80000100800 */
[----:B-1----:R1:W3:Y:S01]  /*31160*/  LDG.E.U16 R27, [R8.64] ;  /* 0x00000006081b7981 */ /* 0x0022e2000c1e1500 */
[----:B------:R-:W-:-:S03]  /*31170*/  IMAD.WIDE R12, R29, 0x2, R12 ;  /* 0x000000021d0c7825 */ /* 0x000fc600078e020c */
[----:B-1----:R-:W4:Y:S04]  /*31180*/  LDL.64 R8, [R1+0xe68] ;  /* 0x000e680001087983 */ /* 0x002f280000100a00 */
[----:B------:R1:W-:Y:S04]  /*31190*/  STL [R1+0x3b8], R0 ;  /* 0x0003b80001007387 */ /* 0x0003e80000100800 */
[----:B------:R-:W4:Y:S04]  /*311a0*/  LDL.64 R24, [R1+0xe40] ;  /* 0x000e400001187983 */ /* 0x000f280000100a00 */
[----:B------:R-:W4:Y:S04]  /*311b0*/  LDL.64 R18, [R1+0xe38] ;  /* 0x000e380001127983 */ /* 0x000f280000100a00 */
[----:B-1----:R1:W4:Y:S04]  /*311c0*/  LDG.E.U16 R0, [R10.64] ;  /* 0x000000060a007981 */ /* 0x002328000c1e1500 */
[----:B-1----:R-:W4:Y:S04]  /*311d0*/  LDL.64 R10, [R1+0xe60] ;  /* 0x000e6000010a7983 */ /* 0x002f280000100a00 */
[----:B--2---:R1:W-:Y:S04]  /*311e0*/  STL [R1+0x3b4], R7 ;  /* 0x0003b40701007387 */ /* 0x0043e80000100800 */
[----:B-1----:R1:W2:Y:S04]  /*311f0*/  LDG.E.U16 R7, [R12.64] ;  /* 0x000000060c077981 */ /* 0x0022a8000c1e1500 */
[----:B-1----:R-:W2:Y:S04]  /*31200*/  LDL.64 R12, [R1+0xe58] ;  /* 0x000e5800010c7983 */ /* 0x002ea80000100a00 */
[----:B---3--:R1:W-:Y:S04]  /*31210*/  STL [R1+0x3b0], R27 ;  /* 0x0003b01b01007387 */ /* 0x0083e80000100800 */
[----:B-1----:R1:W3:Y:S01]  /*31220*/  LDG.E.U16 R27, [R14.64] ;  /* 0x000000060e1b7981 */ /* 0x0022e2000c1e1500 */
[----:B----4-:R-:W-:-:S03]  /*31230*/  IMAD.WIDE R8, R29, 0x2, R8 ;  /* 0x000000021d087825 */ /* 0x010fc600078e0208 */
[----:B-1----:R-:W3:Y:S04]  /*31240*/  LDL.64 R14, [R1+0xe50] ;  /* 0x000e5000010e7983 */ /* 0x002ee80000100a00 */
[----:B------:R1:W-:Y:S04]  /*31250*/  STL [R1+0x3ac], R0 ;  /* 0x0003ac0001007387 */ /* 0x0003e80000100800 */
[----:B-1----:R1:W3:Y:S04]  /*31260*/  LDG.E.U16 R0, [R16.64] ;  /* 0x0000000610007981 */ /* 0x0022e8000c1e1500 */
[----:B--2---:R2:W-:Y:S04]  /*31270*/  STL [R1+0x3a8], R7 ;  /* 0x0003a80701007387 */ /* 0x0045e80000100800 */
[----:B--2---:R2:W4:Y:S04]  /*31280*/  LDG.E.U16 R7, [R8.64] ;  /* 0x0000000608077981 */ /* 0x004528000c1e1500 */
[----:B--2---:R-:W2:Y:S01]  /*31290*/  LDL.64 R8, [R1+0xe48] ;  /* 0x000e480001087983 */ /* 0x004ea20000100a00 */
[----:B------:R-:W-:-:S04]  /*312a0*/  IMAD.WIDE R10, R29, 0x2, R10 ;  /* 0x000000021d0a7825 */ /* 0x000fc800078e020a */
[C---:B------:R-:W-:Y:S01]  /*312b0*/  IMAD.WIDE R12, R29.reuse, 0x2, R12 ;  /* 0x000000021d0c7825 */ /* 0x040fe200078e020c */
[----:B---3--:R3:W-:Y:S04]  /*312c0*/  STL [R1+0x3a4], R27 ;  /* 0x0003a41b01007387 */ /* 0x0087e80000100800 */
[----:B-1----:R-:W0:Y:S04]  /*312d0*/  LDL.LU R17, [R1+0xaa0] ;  /* 0x000aa00001117983 */ /* 0x002e280000300800 */
[----:B------:R-:W2:Y:S04]  /*312e0*/  LDL.LU R16, [R1+0x4d0] ;  /* 0x0004d00001107983 */ /* 0x000ea80000300800 */
[----:B---3--:R1:W3:Y:S04]  /*312f0*/  LDG.E.U16 R27, [R10.64] ;  /* 0x000000060a1b7981 */ /* 0x0082e8000c1e1500 */
[----:B------:R1:W-:Y:S04]  /*31300*/  STL [R1+0x3a0], R0 ;  /* 0x0003a00001007387 */ /* 0x0003e80000100800 */
[----:B-1----:R-:W3:Y:S04]  /*31310*/  LDL.LU R0, [R1+0x4d4] ;  /* 0x0004d40001007983 */ /* 0x002ee80000300800 */
[----:B----4-:R1:W-:Y:S04]  /*31320*/  STL [R1+0x39c], R7 ;  /* 0x00039c0701007387 */ /* 0x0103e80000100800 */
[----:B-1----:R1:W4:Y:S01]  /*31330*/  LDG.E.U16 R7, [R12.64] ;  /* 0x000000060c077981 */ /* 0x002322000c1e1500 */
[----:B------:R-:W-:-:S04]  /*31340*/  IMAD.WIDE R14, R29, 0x2, R14 ;  /* 0x000000021d0e7825 */ /* 0x000fc800078e020e */
[C---:B--2---:R-:W-:Y:S02]  /*31350*/  IMAD.WIDE R8, R29.reuse, 0x2, R8 ;  /* 0x000000021d087825 */ /* 0x044fe400078e0208 */
[----:B------:R2:W4:Y:S02]  /*31360*/  LDG.E.U16 R15, [R14.64] ;  /* 0x000000060e0f7981 */ /* 0x000524000c1e1500 */
[C---:B------:R-:W-:Y:S02]  /*31370*/  IMAD.WIDE R10, R29.reuse, 0x2, R24 ;  /* 0x000000021d0a7825 */ /* 0x040fe400078e0218 */
[----:B--2---:R2:W4:Y:S02]  /*31380*/  LDG.E.U16 R14, [R8.64] ;  /* 0x00000006080e7981 */ /* 0x004524000c1e1500 */
[----:B-1----:R-:W-:-:S06]  /*31390*/  IMAD.WIDE R12, R29, 0x2, R18 ;  /* 0x000000021d0c7825 */ /* 0x002fcc00078e0212 */
[----:B------:R-:W4:Y:S04]  /*313a0*/  LDG.E.U16 R13, [R12.64] ;  /* 0x000000060c0d7981 */ /* 0x000f28000c1e1500 */
[----:B--2---:R1:W2:Y:S04]  /*313b0*/  LDG.E.U16 R8, [R10.64] ;  /* 0x000000060a087981 */ /* 0x0042a8000c1e1500 */
[----:B---3--:R3:W-:Y:S04]  /*313c0*/  STL [R1+0x398], R27 ;  /* 0x0003981b01007387 */ /* 0x0087e80000100800 */
[----:B---3--:R-:W3:Y:S04]  /*313d0*/  LDL.LU R27, [R1+0x4c0] ;  /* 0x0004c000011b7983 */ /* 0x008ee80000300800 */
[----:B------:R-:W3:Y:S04]  /*313e0*/  LDL.LU R19, [R1+0x4c4] ;  /* 0x0004c40001137983 */ /* 0x000ee80000300800 */
[----:B-1----:R-:W3:Y:S04]  /*313f0*/  LDL.LU R11, [R1+0x4b0] ;  /* 0x0004b000010b7983 */ /* 0x002ee80000300800 */
[----:B------:R-:W3:Y:S04]  /*31400*/  LDL.LU R10, [R1+0x4b4] ;  /* 0x0004b400010a7983 */ /* 0x000ee80000300800 */
[----:B------:R-:W3:Y:S04]  /*31410*/  LDL.LU R9, [R1+0x4a0] ;  /* 0x0004a00001097983 */ /* 0x000ee80000300800 */
[----:B----4-:R1:W-:Y:S04]  /*31420*/  STL [R1+0x394], R7 ;  /* 0x0003940701007387 */ /* 0x0103e80000100800 */
[----:B-1----:R-:W4:Y:S01]  /*31430*/  LDL.LU R7, [R1+0x4a4] ;  /* 0x0004a40001077983 */ /* 0x002f220000300800 */
[----:B0-----:R-:W-:-:S03]  /*31440*/  FFMA R17, R6, R17, R4 ;  /* 0x0000001106117223 */ /* 0x001fc60000000004 */
[----:B------:R-:W4:Y:S01]  /*31450*/  LDL.LU R18, [R1+0x490] ;  /* 0x0004900001127983 */ /* 0x000f220000300800 */
[----:B------:R-:W-:-:S03]  /*31460*/  FMUL R24, R6, R16 ;  /* 0x0000001006187220 */ /* 0x000fc60000400000 */
[----:B------:R0:W-:Y:S04]  /*31470*/  STL [R1+0xaa0], R17 ;  /* 0x000aa01101007387 */ /* 0x0001e80000100800 */
[----:B0-----:R-:W4:Y:S04]  /*31480*/  LDL.LU R17, [R1+0x494] ;  /* 0x0004940001117983 */ /* 0x001f280000300800 */
[----:B------:R-:W4:Y:S04]  /*31490*/  LDL.LU R16, [R1+0x300] ;  /* 0x0003000001107983 */ /* 0x000f280000300800 */
[----:B------:R0:W-:Y:S01]  /*314a0*/  STL [R1+0x390], R15 ;  /* 0x0003900f01007387 */ /* 0x0001e20000100800 */
[----:B------:R-:W-:-:S03]  /*314b0*/  FMUL R25, R6, R0 ;  /* 0x0000000006197220 */ /* 0x000fc60000400000 */
[----:B0-----:R-:W4:Y:S04]  /*314c0*/  LDL.LU R15, [R1+0x304] ;  /* 0x00030400010f7983 */ /* 0x001f280000300800 */
[----:B------:R0:W-:Y:S04]  /*314d0*/  STL [R1+0x38c], R14 ;  /* 0x00038c0e01007387 */ /* 0x0001e80000100800 */
[----:B0-----:R-:W4:Y:S04]  /*314e0*/  LDL.LU R14, [R1+0x2f0] ;  /* 0x0002f000010e7983 */ /* 0x001f280000300800 */
[----:B--2---:R0:W-:Y:S04]  /*314f0*/  STL [R1+0x388], R8 ;  /* 0x0003880801007387 */ /* 0x0041e80000100800 */
[----:B0-----:R-:W2:Y:S04]  /*31500*/  LDL.LU R8, [R1+0x2f4] ;  /* 0x0002f40001087983 */ /* 0x001ea80000300800 */
[----:B------:R-:W2:Y:S04]  /*31510*/  LDL.LU R4, [R1+0x480] ;  /* 0x0004800001047983 */ /* 0x000ea80000300800 */
[----:B------:R-:W2:Y:S04]  /*31520*/  LDL.LU R0, [R1+0x484] ;  /* 0x0004840001007983 */ /* 0x000ea80000300800 */
[----:B------:R3:W-:Y:S02]  /*31530*/  STL [R1+0x384], R13 ;  /* 0x0003840d01007387 */ /* 0x0007e40000100800 */
[----:B---3--:R-:W-:-:S02]  /*31540*/  FMUL R13, R6, R19 ;  /* 0x00000013060d7220 */ /* 0x008fc40000400000 */
[C---:B------:R-:W-:Y:S02]  /*31550*/  FMUL R19, R6.reuse, R11 ;  /* 0x0000000b06137220 */ /* 0x040fe40000400000 */
[C---:B------:R-:W-:Y:S02]  /*31560*/  FMUL R11, R6.reuse, R10 ;  /* 0x0000000a060b7220 */ /* 0x040fe40000400000 */
[C---:B------:R-:W-:Y:S01]  /*31570*/  FMUL R10, R6.reuse, R9 ;  /* 0x00000009060a7220 */ /* 0x040fe20000400000 */
[----:B------:R-:W-:Y:S04]  /*31580*/  STL [R1+0x1f0], R19 ;  /* 0x0001f01301007387 */ /* 0x000fe80000100800 */
[----:B------:R0:W-:Y:S04]  /*31590*/  STL [R1+0x1f4], R11 ;  /* 0x0001f40b01007387 */ /* 0x0001e80000100800 */
[----:B0-----:R-:W3:Y:S04]  /*315a0*/  LDL.LU R11, [R1+0x470] ;  /* 0x00047000010b7983 */ /* 0x001ee80000300800 */
[----:B------:R0:W-:Y:S01]  /*315b0*/  STL [R1+0x200], R10 ;  /* 0x0002000a01007387 */ /* 0x0001e20000100800 */
[----:B----4-:R-:W-:-:S03]  /*315c0*/  FMUL R9, R6, R7 ;  /* 0x0000000706097220 */ /* 0x010fc60000400000 */
[----:B------:R-:W4:Y:S04]  /*315d0*/  LDL.LU R7, [R1+0x474] ;  /* 0x0004740001077983 */ /* 0x000f280000300800 */
[----:B------:R1:W-:Y:S04]  /*315e0*/  STL [R1+0x204], R9 ;  /* 0x0002040901007387 */ /* 0x0003e80000100800 */
[----:B0-----:R-:W4:Y:S04]  /*315f0*/  LDL.LU R10, [R1+0x460] ;  /* 0x00046000010a7983 */ /* 0x001f280000300800 */
[----:B-1----:R-:W4:Y:S01]  /*31600*/  LDL.LU R9, [R1+0x464] ;  /* 0x0004640001097983 */ /* 0x002f220000300800 */
[----:B------:R-:W-:-:S02]  /*31610*/  FMUL R19, R6, R18 ;  /* 0x0000001206137220 */ /* 0x000fc40000400000 */
[C---:B------:R-:W-:Y:S02]  /*31620*/  FMUL R18, R6.reuse, R17 ;  /* 0x0000001106127220 */ /* 0x040fe40000400000 */
[C---:B------:R-:W-:Y:S01]  /*31630*/  FMUL R17, R6.reuse, R16 ;  /* 0x0000001006117220 */ /* 0x040fe20000400000 */
[----:B------:R0:W-:Y:S04]  /*31640*/  STL [R1+0x210], R19 ;  /* 0x0002101301007387 */ /* 0x0001e80000100800 */
[----:B------:R-:W-:Y:S04]  /*31650*/  STL [R1+0x214], R18 ;  /* 0x0002141201007387 */ /* 0x000fe80000100800 */
[----:B------:R-:W-:Y:S01]  /*31660*/  STL [R1+0x220], R17 ;  /* 0x0002201101007387 */ /* 0x000fe20000100800 */
[----:B------:R-:W-:-:S05]  /*31670*/  FMUL R16, R6, R15 ;  /* 0x0000000f06107220 */ /* 0x000fca0000400000 */
[----:B------:R-:W-:Y:S01]  /*31680*/  STL [R1+0x224], R16 ;  /* 0x0002241001007387 */ /* 0x000fe20000100800 */
[C---:B------:R-:W-:Y:S02]  /*31690*/  FMUL R12, R6.reuse, R27 ;  /* 0x0000001b060c7220 */ /* 0x040fe40000400000 */
[----:B------:R-:W-:-:S05]  /*316a0*/  FMUL R15, R6, R14 ;  /* 0x0000000e060f7220 */ /* 0x000fca0000400000 */
[----:B------:R-:W-:Y:S01]  /*316b0*/  STL [R1+0x230], R15 ;  /* 0x0002300f01007387 */ /* 0x000fe20000100800 */
[C---:B--2---:R-:W-:Y:S02]  /*316c0*/  FMUL R14, R6.reuse, R8 ;  /* 0x00000008060e7220 */ /* 0x044fe40000400000 */
[----:B------:R-:W-:-:S03]  /*316d0*/  FMUL R8, R6, R4 ;  /* 0x0000000406087220 */ /* 0x000fc60000400000 */
[----:B------:R-:W-:Y:S01]  /*316e0*/  STL [R1+0x234], R14 ;  /* 0x0002340e01007387 */ /* 0x000fe20000100800 */
[----:B------:R-:W-:-:S03]  /*316f0*/  FMUL R4, R6, R0 ;  /* 0x0000000006047220 */ /* 0x000fc60000400000 */
[----:B------:R-:W2:Y:S04]  /*31700*/  LDL.LU R0, [R1+0x450] ;  /* 0x0004500001007983 */ /* 0x000ea80000300800 */
[----:B------:R1:W-:Y:S04]  /*31710*/  STL [R1+0x240], R8 ;  /* 0x0002400801007387 */ /* 0x0003e80000100800 */
[----:B------:R-:W2:Y:S04]  /*31720*/  LDL.LU R27, [R1+0x454] ;  /* 0x00045400011b7983 */ /* 0x000ea80000300800 */
[----:B------:R1:W-:Y:S04]  /*31730*/  STL [R1+0x244], R4 ;  /* 0x0002440401007387 */ /* 0x0003e80000100800 */
[----:B0-----:R-:W2:Y:S04]  /*31740*/  LDL.LU R19, [R1+0x4e0] ;  /* 0x0004e00001137983 */ /* 0x001ea80000300800 */
[----:B-1----:R-:W2:Y:S04]  /*31750*/  LDL.LU R8, [R1+0x4e4] ;  /* 0x0004e40001087983 */ /* 0x002ea80000300800 */
[----:B------:R-:W2:Y:S01]  /*31760*/  LDL.LU R4, [R1+0x4f0] ;  /* 0x0004f00001047983 */ /* 0x000ea20000300800 */
[----:B---3--:R-:W-:-:S02]  /*31770*/  FMUL R14, R6, R11 ;  /* 0x0000000b060e7220 */ /* 0x008fc40000400000 */
[C---:B----4-:R-:W-:Y:S02]  /*31780*/  FMUL R11, R6.reuse, R7 ;  /* 0x00000007060b7220 */ /* 0x050fe40000400000 */
[----:B------:R-:W3:Y:S04]  /*31790*/  LDL.LU R7, [R1+0x4f4] ;  /* 0x0004f40001077983 */ /* 0x000ee80000300800 */
[----:B------:R0:W-:Y:S01]  /*317a0*/  STL [R1+0x250], R14 ;  /* 0x0002500e01007387 */ /* 0x0001e20000100800 */
[----:B------:R-:W-:-:S03]  /*317b0*/  FMUL R10, R6, R10 ;  /* 0x0000000a060a7220 */ /* 0x000fc60000400000 */
[----:B------:R1:W-:Y:S01]  /*317c0*/  STL [R1+0x254], R11 ;  /* 0x0002540b01007387 */ /* 0x0003e20000100800 */
[----:B------:R-:W-:-:S03]  /*317d0*/  FMUL R9, R6, R9 ;  /* 0x0000000906097220 */ /* 0x000fc60000400000 */
[----:B------:R-:W4:Y:S04]  /*317e0*/  LDL.LU R18, [R1+0x500] ;  /* 0x0005000001127983 */ /* 0x000f280000300800 */
[----:B------:R0:W-:Y:S04]  /*317f0*/  STL [R1+0x260], R10 ;  /* 0x0002600a01007387 */ /* 0x0001e80000100800 */
[----:B------:R-:W4:Y:S04]  /*31800*/  LDL.LU R17, [R1+0x504] ;  /* 0x0005040001117983 */ /* 0x000f280000300800 */
[----:B------:R0:W-:Y:S04]  /*31810*/  STL [R1+0x264], R9 ;  /* 0x0002640901007387 */ /* 0x0001e80000100800 */
[----:B------:R-:W4:Y:S04]  /*31820*/  LDL.LU R16, [R1+0x510] ;  /* 0x0005100001107983 */ /* 0x000f280000300800 */
[----:B------:R-:W4:Y:S04]  /*31830*/  LDL.LU R15, [R1+0x514] ;  /* 0x00051400010f7983 */ /* 0x000f280000300800 */
[----:B0-----:R-:W4:Y:S04]  /*31840*/  LDL.LU R14, [R1+0x2e0] ;  /* 0x0002e000010e7983 */ /* 0x001f280000300800 */
[----:B-1----:R-:W4:Y:S04]  /*31850*/  LDL.LU R11, [R1+0x2e4] ;  /* 0x0002e400010b7983 */ /* 0x002f280000300800 */
[----:B------:R-:W4:Y:S04]  /*31860*/  LDL.LU R10, [R1+0x4d8] ;  /* 0x0004d800010a7983 */ /* 0x000f280000300800 */
[----:B------:R-:W4:Y:S01]  /*31870*/  LDL.LU R9, [R1+0x4dc] ;  /* 0x0004dc0001097983 */ /* 0x000f220000300800 */
[----:B--2---:R-:W-:-:S05]  /*31880*/  FMUL R0, R6, R0 ;  /* 0x0000000006007220 */ /* 0x004fca0000400000 */
[----:B------:R0:W-:Y:S01]  /*31890*/  STL [R1+0x270], R0 ;  /* 0x0002700001007387 */ /* 0x0001e20000100800 */
[----:B------:R-:W-:-:S03]  /*318a0*/  FMUL R27, R6, R27 ;  /* 0x0000001b061b7220 */ /* 0x000fc60000400000 */
[----:B0-----:R-:W2:Y:S04]  /*318b0*/  LDL.LU R0, [R1+0x2df8] ;  /* 0x002df80001007983 */ /* 0x001ea80000300800 */
[----:B------:R0:W-:Y:S02]  /*318c0*/  STL [R1+0x274], R27 ;  /* 0x0002741b01007387 */ /* 0x0001e40000100800 */
[C---:B0-----:R-:W-:Y:S02]  /*318d0*/  FMUL R27, R6.reuse, R19 ;  /* 0x00000013061b7220 */ /* 0x041fe40000400000 */
[C---:B------:R-:W-:Y:S02]  /*318e0*/  FMUL R19, R6.reuse, R8 ;  /* 0x0000000806137220 */ /* 0x040fe40000400000 */
[C---:B------:R-:W-:Y:S01]  /*318f0*/  FMUL R8, R6.reuse, R4 ;  /* 0x0000000406087220 */ /* 0x040fe20000400000 */
[----:B------:R-:W-:Y:S04]  /*31900*/  STL [R1+0x280], R27 ;  /* 0x0002801b01007387 */ /* 0x000fe80000100800 */
[----:B------:R-:W-:Y:S04]  /*31910*/  STL [R1+0x284], R19 ;  /* 0x0002841301007387 */ /* 0x000fe80000100800 */
[----:B------:R0:W-:Y:S04]  /*31920*/  STL [R1+0x290], R8 ;  /* 0x0002900801007387 */ /* 0x0001e80000100800 */
[----:B------:R1:W1:Y:S04]  /*31930*/  LDS R4, [R26.X16+0x10000] ;  /* 0x010000001a047984 */ /* 0x000268000000c800 */
[----:B0-----:R-:W2:Y:S01]  /*31940*/  LDL.LU R8, [R1+0x4c8] ;  /* 0x0004c80001087983 */ /* 0x001ea20000300800 */
[----:B---3--:R-:W-:-:S03]  /*31950*/  FMUL R19, R6, R7 ;  /* 0x0000000706137220 */ /* 0x008fc60000400000 */
[----:B------:R-:W3:Y:S04]  /*31960*/  LDL.LU R7, [R1+0x4cc] ;  /* 0x0004cc0001077983 */ /* 0x000ee80000300800 */
[----:B------:R-:W-:Y:S01]  /*31970*/  STL [R1+0x294], R19 ;  /* 0x0002941301007387 */ /* 0x000fe20000100800 */
[C---:B----4-:R-:W-:Y:S02]  /*31980*/  FMUL R18, R6.reuse, R18 ;  /* 0x0000001206127220 */ /* 0x050fe40000400000 */
[----:B------:R-:W-:-:S03]  /*31990*/  FMUL R17, R6, R17 ;  /* 0x0000001106117220 */ /* 0x000fc60000400000 */
[----:B------:R-:W-:Y:S01]  /*319a0*/  STL [R1+0x2a0], R18 ;  /* 0x0002a01201007387 */ /* 0x000fe20000100800 */
        /* <DEDUP_REMOVED lines=8> */
[----:B-1----:R-:W-:-:S03]  /*31a30*/  FMUL R26, R5, R10 ;  /* 0x0000000a051a7220 */ /* 0x002fc60000400000 */
[----:B------:R-:W-:Y:S01]  /*31a40*/  STL [R1+0x2c4], R6 ;  /* 0x0002c40601007387 */ /* 0x000fe20000100800 */
[----:B------:R-:W-:-:S03]  /*31a50*/  FMUL R27, R5, R9 ;  /* 0x00000009051b7220 */ /* 0x000fc60000400000 */
[----:B------:R-:W4:Y:S04]  /*31a60*/  LDL.LU R11, [R1+0x498] ;  /* 0x00049800010b7983 */ /* 0x000f280000300800 */
[----:B------:R-:W4:Y:S04]  /*31a70*/  LDL.LU R10, [R1+0x49c] ;  /* 0x00049c00010a7983 */ /* 0x000f280000300800 */
[----:B------:R0:W-:Y:S04]  /*31a80*/  STL.64 [R1+0x2d48], R26 ;  /* 0x002d481a01007387 */ /* 0x0001e80000100a00 */
[----:B0-----:R-:W4:Y:S04]  /*31a90*/  LDL.LU R26, [R1+0x4a8] ;  /* 0x0004a800011a7983 */ /* 0x001f280000300800 */
[----:B------:R-:W4:Y:S04]  /*31aa0*/  LDL.LU R27, [R1+0x4ac] ;  /* 0x0004ac00011b7983 */ /* 0x000f280000300800 */
[----:B------:R0:W-:Y:S04]  /*31ab0*/  STL.64 [R1+0x2d40], R24 ;  /* 0x002d401801007387 */ /* 0x0001e80000100a00 */
[----:B0-----:R-:W4:Y:S04]  /*31ac0*/  LDL.LU R24, [R1+0x4b8] ;  /* 0x0004b80001187983 */ /* 0x001f280000300800 */
[----:B------:R-:W4:Y:S01]  /*31ad0*/  LDL.LU R25, [R1+0x4bc] ;  /* 0x0004bc0001197983 */ /* 0x000f220000300800 */
[----:B---3--:R-:W-:-:S03]  /*31ae0*/  FMUL R15, R5, R7 ;  /* 0x00000007050f7220 */ /* 0x008fc60000400000 */
[----:B------:R-:W3:Y:S04]  /*31af0*/  LDL.LU R7, [R1+0x308] ;  /* 0x0003080001077983 */ /* 0x000ee80000300800 */
[----:B------:R-:W3:Y:S01]  /*31b00*/  LDL.LU R6, [R1+0x30c] ;  /* 0x00030c0001067983 */ /* 0x000ee20000300800 */
[----:B--2---:R-:W-:-:S03]  /*31b10*/  FMUL R14, R5, R8 ;  /* 0x00000008050e7220 */ /* 0x004fc60000400000 */
[----:B------:R-:W2:Y:S04]  /*31b20*/  LDL.LU R19, [R1+0x2f8] ;  /* 0x0002f80001137983 */ /* 0x000ea80000300800 */
[----:B------:R-:W2:Y:S04]  /*31b30*/  LDL.LU R18, [R1+0x2fc] ;  /* 0x0002fc0001127983 */ /* 0x000ea80000300800 */
[----:B------:R-:W2:Y:S04]  /*31b40*/  LDL.LU R17, [R1+0x488] ;  /* 0x0004880001117983 */ /* 0x000ea80000300800 */
[----:B------:R-:W2:Y:S04]  /*31b50*/  LDL.LU R16, [R1+0x48c] ;  /* 0x00048c0001107983 */ /* 0x000ea80000300800 */
[----:B------:R-:W2:Y:S04]  /*31b60*/  LDL.LU R9, [R1+0x478] ;  /* 0x0004780001097983 */ /* 0x000ea80000300800 */
[----:B------:R-:W2:Y:S04]  /*31b70*/  LDL.LU R8, [R1+0x47c] ;  /* 0x00047c0001087983 */ /* 0x000ea80000300800 */
[----:B------:R-:W-:Y:S04]  /*31b80*/  STL.64 [R1+0x2d38], R14 ;  /* 0x002d380e01007387 */ /* 0x000fe80000100a00 */
[----:B------:R4:W-:Y:S02]  /*31b90*/  STL.64 [R1+0x2d30], R12 ;  /* 0x002d300c01007387 */ /* 0x0009e40000100a00 */
[----:B----4-:R-:W-:-:S02]  /*31ba0*/  FMUL R12, R5, R26 ;  /* 0x0000001a050c7220 */ /* 0x010fc40000400000 */
[C---:B------:R-:W-:Y:S02]  /*31bb0*/  FMUL R14, R5.reuse, R24 ;  /* 0x00000018050e7220 */ /* 0x040fe40000400000 */
[----:B------:R-:W-:-:S03]  /*31bc0*/  FMUL R13, R5, R25 ;  /* 0x00000019050d7220 */ /* 0x000fc60000400000 */
[----:B------:R0:W-:Y:S04]  /*31bd0*/  STL [R1+0x1f8], R14 ;  /* 0x0001f80e01007387 */ /* 0x0001e80000100800 */
[----:B------:R1:W-:Y:S01]  /*31be0*/  STL [R1+0x1fc], R13 ;  /* 0x0001fc0d01007387 */ /* 0x0003e20000100800 */
[----:B0-----:R-:W-:-:S03]  /*31bf0*/  FMUL R14, R5, R27 ;  /* 0x0000001b050e7220 */ /* 0x001fc60000400000 */
[----:B------:R0:W-:Y:S01]  /*31c00*/  STL [R1+0x208], R12 ;  /* 0x0002080c01007387 */ /* 0x0001e20000100800 */
[----:B-1----:R-:W-:-:S03]  /*31c10*/  FMUL R13, R5, R11 ;  /* 0x0000000b050d7220 */ /* 0x002fc60000400000 */
[----:B------:R-:W-:Y:S04]  /*31c20*/  STL [R1+0x20c], R14 ;  /* 0x00020c0e01007387 */ /* 0x000fe80000100800 */
[----:B------:R-:W4:Y:S01]  /*31c30*/  LDL.LU R11, [R1+0x468] ;  /* 0x00046800010b7983 */ /* 0x000f220000300800 */
[----:B0-----:R-:W-:-:S03]  /*31c40*/  FMUL R12, R5, R10 ;  /* 0x0000000a050c7220 */ /* 0x001fc60000400000 */
[----:B------:R3:W-:Y:S04]  /*31c50*/  STL [R1+0x218], R13 ;  /* 0x0002180d01007387 */ /* 0x0007e80000100800 */
[----:B------:R-:W4:Y:S04]  /*31c60*/  LDL.LU R10, [R1+0x46c] ;  /* 0x00046c00010a7983 */ /* 0x000f280000300800 */
[----:B------:R0:W-:Y:S01]  /*31c70*/  STL [R1+0x21c], R12 ;  /* 0x00021c0c01007387 */ /* 0x0001e20000100800 */
[----:B---3--:R-:W-:-:S03]  /*31c80*/  FMUL R13, R5, R7 ;  /* 0x00000007050d7220 */ /* 0x008fc60000400000 */
[----:B------:R-:W3:Y:S01]  /*31c90*/  LDL.LU R7, [R1+0x458] ;  /* 0x0004580001077983 */ /* 0x000ee20000300800 */
[----:B0-----:R-:W-:-:S03]  /*31ca0*/  FMUL R12, R5, R6 ;  /* 0x00000006050c7220 */ /* 0x001fc60000400000 */
[----:B------:R0:W-:Y:S04]  /*31cb0*/  STL [R1+0x228], R13 ;  /* 0x0002280d01007387 */ /* 0x0001e80000100800 */
[----:B------:R-:W3:Y:S01]  /*31cc0*/  LDL.LU R6, [R1+0x45c] ;  /* 0x00045c0001067983 */ /* 0x000ee20000300800 */
[----:B--2---:R-:W-:-:S03]  /*31cd0*/  FMUL R14, R5, R19 ;  /* 0x00000013050e7220 */ /* 0x004fc60000400000 */
[----:B------:R1:W-:Y:S01]  /*31ce0*/  STL [R1+0x22c], R12 ;  /* 0x00022c0c01007387 */ /* 0x0003e20000100800 */
[----:B0-----:R-:W-:-:S03]  /*31cf0*/  FMUL R13, R5, R18 ;  /* 0x00000012050d7220 */ /* 0x001fc60000400000 */
[----:B------:R0:W-:Y:S01]  /*31d00*/  STL [R1+0x238], R14 ;  /* 0x0002380e01007387 */ /* 0x0001e20000100800 */
[----:B-1----:R-:W-:-:S03]  /*31d10*/  FMUL R12, R5, R17 ;  /* 0x00000011050c7220 */ /* 0x002fc60000400000 */
[----:B------:R1:W-:Y:S01]  /*31d20*/  STL [R1+0x23c], R13 ;  /* 0x00023c0d01007387 */ /* 0x0003e20000100800 */
[----:B0-----:R-:W-:-:S03]  /*31d30*/  FMUL R14, R5, R16 ;  /* 0x00000010050e7220 */ /* 0x001fc60000400000 */
[----:B------:R0:W-:Y:S01]  /*31d40*/  STL [R1+0x248], R12 ;  /* 0x0002480c01007387 */ /* 0x0001e20000100800 */
[----:B-1----:R-:W-:-:S03]  /*31d50*/  FMUL R13, R5, R9 ;  /* 0x00000009050d7220 */ /* 0x002fc60000400000 */
[----:B------:R-:W-:Y:S01]  /*31d60*/  STL [R1+0x24c], R14 ;  /* 0x00024c0e01007387 */ /* 0x000fe20000100800 */
[----:B0-----:R-:W-:-:S03]  /*31d70*/  FMUL R12, R5, R8 ;  /* 0x00000008050c7220 */ /* 0x001fc60000400000 */
[----:B------:R-:W2:Y:S04]  /*31d80*/  LDL.LU R9, [R1+0x4e8] ;  /* 0x0004e80001097983 */ /* 0x000ea80000300800 */
[----:B------:R0:W-:Y:S04]  /*31d90*/  STL [R1+0x258], R13 ;  /* 0x0002580d01007387 */ /* 0x0001e80000100800 */
[----:B------:R-:W2:Y:S04]  /*31da0*/  LDL.LU R8, [R1+0x4ec] ;  /* 0x0004ec0001087983 */ /* 0x000ea80000300800 */
[----:B------:R1:W-:Y:S04]  /*31db0*/  STL [R1+0x25c], R12 ;  /* 0x00025c0c01007387 */ /* 0x0003e80000100800 */
[----:B------:R-:W2:Y:S04]  /*31dc0*/  LDL.LU R19, [R1+0x4f8] ;  /* 0x0004f80001137983 */ /* 0x000ea80000300800 */
[----:B------:R-:W2:Y:S04]  /*31dd0*/  LDL.LU R18, [R1+0x4fc] ;  /* 0x0004fc0001127983 */ /* 0x000ea80000300800 */
[----:B0-----:R-:W2:Y:S04]  /*31de0*/  LDL.LU R13, [R1+0x508] ;  /* 0x00050800010d7983 */ /* 0x001ea80000300800 */
[----:B-1----:R-:W2:Y:S04]  /*31df0*/  LDL.LU R12, [R1+0x50c] ;  /* 0x00050c00010c7983 */ /* 0x002ea80000300800 */
[----:B------:R-:W2:Y:S01]  /*31e00*/  LDL.LU R24, [R1+0x518] ;  /* 0x0005180001187983 */ /* 0x000ea20000300800 */
[----:B----4-:R-:W-:-:S05]  /*31e10*/  FMUL R11, R5, R11 ;  /* 0x0000000b050b7220 */ /* 0x010fca0000400000 */
[----:B------:R-:W-:Y:S01]  /*31e20*/  STL [R1+0x268], R11 ;  /* 0x0002680b01007387 */ /* 0x000fe20000100800 */
[----:B------:R-:W-:-:S03]  /*31e30*/  FMUL R10, R5, R10 ;  /* 0x0000000a050a7220 */ /* 0x000fc60000400000 */
[----:B------:R-:W4:Y:S04]  /*31e40*/  LDL.LU R17, [R1+0x51c] ;  /* 0x00051c0001117983 */ /* 0x000f280000300800 */
[----:B------:R0:W-:Y:S04]  /*31e50*/  STL [R1+0x26c], R10 ;  /* 0x00026c0a01007387 */ /* 0x0001e80000100800 */
[----:B------:R-:W4:Y:S01]  /*31e60*/  LDL.LU R16, [R1+0x2e8] ;  /* 0x0002e80001107983 */ /* 0x000f220000300800 */
[----:B---3--:R-:W-:-:S05]  /*31e70*/  FMUL R7, R5, R7 ;  /* 0x0000000705077220 */ /* 0x008fca0000400000 */
[----:B------:R-:W-:Y:S01]  /*31e80*/  STL [R1+0x278], R7 ;  /* 0x0002780701007387 */ /* 0x000fe20000100800 */
[----:B------:R-:W-:-:S03]  /*31e90*/  FMUL R6, R5, R6 ;  /* 0x0000000605067220 */ /* 0x000fc60000400000 */
[----:B------:R-:W3:Y:S04]  /*31ea0*/  LDL.LU R15, [R1+0x2ec] ;  /* 0x0002ec00010f7983 */ /* 0x000ee80000300800 */
[----:B------:R1:W-:Y:S04]  /*31eb0*/  STL [R1+0x27c], R6 ;  /* 0x00027c0601007387 */ /* 0x0003e80000100800 */
[----:B------:R-:W3:Y:S04]  /*31ec0*/  LDL.LU R14, [R1+0xaa4] ;  /* 0x000aa400010e7983 */ /* 0x000ee80000300800 */
[----:B0-----:R-:W3:Y:S04]  /*31ed0*/  LDL.64 R10, [R1+0xe30] ;  /* 0x000e3000010a7983 */ /* 0x001ee80000100a00 */
[----:B-1----:R-:W3:Y:S01]  /*31ee0*/  LDL.64 R6, [R1+0xe28] ;  /* 0x000e280001067983 */ /* 0x002ee20000100a00 */
[----:B--2---:R-:W-:-:S02]  /*31ef0*/  FMUL R25, R5, R9 ;  /* 0x0000000905197220 */ /* 0x004fc40000400000 */
[C---:B------:R-:W-:Y:S02]  /*31f00*/  FMUL R26, R5.reuse, R8 ;  /* 0x00000008051a7220 */ /* 0x040fe40000400000 */
[----:B------:R-:W2:Y:S04]  /*31f10*/  LDL.64 R8, [R1+0xe20] ;  /* 0x000e200001087983 */ /* 0x000ea80000100a00 */
[----:B------:R0:W-:Y:S04]  /*31f20*/  STL [R1+0x288], R25 ;  /* 0x0002881901007387 */ /* 0x0001e80000100800 */
[----:B------:R1:W-:Y:S01]  /*31f30*/  STL [R1+0x28c], R26 ;  /* 0x00028c1a01007387 */ /* 0x0003e20000100800 */
[----:B0-----:R-:W-:-:S02]  /*31f40*/  FMUL R25, R5, R19 ;  /* 0x0000001305197220 */ /* 0x001fc40000400000 */
[C---:B------:R-:W-:Y:S02]  /*31f50*/  FMUL R19, R5.reuse, R18 ;  /* 0x0000001205137220 */ /* 0x040fe40000400000 */
[C---:B------:R-:W-:Y:S01]  /*31f60*/  FMUL R18, R5.reuse, R13 ;  /* 0x0000000d05127220 */ /* 0x040fe20000400000 */
[----:B------:R0:W-:Y:S01]  /*31f70*/  STL [R1+0x298], R25 ;  /* 0x0002981901007387 */ /* 0x0001e20000100800 */
[C---:B-1----:R-:W-:Y:S02]  /*31f80*/  FMUL R26, R5.reuse, R24 ;  /* 0x00000018051a7220 */ /* 0x042fe40000400000 */
[C---:B0-----:R-:W-:Y:S01]  /*31f90*/  FMUL R25, R5.reuse, R12 ;  /* 0x0000000c05197220 */ /* 0x041fe20000400000 */
[----:B------:R-:W-:Y:S04]  /*31fa0*/  STL [R1+0x29c], R19 ;  /* 0x00029c1301007387 */ /* 0x000fe80000100800 */
[----:B------:R-:W2:Y:S01]  /*31fb0*/  LDL.64 R12, [R1+0xe18] ;  /* 0x000e1800010c7983 */ /* 0x000ea20000100a00 */
[----:B----4-:R-:W-:-:S02]  /*31fc0*/  FMUL R17, R5, R17 ;  /* 0x0000001105117220 */ /* 0x010fc40000400000 */
[C---:B------:R-:W-:Y:S02]  /*31fd0*/  FMUL R16, R5.reuse, R16 ;  /* 0x0000001005107220 */ /* 0x040fe40000400000 */
[C---:B---3--:R-:W-:Y:S02]  /*31fe0*/  FMUL R15, R5.reuse, R15 ;  /* 0x0000000f050f7220 */ /* 0x048fe40000400000 */
[----:B------:R-:W-:Y:S02]  /*31ff0*/  FFMA R14, R5, R14, R4 ;  /* 0x0000000e050e7223 */ /* 0x000fe40000000004 */
[----:B------:R-:W-:-:S06]  /*32000*/  IMAD.WIDE R4, R29, 0x2, R10 ;  /* 0x000000021d047825 */ /* 0x000fcc00078e020a */
[----:B------:R-:W3:Y:S04]  /*32010*/  LDG.E.U16 R5, [R4.64] ;  /* 0x0000000604057981 */ /* 0x000ee8000c1e1500 */
[----:B------:R0:W-:Y:S04]  /*32020*/  STL [R1+0x2a8], R18 ;  /* 0x0002a81201007387 */ /* 0x0001e80000100800 */
[----:B0-----:R-:W4:Y:S04]  /*32030*/  LDL.64 R18, [R1+0xe10] ;  /* 0x000e100001127983 */ /* 0x001f280000100a00 */
[----:B------:R0:W-:Y:S01]  /*32040*/  STL [R1+0x2ac], R25 ;  /* 0x0002ac1901007387 */ /* 0x0001e20000100800 */
[----:B------:R-:W-:-:S03]  /*32050*/  IMAD.WIDE R6, R29, 0x2, R6 ;  /* 0x000000021d067825 */ /* 0x000fc600078e0206 */
[----:B0-----:R-:W4:Y:S04]  /*32060*/  LDL.64 R24, [R1+0xe08] ;  /* 0x000e080001187983 */ /* 0x001f280000100a00 */
[----:B------:R-:W-:Y:S04]  /*32070*/  STL [R1+0x2b8], R26 ;  /* 0x0002b81a01007387 */ /* 0x000fe80000100800 */
[----:B------:R-:W-:Y:S04]  /*32080*/  STL [R1+0x2bc], R17 ;  /* 0x0002bc1101007387 */ /* 0x000fe80000100800 */
[----:B------:R0:W-:Y:S04]  /*32090*/  STL [R1+0x2c8], R16 ;  /* 0x0002c81001007387 */ /* 0x0001e80000100800 */
[----:B------:R-:W-:Y:S04]  /*320a0*/  STL [R1+0x2cc], R15 ;  /* 0x0002cc0f01007387 */ /* 0x000fe80000100800 */
[----:B------:R-:W4:Y:S01]  /*320b0*/  LDL.64 R10, [R1+0xe00] ;  /* 0x000e0000010a7983 */ /* 0x000f220000100a00 */
[----:B--2---:R-:W-:-:S03]  /*320c0*/  IMAD.WIDE R8, R29, 0x2, R8 ;  /* 0x000000021d087825 */ /* 0x004fc600078e0208 */
[----:B------:R1:W-:Y:S04]  /*320d0*/  STL [R1+0xaa4], R14 ;  /* 0x000aa40e01007387 */ /* 0x0003e80000100800 */
[----:B0-----:R-:W2:Y:S04]  /*320e0*/  LDL.64 R16, [R1+0xdf8] ;  /* 0x000df80001107983 */ /* 0x001ea80000100a00 */
[----:B------:R4:W2:Y:S04]  /*320f0*/  LDG.E.U16 R26, [R6.64] ;  /* 0x00000006061a7981 */ /* 0x0008a8000c1e1500 */
[----:B-1----:R-:W2:Y:S04]  /*32100*/  LDL.64 R14, [R1+0xdf0] ;  /* 0x000df000010e7983 */ /* 0x002ea80000100a00 */
[----:B------:R0:W2:Y:S04]  /*32110*/  LDG.E.U16 R27, [R8.64] ;  /* 0x00000006081b7981 */ /* 0x0000a8000c1e1500 */
[----:B---3--:R1:W-:Y:S02]  /*32120*/  STL [R1+0x380], R5 ;  /* 0x0003800501007387 */ /* 0x0083e40000100800 */
[----:B-1----:R-:W-:-:S02]  /*32130*/  IMAD.WIDE R4, R29, 0x2, R12 ;  /* 0x000000021d047825 */ /* 0x002fc400078e020c */
[----:B------:R-:W3:Y:S04]  /*32140*/  LDL.64 R12, [R1+0xde8] ;  /* 0x000de800010c7983 */ /* 0x000ee80000100a00 */
[----:B------:R-:W3:Y:S01]  /*32150*/  LDG.E.U16 R5, [R4.64] ;  /* 0x0000000604057981 */ /* 0x000ee2000c1e1500 */
[----:B----4-:R-:W-:-:S03]  /*32160*/  IMAD.WIDE R6, R29, 0x2, R18 ;  /* 0x000000021d067825 */ /* 0x010fc600078e0212 */
[----:B------:R-:W4:Y:S01]  /*32170*/  LDL.64 R18, [R1+0xde0] ;  /* 0x000de00001127983 */ /* 0x000f220000100a00 */
[----:B0-----:R-:W-:-:S03]  /*32180*/  IMAD.WIDE R8, R29, 0x2, R24 ;  /* 0x000000021d087825 */ /* 0x001fc600078e0218 */
[----:B------:R-:W4:Y:S04]  /*32190*/  LDL.64 R24, [R1+0xdd8] ;  /* 0x000dd80001187983 */ /* 0x000f280000100a00 */
[----:B--2---:R0:W-:Y:S04]  /*321a0*/  STL [R1+0x37c], R26 ;  /* 0x00037c1a01007387 */ /* 0x0041e80000100800 */
[----:B------:R1:W-:Y:S04]  /*321b0*/  STL [R1+0x378], R27 ;  /* 0x0003781b01007387 */ /* 0x0003e80000100800 */
[----:B0-----:R0:W2:Y:S04]  /*321c0*/  LDG.E.U16 R26, [R6.64] ;  /* 0x00000006061a7981 */ /* 0x0010a8000c1e1500 */
[----:B-1----:R1:W4:Y:S04]  /*321d0*/  LDG.E.U16 R27, [R8.64] ;  /* 0x00000006081b7981 */ /* 0x002328000c1e1500 */
[----:B---3--:R3:W-:Y:S02]  /*321e0*/  STL [R1+0x374], R5 ;  /* 0x0003740501007387 */ /* 0x0087e40000100800 */
[----:B---3--:R-:W-:-:S02]  /*321f0*/  IMAD.WIDE R4, R29, 0x2, R10 ;  /* 0x000000021d047825 */ /* 0x008fc400078e020a */
[----:B------:R-:W3:Y:S04]  /*32200*/  LDL.64 R10, [R1+0xdd0] ;  /* 0x000dd000010a7983 */ /* 0x000ee80000100a00 */
[----:B------:R-:W3:Y:S01]  /*32210*/  LDG.E.U16 R5, [R4.64] ;  /* 0x0000000604057981 */ /* 0x000ee2000c1e1500 */
[----:B0-----:R-:W-:-:S03]  /*32220*/  IMAD.WIDE R6, R29, 0x2, R16 ;  /* 0x000000021d067825 */ /* 0x001fc600078e0210 */
[----:B------:R-:W3:Y:S01]  /*32230*/  LDL.64 R16, [R1+0xdc8] ;  /* 0x000dc80001107983 */ /* 0x000ee20000100a00 */
[----:B-1----:R-:W-:-:S03]  /*32240*/  IMAD.WIDE R8, R29, 0x2, R14 ;  /* 0x000000021d087825 */ /* 0x002fc600078e020e */
[----:B------:R-:W3:Y:S04]  /*32250*/  LDL.64 R14, [R1+0xdc0] ;  /* 0x000dc000010e7983 */ /* 0x000ee80000100a00 */
[----:B--2---:R0:W-:Y:S04]  /*32260*/  STL [R1+0x370], R26 ;  /* 0x0003701a01007387 */ /* 0x0041e80000100800 */
[----:B----4-:R1:W-:Y:S04]  /*32270*/  STL [R1+0x36c], R27 ;  /* 0x00036c1b01007387 */ /* 0x0103e80000100800 */
        /* <DEDUP_REMOVED lines=144> */
[----:B0-----:R0:W4:Y:S04]  /*32b80*/  LDG.E.U16 R26, [R6.64] ;  /* 0x00000006061a7981 */ /* 0x001128000c1e1500 */
[----:B-1----:R1:W4:Y:S01]  /*32b90*/  LDG.E.U16 R27, [R8.64] ;  /* 0x00000006081b7981 */ /* 0x002322000c1e1500 */
[----:B0-----:R-:W-:-:S04]  /*32ba0*/  IMAD.WIDE R6, R29, 0x2, R18 ;  /* 0x000000021d067825 */ /* 0x001fc800078e0212 */
[C---:B-1----:R-:W-:Y:S02]  /*32bb0*/  IMAD.WIDE R8, R29.reuse, 0x2, R24 ;  /* 0x000000021d087825 */ /* 0x042fe400078e0218 */
[----:B------:R0:W4:Y:S04]  /*32bc0*/  LDG.E.U16 R24, [R6.64] ;  /* 0x0000000606187981 */ /* 0x000128000c1e1500 */
[----:B------:R1:W4:Y:S04]  /*32bd0*/  LDG.E.U16 R25, [R8.64] ;  /* 0x0000000608197981 */ /* 0x000328000c1e1500 */
[----:B---3--:R3:W-:Y:S04]  /*32be0*/  STL [R1+0x2d8], R5 ;  /* 0x0002d80501007387 */ /* 0x0087e80000100800 */
[----:B------:R-:W2:Y:S01]  /*32bf0*/  LDL.64 R18, [R1+0xc90] ;  /* 0x000c900001127983 */ /* 0x000ea20000100a00 */
[----:B---3--:R-:W-:-:S03]  /*32c00*/  IMAD.WIDE R4, R29, 0x2, R12 ;  /* 0x000000021d047825 */ /* 0x008fc600078e020c */
[----:B------:R-:W3:Y:S04]  /*32c10*/  LDL.64 R12, [R1+0xc98] ;  /* 0x000c9800010c7983 */ /* 0x000ee80000100a00 */
[----:B------:R-:W2:Y:S01]  /*32c20*/  LDG.E.U16 R5, [R4.64] ;  /* 0x0000000604057981 */ /* 0x000ea2000c1e1500 */
[----:B0-----:R-:W-:-:S03]  /*32c30*/  IMAD.WIDE R6, R29, 0x2, R16 ;  /* 0x000000021d067825 */ /* 0x001fc600078e0210 */
[----:B----4-:R-:W-:Y:S04]  /*32c40*/  STL [R1+0x2d0], R27 ;  /* 0x0002d01b01007387 */ /* 0x010fe80000100800 */
[----:B------:R0:W-:Y:S01]  /*32c50*/  STL [R1+0x2d4], R26 ;  /* 0x0002d41a01007387 */ /* 0x0001e20000100800 */
[----:B-1----:R-:W-:-:S06]  /*32c60*/  IMAD.WIDE R8, R29, 0x2, R14 ;  /* 0x000000021d087825 */ /* 0x002fcc00078e020e */
[----:B------:R-:W4:Y:S04]  /*32c70*/  LDG.E.U16 R9, [R8.64] ;  /* 0x0000000608097981 */ /* 0x000f28000c1e1500 */
[----:B0-----:R-:W3:Y:S04]  /*32c80*/  LDL.64 R26, [R1+0xc88] ;  /* 0x000c8800011a7983 */ /* 0x001ee80000100a00 */
[----:B--2---:R0:W-:Y:S04]  /*32c90*/  STL [R1+0x1ec], R5 ;  /* 0x0001ec0501007387 */ /* 0x0041e80000100800 */
[----:B------:R-:W2:Y:S04]  /*32ca0*/  LDL.64 R16, [R1+0xc78] ;  /* 0x000c780001107983 */ /* 0x000ea80000100a00 */
[----:B------:R-:W2:Y:S01]  /*32cb0*/  LDL.64 R14, [R1+0xc70] ;  /* 0x000c7000010e7983 */ /* 0x000ea20000100a00 */
[----:B0-----:R-:W-:-:S03]  /*32cc0*/  IMAD.WIDE R4, R29, 0x2, R10 ;  /* 0x000000021d047825 */ /* 0x001fc600078e020a */
[----:B------:R-:W2:Y:S04]  /*32cd0*/  LDL.64 R10, [R1+0xc80] ;  /* 0x000c8000010a7983 */ /* 0x000ea80000100a00 */
[----:B------:R0:W-:Y:S04]  /*32ce0*/  STL [R1+0x1e8], R24 ;  /* 0x0001e81801007387 */ /* 0x0001e80000100800 */
[----:B------:R1:W-:Y:S04]  /*32cf0*/  STL [R1+0x1e4], R25 ;  /* 0x0001e41901007387 */ /* 0x0003e80000100800 */
[----:B0-----:R3:W2:Y:S04]  /*32d00*/  LDG.E.U16 R24, [R4.64] ;  /* 0x0000000604187981 */ /* 0x0016a8000c1e1500 */
[----:B-1----:R0:W2:Y:S01]  /*32d10*/  LDG.E.U16 R25, [R6.64] ;  /* 0x0000000606197981 */ /* 0x0020a2000c1e1500 */
[----:B---3--:R-:W-:-:S03]  /*32d20*/  IMAD.WIDE R4, R29, 0x2, R12 ;  /* 0x000000021d047825 */ /* 0x008fc600078e020c */
[----:B------:R-:W3:Y:S04]  /*32d30*/  LDL.64 R12, [R1+0xc60] ;  /* 0x000c6000010c7983 */ /* 0x000ee80000100a00 */
[----:B------:R-:W3:Y:S01]  /*32d40*/  LDG.E.U16 R5, [R4.64] ;  /* 0x0000000604057981 */ /* 0x000ee2000c1e1500 */
[----:B0-----:R-:W-:-:S03]  /*32d50*/  IMAD.WIDE R6, R29, 0x2, R18 ;  /* 0x000000021d067825 */ /* 0x001fc600078e0212 */
[----:B--2---:R-:W-:Y:S04]  /*32d60*/  STL [R1+0x18c], R25 ;  /* 0x00018c1901007387 */ /* 0x004fe80000100800 */
[----:B------:R0:W-:Y:S04]  /*32d70*/  STL [R1+0x1e0], R24 ;  /* 0x0001e01801007387 */ /* 0x0001e80000100800 */
[----:B------:R-:W2:Y:S04]  /*32d80*/  LDL.64 R18, [R1+0xc20] ;  /* 0x000c200001127983 */ /* 0x000ea80000100a00 */
[----:B0-----:R-:W2:Y:S04]  /*32d90*/  LDL.64 R24, [R1+0xc40] ;  /* 0x000c400001187983 */ /* 0x001ea80000100a00 */
[----:B----4-:R0:W-:Y:S04]  /*32da0*/  STL [R1+0x188], R9 ;  /* 0x0001880901007387 */ /* 0x0101e80000100800 */
[----:B---3--:R1:W-:Y:S01]  /*32db0*/  STL [R1+0x184], R5 ;  /* 0x0001840501007387 */ /* 0x0083e20000100800 */
[----:B0-----:R-:W-:-:S03]  /*32dc0*/  IMAD.WIDE R8, R29, 0x2, R26 ;  /* 0x000000021d087825 */ /* 0x001fc600078e021a */
[----:B------:R0:W3:Y:S01]  /*32dd0*/  LDG.E.U16 R26, [R6.64] ;  /* 0x00000006061a7981 */ /* 0x0000e2000c1e1500 */
[----:B-1----:R-:W-:-:S03]  /*32de0*/  IMAD.WIDE R4, R29, 0x2, R10 ;  /* 0x000000021d047825 */ /* 0x002fc600078e020a */
[----:B------:R1:W4:Y:S04]  /*32df0*/  LDG.E.U16 R27, [R8.64] ;  /* 0x00000006081b7981 */ /* 0x000328000c1e1500 */
[----:B------:R-:W2:Y:S01]  /*32e00*/  LDG.E.U16 R5, [R4.64] ;  /* 0x0000000604057981 */ /* 0x000ea2000c1e1500 */
[----:B0-----:R-:W-:-:S03]  /*32e10*/  IMAD.WIDE R6, R29, 0x2, R16 ;  /* 0x000000021d067825 */ /* 0x001fc600078e0210 */
[----:B------:R-:W2:Y:S01]  /*32e20*/  LDL.64 R10, [R1+0xc00] ;  /* 0x000c0000010a7983 */ /* 0x000ea20000100a00 */
[----:B-1----:R-:W-:-:S03]  /*32e30*/  IMAD.WIDE R8, R29, 0x2, R14 ;  /* 0x000000021d087825 */ /* 0x002fc600078e020e */
[----:B------:R-:W2:Y:S04]  /*32e40*/  LDL.64 R16, [R1+0xbe0] ;  /* 0x000be00001107983 */ /* 0x000ea80000100a00 */
[----:B------:R-:W2:Y:S04]  /*32e50*/  LDL.64 R14, [R1+0xbc0] ;  /* 0x000bc000010e7983 */ /* 0x000ea80000100a00 */
[----:B---3--:R0:W-:Y:S04]  /*32e60*/  STL [R1+0x180], R26 ;  /* 0x0001801a01007387 */ /* 0x0081e80000100800 */
[----:B----4-:R1:W-:Y:S04]  /*32e70*/  STL [R1+0x17c], R27 ;  /* 0x00017c1b01007387 */ /* 0x0103e80000100800 */
[----:B--2---:R2:W-:Y:S04]  /*32e80*/  STL [R1+0x178], R5 ;  /* 0x0001780501007387 */ /* 0x0045e80000100800 */
[----:B0-----:R0:W3:Y:S04]  /*32e90*/  LDG.E.U16 R26, [R6.64] ;  /* 0x00000006061a7981 */ /* 0x0010e8000c1e1500 */
[----:B-1----:R1:W4:Y:S01]  /*32ea0*/  LDG.E.U16 R27, [R8.64] ;  /* 0x00000006081b7981 */ /* 0x002322000c1e1500 */
[----:B--2---:R-:W-:-:S03]  /*32eb0*/  IMAD.WIDE R4, R29, 0x2, R12 ;  /* 0x000000021d047825 */ /* 0x004fc600078e020c */
[----:B------:R-:W2:Y:S01]  /*32ec0*/  LDL.64 R12, [R1+0xba0] ;  /* 0x000ba000010c7983 */ /* 0x000ea20000100a00 */
[----:B0-----:R-:W-:-:S04]  /*32ed0*/  IMAD.WIDE R6, R29, 0x2, R24 ;  /* 0x000000021d067825 */ /* 0x001fc800078e0218 */
[C---:B-1----:R-:W-:Y:S02]  /*32ee0*/  IMAD.WIDE R8, R29.reuse, 0x2, R18 ;  /* 0x000000021d087825 */ /* 0x042fe400078e0212 */
[----:B------:R0:W2:Y:S04]  /*32ef0*/  LDG.E.U16 R19, [R6.64] ;  /* 0x0000000606137981 */ /* 0x0000a8000c1e1500 */
[----:B------:R1:W2:Y:S04]  /*32f00*/  LDG.E.U16 R18, [R4.64] ;  /* 0x0000000604127981 */ /* 0x0002a8000c1e1500 */
[----:B------:R-:W2:Y:S01]  /*32f10*/  LDG.E.U16 R9, [R8.64] ;  /* 0x0000000608097981 */ /* 0x000ea2000c1e1500 */
[----:B-1----:R-:W-:-:S04]  /*32f20*/  IMAD.WIDE R4, R29, 0x2, R10 ;  /* 0x000000021d047825 */ /* 0x002fc800078e020a */
[----:B0-----:R-:W-:-:S06]  /*32f30*/  IMAD.WIDE R6, R29, 0x2, R16 ;  /* 0x000000021d067825 */ /* 0x001fcc00078e0210 */
[----:B------:R-:W2:Y:S04]  /*32f40*/  LDG.E.U16 R7, [R6.64] ;  /* 0x0000000606077981 */ /* 0x000ea8000c1e1500 */
[----:B----4-:R-:W-:Y:S04]  /*32f50*/  STL [R1+0x170], R27 ;  /* 0x0001701b01007387 */ /* 0x010fe80000100800 */
[----:B---3--:R0:W-:Y:S04]  /*32f60*/  STL [R1+0x174], R26 ;  /* 0x0001741a01007387 */ /* 0x0081e80000100800 */
[----:B------:R-:W3:Y:S04]  /*32f70*/  LDL.64 R24, [R1+0xb60] ;  /* 0x000b600001187983 */ /* 0x000ee80000100a00 */
[----:B------:R-:W4:Y:S04]  /*32f80*/  LDL.64 R10, [R1+0xb40] ;  /* 0x000b4000010a7983 */ /* 0x000f280000100a00 */
[----:B0-----:R-:W3:Y:S04]  /*32f90*/  LDL.64 R26, [R1+0xb80] ;  /* 0x000b8000011a7983 */ /* 0x001ee80000100a00 */
[----:B--2---:R-:W-:Y:S04]  /*32fa0*/  STL [R1+0x168], R19 ;  /* 0x0001681301007387 */ /* 0x004fe80000100800 */
[----:B------:R0:W-:Y:S04]  /*32fb0*/  STL [R1+0x16c], R18 ;  /* 0x00016c1201007387 */ /* 0x0001e80000100800 */
[----:B0-----:R-:W2:Y:S04]  /*32fc0*/  LDL.64 R18, [R1+0xb20] ;  /* 0x000b200001127983 */ /* 0x001ea80000100a00 */
[----:B------:R0:W-:Y:S04]  /*32fd0*/  STL [R1+0x164], R9 ;  /* 0x0001640901007387 */ /* 0x0001e80000100800 */
[----:B------:R-:W2:Y:S01]  /*32fe0*/  LDL.64 R16, [R1+0xb00] ;  /* 0x000b000001107983 */ /* 0x000ea20000100a00 */
[----:B0-----:R-:W-:-:S03]  /*32ff0*/  IMAD.WIDE R8, R29, 0x2, R14 ;  /* 0x000000021d087825 */ /* 0x001fc600078e020e */
[----:B------:R0:W2:Y:S04]  /*33000*/  LDG.E.U16 R15, [R4.64] ;  /* 0x00000006040f7981 */ /* 0x0000a8000c1e1500 */
[----:B------:R-:W3:Y:S01]  /*33010*/  LDG.E.U16 R9, [R8.64] ;  /* 0x0000000608097981 */ /* 0x000ee2000c1e1500 */
[----:B0-----:R-:W-:-:S06]  /*33020*/  IMAD.WIDE R4, R29, 0x2, R12 ;  /* 0x000000021d047825 */ /* 0x001fcc00078e020c */
[----:B------:R-:W3:Y:S04]  /*33030*/  LDG.E.U16 R5, [R4.64] ;  /* 0x0000000604057981 */ /* 0x000ee8000c1e1500 */
[----:B--2---:R0:W-:Y:S04]  /*33040*/  STL [R1+0x160], R15 ;  /* 0x0001600f01007387 */ /* 0x0041e80000100800 */
[----:B------:R-:W2:Y:S04]  /*33050*/  LDL.64 R12, [R1+0xc58] ;  /* 0x000c5800010c7983 */ /* 0x000ea80000100a00 */
[----:B0-----:R-:W2:Y:S04]  /*33060*/  LDL.64 R14, [R1+0xc68] ;  /* 0x000c6800010e7983 */ /* 0x001ea80000100a00 */
[----:B------:R0:W-:Y:S04]  /*33070*/  STL [R1+0x15c], R7 ;  /* 0x00015c0701007387 */ /* 0x0001e80000100800 */
[----:B---3--:R1:W-:Y:S01]  /*33080*/  STL [R1+0x158], R9 ;  /* 0x0001580901007387 */ /* 0x0083e20000100800 */
[----:B0-----:R-:W-:-:S04]  /*33090*/  IMAD.WIDE R6, R29, 0x2, R26 ;  /* 0x000000021d067825 */ /* 0x001fc800078e021a */
[C---:B-1----:R-:W-:Y:S01]  /*330a0*/  IMAD.WIDE R8, R29.reuse, 0x2, R24 ;  /* 0x000000021d087825 */ /* 0x042fe200078e0218 */
[----:B------:R0:W3:Y:S04]  /*330b0*/  LDG.E.U16 R26, [R6.64] ;  /* 0x00000006061a7981 */ /* 0x0000e8000c1e1500 */
[----:B------:R-:W2:Y:S04]  /*330c0*/  LDL.64 R24, [R1+0xc50] ;  /* 0x000c500001187983 */ /* 0x000ea80000100a00 */
[----:B------:R4:W-:Y:S04]  /*330d0*/  STL [R1+0x154], R5 ;  /* 0x0001540501007387 */ /* 0x0009e80000100800 */
[----:B------:R1:W2:Y:S01]  /*330e0*/  LDG.E.U16 R27, [R8.64] ;  /* 0x00000006081b7981 */ /* 0x0002a2000c1e1500 */
[----:B----4-:R-:W-:-:S03]  /*330f0*/  IMAD.WIDE R4, R29, 0x2, R10 ;  /* 0x000000021d047825 */ /* 0x010fc600078e020a */
[----:B------:R-:W4:Y:S04]  /*33100*/  LDL.64 R10, [R1+0xc48] ;  /* 0x000c4800010a7983 */ /* 0x000f280000100a00 */
[----:B------:R-:W4:Y:S01]  /*33110*/  LDG.E.U16 R5, [R4.64] ;  /* 0x0000000604057981 */ /* 0x000f22000c1e1500 */
[----:B0-----:R-:W-:-:S03]  /*33120*/  IMAD.WIDE R6, R29, 0x2, R18 ;  /* 0x000000021d067825 */ /* 0x001fc600078e0212 */
[----:B------:R-:W4:Y:S01]  /*33130*/  LDL.64 R18, [R1+0xc38] ;  /* 0x000c380001127983 */ /* 0x000f220000100a00 */
[----:B-1----:R-:W-:-:S03]  /*33140*/  IMAD.WIDE R8, R29, 0x2, R16 ;  /* 0x000000021d087825 */ /* 0x002fc600078e0210 */
[----:B------:R-:W4:Y:S04]  /*33150*/  LDL.64 R16, [R1+0xc30] ;  /* 0x000c300001107983 */ /* 0x000f280000100a00 */
[----:B---3--:R0:W-:Y:S04]  /*33160*/  STL [R1+0x150], R26 ;  /* 0x0001501a01007387 */ /* 0x0081e80000100800 */
[----:B0-----:R0:W3:Y:S04]  /*33170*/  LDG.E.U16 R26, [R6.64] ;  /* 0x00000006061a7981 */ /* 0x0010e8000c1e1500 */
[----:B--2---:R1:W-:Y:S01]  /*33180*/  STL [R1+0x14c], R27 ;  /* 0x00014c1b01007387 */ /* 0x0043e20000100800 */
[----:B0-----:R-:W-:-:S03]  /*33190*/  IMAD.WIDE R6, R29, 0x2, R12 ;  /* 0x000000021d067825 */ /* 0x001fc600078e020c */
[----:B----4-:R0:W-:Y:S04]  /*331a0*/  STL [R1+0x148], R5 ;  /* 0x0001480501007387 */ /* 0x0101e80000100800 */
[----:B-1----:R1:W2:Y:S04]  /*331b0*/  LDG.E.U16 R27, [R8.64] ;  /* 0x00000006081b7981 */ /* 0x0022a8000c1e1500 */
[----:B------:R-:W4:Y:S01]  /*331c0*/  LDL.64 R12, [R1+0xbf8] ;  /* 0x000bf800010c7983 */ /* 0x000f220000100a00 */
[----:B0-----:R-:W-:-:S03]  /*331d0*/  IMAD.WIDE R4, R29, 0x2, R14 ;  /* 0x000000021d047825 */ /* 0x001fc600078e020e */
[----:B------:R-:W4:Y:S01]  /*331e0*/  LDL.64 R14, [R1+0xc18] ;  /* 0x000c1800010e7983 */ /* 0x000f220000100a00 */
[----:B-1----:R-:W-:-:S03]  /*331f0*/  IMAD.WIDE R8, R29, 0x2, R24 ;  /* 0x000000021d087825 */ /* 0x002fc600078e0218 */
[----:B------:R0:W4:Y:S04]  /*33200*/  LDG.E.U16 R25, [R6.64] ;  /* 0x0000000606197981 */ /* 0x000128000c1e1500 */
[----:B------:R1:W4:Y:S04]  /*33210*/  LDG.E.U16 R24, [R4.64] ;  /* 0x0000000604187981 */ /* 0x000328000c1e1500 */
[----:B------:R-:W4:Y:S01]  /*33220*/  LDG.E.U16 R9, [R8.64] ;  /* 0x0000000608097981 */ /* 0x000f22000c1e1500 */
[----:B-1----:R-:W-:-:S04]  /*33230*/  IMAD.WIDE R4, R29, 0x2, R10 ;  /* 0x000000021d047825 */ /* 0x002fc800078e020a */
[C---:B0-----:R-:W-:Y:S02]  /*33240*/  IMAD.WIDE R6, R29.reuse, 0x2, R18 ;  /* 0x000000021d067825 */ /* 0x041fe400078e0212 */
[----:B------:R-:W4:Y:S04]  /*33250*/  LDG.E.U16 R5, [R4.64] ;  /* 0x0000000604057981 */ /* 0x000f28000c1e1500 */
[----:B------:R-:W4:Y:S04]  /*33260*/  LDG.E.U16 R7, [R6.64] ;  /* 0x0000000606077981 */ /* 0x000f28000c1e1500 */
[----:B--2---:R-:W-:Y:S04]  /*33270*/  STL [R1+0x140], R27 ;  /* 0x0001401b01007387 */ /* 0x004fe80000100800 */
[----:B---3--:R0:W-:Y:S04]  /*33280*/  STL [R1+0x144], R26 ;  /* 0x0001441a01007387 */ /* 0x0081e80000100800 */
[----:B------:R-:W2:Y:S04]  /*33290*/  LDL.64 R10, [R1+0xbb8] ;  /* 0x000bb800010a7983 */ /* 0x000ea80000100a00 */
[----:B0-----:R-:W3:Y:S04]  /*332a0*/  LDL.64 R26, [R1+0xbd8] ;  /* 0x000bd800011a7983 */ /* 0x001ee80000100a00 */
[----:B----4-:R-:W-:Y:S04]  /*332b0*/  STL [R1+0x138], R25 ;  /* 0x0001381901007387 */ /* 0x010fe80000100800 */
[----:B------:R0:W-:Y:S04]  /*332c0*/  STL [R1+0x13c], R24 ;  /* 0x00013c1801007387 */ /* 0x0001e80000100800 */
[----:B------:R-:W4:Y:S04]  /*332d0*/  LDL.64 R18, [R1+0xb78] ;  /* 0x000b780001127983 */ /* 0x000f280000100a00 */
[----:B0-----:R-:W2:Y:S04]  /*332e0*/  LDL.64 R24, [R1+0xb98] ;  /* 0x000b980001187983 */ /* 0x001ea80000100a00 */
[----:B------:R0:W-:Y:S02]  /*332f0*/  STL [R1+0x134], R9 ;  /* 0x0001340901007387 */ /* 0x0001e40000100800 */
[----:B0-----:R-:W-:-:S02]  /*33300*/  IMAD.WIDE R8, R29, 0x2, R16 ;  /* 0x000000021d087825 */ /* 0x001fc400078e0210 */
[----:B------:R-:W2:Y:S04]  /*33310*/  LDL.64 R16, [R1+0xb58] ;  /* 0x000b580001107983 */ /* 0x000ea80000100a00 */
[----:B------:R-:W2:Y:S04]  /*33320*/  LDG.E.U16 R9, [R8.64] ;  /* 0x0000000608097981 */ /* 0x000ea8000c1e1500 */
[----:B------:R0:W-:Y:S04]  /*33330*/  STL [R1+0x130], R5 ;  /* 0x0001300501007387 */ /* 0x0001e80000100800 */
[----:B------:R1:W-:Y:S01]  /*33340*/  STL [R1+0x12c], R7 ;  /* 0x00012c0701007387 */ /* 0x0003e20000100800 */
[----:B0-----:R-:W-:-:S03]  /*33350*/  IMAD.WIDE R4, R29, 0x2, R14 ;  /* 0x000000021d047825 */ /* 0x001fc600078e020e */
[----:B------:R-:W4:Y:S01]  /*33360*/  LDL.64 R14, [R1+0xb38] ;  /* 0x000b3800010e7983 */ /* 0x000f220000100a00 */
[----:B-1----:R-:W-:-:S03]  /*33370*/  IMAD.WIDE R6, R29, 0x2, R12 ;  /* 0x000000021d067825 */ /* 0x002fc600078e020c */
[----:B------:R-:W4:Y:S04]  /*33380*/  LDL.64 R12, [R1+0xb18] ;  /* 0x000b1800010c7983 */ /* 0x000f280000100a00 */
[----:B------:R-:W4:Y:S04]  /*33390*/  LDG.E.U16 R5, [R4.64] ;  /* 0x0000000604057981 */ /* 0x000f28000c1e1500 */
[----:B--2---:R3:W-:Y:S02]  /*333a0*/  STL [R1+0x128], R9 ;  /* 0x0001280901007387 */ /* 0x0047e40000100800 */
[----:B---3--:R-:W-:-:S02]  /*333b0*/  IMAD.WIDE R8, R29, 0x2, R26 ;  /* 0x000000021d087825 */ /* 0x008fc400078e021a */
[----:B------:R0:W2:Y:S04]  /*333c0*/  LDG.E.U16 R26, [R6.64] ;  /* 0x00000006061a7981 */ /* 0x0000a8000c1e1500 */
[----:B------:R1:W3:Y:S04]  /*333d0*/  LDG.E.U16 R27, [R8.64] ;  /* 0x00000006081b7981 */ /* 0x0002e8000c1e1500 */
[----:B----4-:R4:W-:Y:S01]  /*333e0*/  STL [R1+0x124], R5 ;  /* 0x0001240501007387 */ /* 0x0109e20000100800 */
[----:B0-----:R-:W-:-:S03]  /*333f0*/  IMAD.WIDE R6, R29, 0x2, R24 ;  /* 0x000000021d067825 */ /* 0x001fc600078e0218 */
[----:B------:R-:W3:Y:S01]  /*33400*/  LDL.64 R24, [R1+0xc10] ;  /* 0x000c100001187983 */ /* 0x000ee20000100a00 */
[----:B-1----:R-:W-:-:S04]  /*33410*/  IMAD.WIDE R8, R29, 0x2, R18 ;  /* 0x000000021d087825 */ /* 0x002fc800078e0212 */
[C---:B----4-:R-:W-:Y:S02]  /*33420*/  IMAD.WIDE R4, R29.reuse, 0x2, R10 ;  /* 0x000000021d047825 */ /* 0x050fe400078e020a */
[----:B------:R-:W4:Y:S04]  /*33430*/  LDL.64 R10, [R1+0xc28] ;  /* 0x000c2800010a7983 */ /* 0x000f280000100a00 */
[----:B------:R0:W4:Y:S04]  /*33440*/  LDG.E.U16 R19, [R4.64] ;  /* 0x0000000604137981 */ /* 0x000128000c1e1500 */
[----:B--2---:R1:W-:Y:S04]  /*33450*/  STL [R1+0x120], R26 ;  /* 0x0001201a01007387 */ /* 0x0043e80000100800 */
[----:B---3--:R2:W-:Y:S04]  /*33460*/  STL [R1+0x11c], R27 ;  /* 0x00011c1b01007387 */ /* 0x0085e80000100800 */
[----:B-1----:R1:W3:Y:S04]  /*33470*/  LDG.E.U16 R26, [R6.64] ;  /* 0x00000006061a7981 */ /* 0x0022e8000c1e1500 */
[----:B--2---:R2:W3:Y:S01]  /*33480*/  LDG.E.U16 R27, [R8.64] ;  /* 0x00000006081b7981 */ /* 0x0044e2000c1e1500 */
[----:B0-----:R-:W-:-:S04]  /*33490*/  IMAD.WIDE R4, R29, 0x2, R16 ;  /* 0x000000021d047825 */ /* 0x001fc800078e0210 */
[----:B-1----:R-:W-:-:S04]  /*334a0*/  IMAD.WIDE R6, R29, 0x2, R14 ;  /* 0x000000021d067825 */ /* 0x002fc800078e020e */
[C---:B--2---:R-:W-:Y:S02]  /*334b0*/  IMAD.WIDE R8, R29.reuse, 0x2, R12 ;  /* 0x000000021d087825 */ /* 0x044fe400078e020c */
[----:B------:R0:W2:Y:S04]  /*334c0*/  LDG.E.U16 R13, [R6.64] ;  /* 0x00000006060d7981 */ /* 0x0000a8000c1e1500 */
[----:B----4-:R1:W-:Y:S04]  /*334d0*/  STL [R1+0x118], R19 ;  /* 0x0001181301007387 */ /* 0x0103e80000100800 */
[----:B------:R-:W4:Y:S04]  /*334e0*/  LDL.64 R16, [R1+0xbf0] ;  /* 0x000bf00001107983 */ /* 0x000f280000100a00 */
[----:B------:R0:W4:Y:S04]  /*334f0*/  LDG.E.U16 R12, [R4.64] ;  /* 0x00000006040c7981 */ /* 0x000128000c1e1500 */
[----:B-1----:R-:W4:Y:S04]  /*33500*/  LDL.64 R18, [R1+0xc08] ;  /* 0x000c080001127983 */ /* 0x002f280000100a00 */
[----:B------:R-:W4:Y:S04]  /*33510*/  LDG.E.U16 R9, [R8.64] ;  /* 0x0000000608097981 */ /* 0x000f28000c1e1500 */
[----:B---3--:R-:W-:Y:S04]  /*33520*/  STL [R1+0x110], R27 ;  /* 0x0001101b01007387 */ /* 0x008fe80000100800 */
[----:B------:R1:W-:Y:S04]  /*33530*/  STL [R1+0x114], R26 ;  /* 0x0001141a01007387 */ /* 0x0003e80000100800 */
[----:B0-----:R-:W3:Y:S01]  /*33540*/  LDL.64 R6, [R1+0xaf8] ;  /* 0x000af80001067983 */ /* 0x001ee20000100a00 */
[----:B------:R-:W-:-:S03]  /*33550*/  IMAD.WIDE R4, R29, 0x2, R10 ;  /* 0x000000021d047825 */ /* 0x000fc600078e020a */
[----:B------:R-:W3:Y:S04]  /*33560*/  LDL.64 R14, [R1+0xbd0] ;  /* 0x000bd000010e7983 */ /* 0x000ee80000100a00 */
[----:B-1----:R-:W3:Y:S04]  /*33570*/  LDL.64 R26, [R1+0xbe8] ;  /* 0x000be800011a7983 */ /* 0x002ee80000100a00 */
[----:B--2---:R-:W-:Y:S04]  /*33580*/  STL [R1+0x108], R13 ;  /* 0x0001080d01007387 */ /* 0x004fe80000100800 */
[----:B----4-:R0:W-:Y:S04]  /*33590*/  STL [R1+0x10c], R12 ;  /* 0x00010c0c01007387 */ /* 0x0101e80000100800 */
[----:B------:R-:W2:Y:S04]  /*335a0*/  LDL.64 R10, [R1+0xbb0] ;  /* 0x000bb000010a7983 */ /* 0x000ea80000100a00 */
[----:B0-----:R-:W4:Y:S04]  /*335b0*/  LDL.64 R12, [R1+0xbc8] ;  /* 0x000bc800010c7983 */ /* 0x001f280000100a00 */
[----:B------:R0:W-:Y:S02]  /*335c0*/  STL [R1+0x104], R9 ;  /* 0x0001040901007387 */ /* 0x0001e40000100800 */
[----:B0-----:R-:W-:-:S02]  /*335d0*/  IMAD.WIDE R8, R29, 0x2, R24 ;  /* 0x000000021d087825 */ /* 0x001fc400078e0218 */
[----:B------:R0:W2:Y:S04]  /*335e0*/  LDG.E.U16 R25, [R4.64] ;  /* 0x0000000604197981 */ /* 0x0000a8000c1e1500 */
[----:B------:R-:W4:Y:S01]  /*335f0*/  LDG.E.U16 R9, [R8.64] ;  /* 0x0000000608097981 */ /* 0x000f22000c1e1500 */
[----:B---3--:R-:W-:-:S05]  /*33600*/  IMAD.WIDE R6, R29, 0x2, R6 ;  /* 0x000000021d067825 */ /* 0x008fca00078e0206 */
[----:B------:R1:W3:Y:S01]  /*33610*/  LDG.E.U16 R24, [R6.64] ;  /* 0x0000000606187981 */ /* 0x0002e2000c1e1500 */
[----:B0-----:R-:W-:-:S06]  /*33620*/  IMAD.WIDE R4, R29, 0x2, R18 ;  /* 0x000000021d047825 */ /* 0x001fcc00078e0212 */
[----:B------:R-:W4:Y:S01]  /*33630*/  LDG.E.U16 R5, [R4.64] ;  /* 0x0000000604057981 */ /* 0x000f22000c1e1500 */
[----:B-1----:R-:W-:-:S03]  /*33640*/  IMAD.WIDE R6, R29, 0x2, R16 ;  /* 0x000000021d067825 */ /* 0x002fc600078e0210 */
[----:B--2---:R-:W-:Y:S04]  /*33650*/  STL [R1+0xfc], R25 ;  /* 0x0000fc1901007387 */ /* 0x004fe80000100800 */
[----:B---3--:R0:W-:Y:S04]  /*33660*/  STL [R1+0x100], R24 ;  /* 0x0001001801007387 */ /* 0x0081e80000100800 */
[----:B------:R-:W2:Y:S04]  /*33670*/  LDL.64 R18, [R1+0xb90] ;  /* 0x000b900001127983 */ /* 0x000ea80000100a00 */
[----:B------:R-:W3:Y:S04]  /*33680*/  LDL.64 R16, [R1+0xb88] ;  /* 0x000b880001107983 */ /* 0x000ee80000100a00 */
[----:B0-----:R-:W2:Y:S04]  /*33690*/  LDL.64 R24, [R1+0xba8] ;  /* 0x000ba80001187983 */ /* 0x001ea80000100a00 */
[----:B----4-:R0:W-:Y:S02]  /*336a0*/  STL [R1+0xf8], R9 ;  /* 0x0000f80901007387 */ /* 0x0101e40000100800 */
[----:B0-----:R-:W-:-:S02]  /*336b0*/  IMAD.WIDE R8, R29, 0x2, R26 ;  /* 0x000000021d087825 */ /* 0x001fc400078e021a */
[----:B------:R0:W4:Y:S04]  /*336c0*/  LDG.E.U16 R26, [R6.64] ;  /* 0x00000006061a7981 */ /* 0x000128000c1e1500 */
[----:B------:R1:W-:Y:S04]  /*336d0*/  STL [R1+0xf4], R5 ;  /* 0x0000f40501007387 */ /* 0x0003e80000100800 */
[----:B------:R0:W2:Y:S01]  /*336e0*/  LDG.E.U16 R27, [R8.64] ;  /* 0x00000006081b7981 */ /* 0x0000a2000c1e1500 */
[----:B-1----:R-:W-:-:S03]  /*336f0*/  IMAD.WIDE R4, R29, 0x2, R14 ;  /* 0x000000021d047825 */ /* 0x002fc600078e020e */
[----:B------:R-:W2:Y:S01]  /*33700*/  LDL.64 R14, [R1+0xb70] ;  /* 0x000b7000010e7983 */ /* 0x000ea20000100a00 */
[----:B0-----:R-:W-:-:S04]  /*33710*/  IMAD.WIDE R8, R29, 0x2, R10 ;  /* 0x000000021d087825 */ /* 0x001fc800078e020a */
[C---:B------:R-:W-:Y:S02]  /*33720*/  IMAD.WIDE R6, R29.reuse, 0x2, R12 ;  /* 0x000000021d067825 */ /* 0x040fe400078e020c */
[----:B------:R-:W3:Y:S04]  /*33730*/  LDG.E.U16 R13, [R8.64] ;  /* 0x00000006080d7981 */ /* 0x000ee8000c1e1500 */
[----:B------:R0:W3:Y:S04]  /*33740*/  LDG.E.U16 R12, [R6.64] ;  /* 0x00000006060c7981 */ /* 0x0000e8000c1e1500 */
[----:B----4-:R1:W-:Y:S04]  /*33750*/  STL [R1+0xf0], R26 ;  /* 0x0000f01a01007387 */ /* 0x0103e80000100800 */
[----:B-1----:R2:W4:Y:S02]  /*33760*/  LDG.E.U16 R26, [R4.64] ;  /* 0x00000006041a7981 */ /* 0x002524000c1e1500 */
[----:B--2---:R-:W-:-:S02]  /*33770*/  IMAD.WIDE R4, R29, 0x2, R24 ;  /* 0x000000021d047825 */ /* 0x004fc400078e0218 */
[----:B----4-:R-:W-:Y:S04]  /*33780*/  STL [R1+0x2dc8], R26 ;  /* 0x002dc81a01007387 */ /* 0x010fe80000100800 */
[----:B------:R-:W2:Y:S04]  /*33790*/  LDL.64 R10, [R1+0xb50] ;  /* 0x000b5000010a7983 */ /* 0x000ea80000100a00 */
[----:B---3--:R-:W-:Y:S04]  /*337a0*/  STL [R1+0x2dcc], R13 ;  /* 0x002dcc0d01007387 */ /* 0x008fe80000100800 */
[----:B------:R1:W-:Y:S04]  /*337b0*/  STL [R1+0xec], R27 ;  /* 0x0000ec1b01007387 */ /* 0x0003e80000100800 */
[----:B-1----:R-:W3:Y:S01]  /*337c0*/  LDG.E.U16 R27, [R4.64] ;  /* 0x00000006041b7981 */ /* 0x002ee2000c1e1500 */
[----:B------:R-:W-:-:S05]  /*337d0*/  IMAD.WIDE R8, R29, 0x2, R16 ;  /* 0x000000021d087825 */ /* 0x000fca00078e0210 */
[----:B------:R-:W4:Y:S04]  /*337e0*/  LDG.E.U16 R25, [R8.64] ;  /* 0x0000000608197981 */ /* 0x000f28000c1e1500 */
[----:B---3--:R1:W-:Y:S01]  /*337f0*/  STL [R1+0x2d54], R27 ;  /* 0x002d541b01007387 */ /* 0x0083e20000100800 */
[----:B0-----:R-:W-:-:S03]  /*33800*/  IMAD.WIDE R6, R29, 0x2, R18 ;  /* 0x000000021d067825 */ /* 0x001fc600078e0212 */
[----:B------:R-:W3:Y:S01]  /*33810*/  LDL.64 R18, [R1+0xb10] ;  /* 0x000b100001127983 */ /* 0x000ee20000100a00 */
[----:B--2---:R-:W-:-:S03]  /*33820*/  IMAD.WIDE R10, R29, 0x2, R10 ;  /* 0x000000021d0a7825 */ /* 0x004fc600078e020a */
[----:B------:R0:W2:Y:S04]  /*33830*/  LDG.E.U16 R5, [R6.64] ;  /* 0x0000000606057981 */ /* 0x0000a8000c1e1500 */
[----:B-1----:R-:W2:Y:S04]  /*33840*/  LDL.64 R26, [R1+0xb68] ;  /* 0x000b6800011a7983 */ /* 0x002ea80000100a00 */
[----:B------:R-:W3:Y:S01]  /*33850*/  LDL.64 R16, [R1+0xaf0] ;  /* 0x000af00001107983 */ /* 0x000ee20000100a00 */
[----:B0-----:R-:W-:-:S03]  /*33860*/  IMAD.WIDE R6, R29, 0x2, R14 ;  /* 0x000000021d067825 */ /* 0x001fc600078e020e */
[----:B----4-:R0:W-:Y:S04]  /*33870*/  STL [R1+0x2d58], R25 ;  /* 0x002d581901007387 */ /* 0x0101e80000100800 */
[----:B------:R-:W4:Y:S04]  /*33880*/  LDL.64 R14, [R1+0xb48] ;  /* 0x000b4800010e7983 */ /* 0x000f280000100a00 */
[----:B0-----:R-:W3:Y:S01]  /*33890*/  LDG.E.U16 R25, [R10.64] ;  /* 0x000000060a197981 */ /* 0x001ee2000c1e1500 */
[----:B--2---:R-:W-:-:S03]  /*338a0*/  IMAD.WIDE R8, R29, 0x2, R26 ;  /* 0x000000021d087825 */ /* 0x004fc600078e021a */
[----:B------:R0:W2:Y:S04]  /*338b0*/  LDG.E.U16 R27, [R6.64] ;  /* 0x00000006061b7981 */ /* 0x0000a8000c1e1500 */
[----:B------:R-:W3:Y:S04]  /*338c0*/  LDG.E.U16 R24, [R8.64] ;  /* 0x0000000608187981 */ /* 0x000ee8000c1e1500 */
[----:B------:R1:W-:Y:S04]  /*338d0*/  STL [R1+0xe4], R12 ;  /* 0x0000e40c01007387 */ /* 0x0003e80000100800 */
[----:B0-----:R-:W4:Y:S04]  /*338e0*/  LDL.64 R6, [R1+0xb30] ;  /* 0x000b300001067983 */ /* 0x001f280000100a00 */
[----:B-1----:R-:W4:Y:S04]  /*338f0*/  LDL.64 R12, [R1+0xb28] ;  /* 0x000b2800010c7983 */ /* 0x002f280000100a00 */
[----:B--2---:R0:W-:Y:S04]  /*33900*/  STL [R1+0x2dd0], R27 ;  /* 0x002dd01b01007387 */ /* 0x0041e80000100800 */
[----:B---3--:R-:W-:Y:S04]  /*33910*/  STL [R1+0x2d5c], R24 ;  /* 0x002d5c1801007387 */ /* 0x008fe80000100800 */
[----:B------:R-:W-:Y:S04]  /*33920*/  STL [R1+0x2dd4], R25 ;  /* 0x002dd41901007387 */ /* 0x000fe80000100800 */
[----:B0-----:R-:W2:Y:S01]  /*33930*/  LDL.64 R26, [R1+0xb08] ;  /* 0x000b0800011a7983 */ /* 0x001ea20000100a00 */
[----:B------:R-:W-:Y:S01]  /*33940*/  LEA.HI R28, R28, 0x10, RZ, 0x1e ;  /* 0x000000101c1c7811 */ /* 0x000fe200078ff0ff */
[----:B----4-:R-:W-:-:S04]  /*33950*/  IMAD.WIDE R6, R29, 0x2, R6 ;  /* 0x000000021d067825 */ /* 0x010fc800078e0206 */
[C---:B------:R-:W-:Y:S01]  /*33960*/  IMAD.WIDE R8, R29.reuse, 0x2, R18 ;  /* 0x000000021d087825 */ /* 0x040fe200078e0212 */
[----:B------:R0:W1:Y:S03]  /*33970*/  LDS R4, [R28.X16+0x10000] ;  /* 0x010000001c047984 */ /* 0x000066000000c800 */
[C---:B------:R-:W-:Y:S02]  /*33980*/  IMAD.WIDE R10, R29.reuse, 0x2, R16 ;  /* 0x000000021d0a7825 */ /* 0x040fe400078e0210 */
[----:B------:R3:W4:Y:S04]  /*33990*/  LDG.E.U16 R16, [R6.64] ;  /* 0x0000000606107981 */ /* 0x000728000c1e1500 */
[----:B0-----:R0:W4:Y:S04]  /*339a0*/  LDG.E.U16 R28, [R8.64] ;  /* 0x00000006081c7981 */ /* 0x001128000c1e1500 */
[----:B------:R0:W-:Y:S01]  /*339b0*/  STL [R1+0xd8], R5 ;  /* 0x0000d80501007387 */ /* 0x0001e20000100800 */
[----:B---3--:R-:W-:-:S03]  /*339c0*/  IMAD.WIDE R6, R29, 0x2, R14 ;  /* 0x000000021d067825 */ /* 0x008fc600078e020e */
[----:B------:R3:W3:Y:S01]  /*339d0*/  LDG.E.U16 R19, [R10.64] ;  /* 0x000000060a137981 */ /* 0x0006e2000c1e1500 */
[----:B0-----:R-:W-:-:S03]  /*339e0*/  IMAD.WIDE R8, R29, 0x2, R12 ;  /* 0x000000021d087825 */ /* 0x001fc600078e020c */
[----:B------:R2:W3:Y:S04]  /*339f0*/  LDG.E.U16 R12, [R6.64] ;  /* 0x00000006060c7981 */ /* 0x0004e8000c1e1500 */
[----:B------:R-:W3:Y:S04]  /*33a00*/  LDG.E.U16 R15, [R8.64] ;  /* 0x00000006080f7981 */ /* 0x000ee8000c1e1500 */
[----:B------:R-:W1:Y:S04]  /*33a10*/  LDL.LU R5, [R1+0xaa8] ;  /* 0x000aa80001057983 */ /* 0x000e680000300800 */
[----:B------:R-:W3:Y:S04]  /*33a20*/  LDL.64 R24, [R1+0xae8] ;  /* 0x000ae80001187983 */ /* 0x000ee80000100a00 */
[----:B------:R-:W3:Y:S04]  /*33a30*/  LDL.LU R18, [R1+0x570] ;  /* 0x0005700001127983 */ /* 0x000ee80000300800 */
[----:B------:R-:W3:Y:S01]  /*33a40*/  LDL.LU R17, [R1+0x574] ;  /* 0x0005740001117983 */ /* 0x000ee20000300800 */
[----:B--2---:R-:W-:-:S05]  /*33a50*/  IMAD.WIDE R6, R29, 0x2, R26 ;  /* 0x000000021d067825 */ /* 0x004fca00078e021a */
[----:B------:R0:W2:Y:S04]  /*33a60*/  LDG.E.U16 R14, [R6.64] ;  /* 0x00000006060e7981 */ /* 0x0000a8000c1e1500 */
[----:B----4-:R4:W-:Y:S04]  /*33a70*/  STL [R1+0xa4], R16 ;  /* 0x0000a41001007387 */ /* 0x0109e80000100800 */
[----:B0-----:R-:W0:Y:S04]  /*33a80*/  LDS R6, [R23.X16+0x10000] ;  /* 0x0100000017067984 */ /* 0x001e28000000c800 */
[----:B----4-:R-:W4:Y:S04]  /*33a90*/  LDL.LU R16, [R1+0x560] ;  /* 0x0005600001107983 */ /* 0x010f280000300800 */
[----:B------:R-:W4:Y:S04]  /*33aa0*/  LDL.LU R13, [R1+0x550] ;  /* 0x00055000010d7983 */ /* 0x000f280000300800 */
[----:B---3--:R-:W3:Y:S04]  /*33ab0*/  LDL.LU R11, [R1+0x540] ;  /* 0x00054000010b7983 */ /* 0x008ee80000300800 */
[----:B------:R-:W-:Y:S01]  /*33ac0*/  STL [R1+0x2d60], R12 ;  /* 0x002d600c01007387 */ /* 0x000fe20000100800 */
[----:B-1----:R-:W-:-:S03]  /*33ad0*/  FFMA R5, R3, R5, R4 ;  /* 0x0000000503057223 */ /* 0x002fc60000000004 */
[----:B------:R1:W-:Y:S04]  /*33ae0*/  STL [R1+0x2d64], R15 ;  /* 0x002d640f01007387 */ /* 0x0003e80000100800 */
[----:B-1----:R-:W3:Y:S04]  /*33af0*/  LDL.LU R15, [R1+0x564] ;  /* 0x00056400010f7983 */ /* 0x002ee80000300800 */
[----:B------:R-:W3:Y:S04]  /*33b00*/  LDL.LU R12, [R1+0x554] ;  /* 0x00055400010c7983 */ /* 0x000ee80000300800 */
[----:B------:R-:W3:Y:S04]  /*33b10*/  LDL.LU R8, [R1+0x544] ;  /* 0x0005440001087983 */ /* 0x000ee80000300800 */
[----:B------:R-:W3:Y:S04]  /*33b20*/  LDL.LU R10, [R1+0x530] ;  /* 0x00053000010a7983 */ /* 0x000ee80000300800 */
[----:B------:R-:W3:Y:S04]  /*33b30*/  LDL.LU R9, [R1+0x534] ;  /* 0x0005340001097983 */ /* 0x000ee80000300800 */
[----:B--2---:R-:W-:Y:S04]  /*33b40*/  STL [R1+0x2d68], R14 ;  /* 0x002d680e01007387 */ /* 0x004fe80000100800 */
[----:B------:R1:W-:Y:S02]  /*33b50*/  STL [R1+0xaa8], R5 ;  /* 0x000aa80501007387 */ /* 0x0003e40000100800 */
[----:B-1----:R-:W-:-:S05]  /*33b60*/  IMAD.WIDE R4, R29, 0x2, R24 ;  /* 0x000000021d047825 */ /* 0x002fca00078e0218 */
[----:B------:R1:W2:Y:S04]  /*33b70*/  LDG.E.U16 R23, [R4.64] ;  /* 0x0000000604177981 */ /* 0x0002a8000c1e1500 */
[----:B------:R-:W-:Y:S01]  /*33b80*/  STL [R1+0x1cd4], R29 ;  /* 0x001cd41d01007387 */ /* 0x000fe20000100800 */
[C---:B------:R-:W-:Y:S02]  /*33b90*/  FMUL R7, R3.reuse, R17 ;  /* 0x0000001103077220 */ /* 0x040fe40000400000 */
[C---:B-1----:R-:W-:Y:S02]  /*33ba0*/  FMUL R4, R3.reuse, R18 ;  /* 0x0000001203047220 */ /* 0x042fe40000400000 */
[C---:B----4-:R-:W-:Y:S02]  /*33bb0*/  FMUL R14, R3.reuse, R16 ;  /* 0x00000010030e7220 */ /* 0x050fe40000400000 */
[----:B------:R-:W-:-:S02]  /*33bc0*/  FMUL R13, R3, R13 ;  /* 0x0000000d030d7220 */ /* 0x000fc40000400000 */
[C---:B---3--:R-:W-:Y:S01]  /*33bd0*/  FMUL R12, R3.reuse, R12 ;  /* 0x0000000c030c7220 */ /* 0x048fe20000400000 */
[----:B--2---:R-:W-:Y:S04]  /*33be0*/  STL [R1+0x2d6c], R23 ;  /* 0x002d6c1701007387 */ /* 0x004fe80000100800 */
[----:B------:R-:W-:Y:S04]  /*33bf0*/  STL [R1+0xa0], R28 ;  /* 0x0000a01c01007387 */ /* 0x000fe80000100800 */
[----:B------:R-:W-:Y:S04]  /*33c00*/  STL [R1+0x7c], R19 ;  /* 0x00007c1301007387 */ /* 0x000fe80000100800 */
[----:B------:R-:W2:Y:S04]  /*33c10*/  LDL.LU R5, [R1+0x620] ;  /* 0x0006200001057983 */ /* 0x000ea80000300800 */
[----:B------:R1:W-:Y:S04]  /*33c20*/  STL [R1+0x1d0], R4 ;  /* 0x0001d00401007387 */ /* 0x0003e80000100800 */
[----:B-1----:R-:W3:Y:S04]  /*33c30*/  LDL.LU R4, [R1+0x624] ;  /* 0x0006240001047983 */ /* 0x002ee80000300800 */
[----:B------:R1:W-:Y:S04]  /*33c40*/  STL [R1+0x1d4], R7 ;  /* 0x0001d40701007387 */ /* 0x0003e80000100800 */
[----:B------:R-:W-:Y:S01]  /*33c50*/  STL [R1+0x1c0], R14 ;  /* 0x0001c00e01007387 */ /* 0x000fe20000100800 */
[----:B-1----:R-:W-:-:S05]  /*33c60*/  FMUL R7, R3, R15 ;  /* 0x0000000f03077220 */ /* 0x002fca0000400000 */
[----:B------:R1:W-:Y:S04]  /*33c70*/  STL [R1+0x1c4], R7 ;  /* 0x0001c40701007387 */ /* 0x0003e80000100800 */
[----:B------:R-:W-:Y:S04]  /*33c80*/  STL [R1+0x1b0], R13 ;  /* 0x0001b00d01007387 */ /* 0x000fe80000100800 */
[----:B------:R-:W-:Y:S01]  /*33c90*/  STL [R1+0x1b4], R12 ;  /* 0x0001b40c01007387 */ /* 0x000fe20000100800 */
[C---:B-1----:R-:W-:Y:S02]  /*33ca0*/  FMUL R7, R3.reuse, R11 ;  /* 0x0000000b03077220 */ /* 0x042fe40000400000 */
[----:B------:R-:W-:-:S02]  /*33cb0*/  FMUL R11, R3, R8 ;  /* 0x00000008030b7220 */ /* 0x000fc40000400000 */
[----:B------:R-:W4:Y:S04]  /*33cc0*/  LDL.LU R8, [R1+0x610] ;  /* 0x0006100001087983 */ /* 0x000f280000300800 */
[----:B------:R1:W-:Y:S04]  /*33cd0*/  STL [R1+0x1a0], R7 ;  /* 0x0001a00701007387 */ /* 0x0003e80000100800 */
[----:B-1----:R-:W4:Y:S01]  /*33ce0*/  LDL.LU R7, [R1+0x614] ;  /* 0x0006140001077983 */ /* 0x002f220000300800 */
[C---:B------:R-:W-:Y:S02]  /*33cf0*/  FMUL R10, R3.reuse, R10 ;  /* 0x0000000a030a7220 */ /* 0x040fe40000400000 */
[C---:B------:R-:W-:Y:S01]  /*33d00*/  FMUL R9, R3.reuse, R9 ;  /* 0x0000000903097220 */ /* 0x040fe20000400000 */
[----:B------:R-:W-:Y:S04]  /*33d10*/  STL [R1+0x1a4], R11 ;  /* 0x0001a40b01007387 */ /* 0x000fe80000100800 */
[----:B------:R-:W4:Y:S04]  /*33d20*/  LDL.LU R18, [R1+0x600] ;  /* 0x0006000001127983 */ /* 0x000f280000300800 */
[----:B------:R1:W-:Y:S04]  /*33d30*/  STL [R1+0x190], R10 ;  /* 0x0001900a01007387 */ /* 0x0003e80000100800 */
[----:B------:R-:W4:Y:S04]  /*33d40*/  LDL.LU R17, [R1+0x604] ;  /* 0x0006040001117983 */ /* 0x000f280000300800 */
[----:B------:R0:W-:Y:S04]  /*33d50*/  STL [R1+0x194], R9 ;  /* 0x0001940901007387 */ /* 0x0001e80000100800 */
[----:B------:R-:W4:Y:S04]  /*33d60*/  LDL.LU R16, [R1+0x5f0] ;  /* 0x0005f00001107983 */ /* 0x000f280000300800 */
[----:B------:R-:W4:Y:S04]  /*33d70*/  LDL.LU R15, [R1+0x5f4] ;  /* 0x0005f400010f7983 */ /* 0x000f280000300800 */
[----:B-1----:R-:W4:Y:S04]  /*33d80*/  LDL.LU R10, [R1+0x5e0] ;  /* 0x0005e000010a7983 */ /* 0x002f280000300800 */
[----:B0-----:R-:W4:Y:S04]  /*33d90*/  LDL.LU R9, [R1+0x5e4] ;  /* 0x0005e40001097983 */ /* 0x001f280000300800 */
[----:B------:R-:W4:Y:S01]  /*33da0*/  LDL.LU R14, [R1+0x5d0] ;  /* 0x0005d000010e7983 */ /* 0x000f220000300800 */
[----:B--2---:R-:W-:-:S05]  /*33db0*/  FMUL R5, R3, R5 ;  /* 0x0000000503057220 */ /* 0x004fca0000400000 */
[----:B------:R0:W-:Y:S04]  /*33dc0*/  STL [R1+0xc0], R5 ;  /* 0x0000c00501007387 */ /* 0x0001e80000100800 */
[----:B------:R-:W2:Y:S01]  /*33dd0*/  LDL.LU R13, [R1+0x5d4] ;  /* 0x0005d400010d7983 */ /* 0x000ea20000300800 */
[----:B---3--:R-:W-:-:S05]  /*33de0*/  FMUL R4, R3, R4 ;  /* 0x0000000403047220 */ /* 0x008fca0000400000 */
[----:B------:R1:W-:Y:S04]  /*33df0*/  STL [R1+0xc4], R4 ;  /* 0x0000c40401007387 */ /* 0x0003e80000100800 */
[----:B------:R-:W3:Y:S04]  /*33e00*/  LDL.LU R12, [R1+0x5c0] ;  /* 0x0005c000010c7983 */ /* 0x000ee80000300800 */
[----:B------:R-:W3:Y:S04]  /*33e10*/  LDL.LU R11, [R1+0x5c4] ;  /* 0x0005c400010b7983 */ /* 0x000ee80000300800 */
[----:B0-----:R-:W3:Y:S04]  /*33e20*/  LDL.LU R5, [R1+0x5b0] ;  /* 0x0005b00001057983 */ /* 0x001ee80000300800 */
[----:B-1----:R-:W3:Y:S01]  /*33e30*/  LDL.LU R4, [R1+0x5b4] ;  /* 0x0005b40001047983 */ /* 0x002ee20000300800 */
[----:B----4-:R-:W-:-:S03]  /*33e40*/  FMUL R23, R3, R8 ;  /* 0x0000000803177220 */ /* 0x010fc60000400000 */
[----:B------:R-:W4:Y:S04]  /*33e50*/  LDL.LU R8, [R1+0x5a0] ;  /* 0x0005a00001087983 */ /* 0x000f280000300800 */
[----:B------:R0:W-:Y:S01]  /*33e60*/  STL [R1+0xb0], R23 ;  /* 0x0000b01701007387 */ /* 0x0001e20000100800 */
[----:B------:R-:W-:-:S03]  /*33e70*/  FMUL R19, R3, R7 ;  /* 0x0000000703137220 */ /* 0x000fc60000400000 */
[----:B------:R-:W4:Y:S04]  /*33e80*/  LDL.LU R7, [R1+0x5a4] ;  /* 0x0005a40001077983 */ /* 0x000f280000300800 */
[----:B------:R1:W-:Y:S01]  /*33e90*/  STL [R1+0xb4], R19 ;  /* 0x0000b41301007387 */ /* 0x0003e20000100800 */
[C---:B0-----:R-:W-:Y:S02]  /*33ea0*/  FMUL R23, R3.reuse, R18 ;  /* 0x0000001203177220 */ /* 0x041fe40000400000 */
[----:B-1----:R-:W-:-:S03]  /*33eb0*/  FMUL R19, R3, R17 ;  /* 0x0000001103137220 */ /* 0x002fc60000400000 */
[----:B------:R-:W-:Y:S01]  /*33ec0*/  STL [R1+0x90], R23 ;  /* 0x0000901701007387 */ /* 0x000fe20000100800 */
[----:B------:R-:W-:-:S03]  /*33ed0*/  FMUL R18, R3, R16 ;  /* 0x0000001003127220 */ /* 0x000fc60000400000 */
[----:B------:R-:W-:Y:S01]  /*33ee0*/  STL [R1+0x94], R19 ;  /* 0x0000941301007387 */ /* 0x000fe20000100800 */
[----:B------:R-:W-:-:S03]  /*33ef0*/  FMUL R17, R3, R15 ;  /* 0x0000000f03117220 */ /* 0x000fc60000400000 */
[----:B------:R-:W-:Y:S01]  /*33f00*/  STL [R1+0x80], R18 ;  /* 0x0000801201007387 */ /* 0x000fe20000100800 */
[----:B------:R-:W-:-:S03]  /*33f10*/  FMUL R16, R3, R10 ;  /* 0x0000000a03107220 */ /* 0x000fc60000400000 */
[----:B------:R-:W-:Y:S04]  /*33f20*/  STL [R1+0x84], R17 ;  /* 0x0000841101007387 */ /* 0x000fe80000100800 */
[----:B------:R-:W4:Y:S01]  /*33f30*/  LDL.LU R10, [R1+0x590] ;  /* 0x00059000010a7983 */ /* 0x000f220000300800 */
[----:B------:R-:W-:-:S03]  /*33f40*/  FMUL R15, R3, R9 ;  /* 0x00000009030f7220 */ /* 0x000fc60000400000 */
[----:B------:R0:W-:Y:S04]  /*33f50*/  STL [R1+0x60], R16 ;  /* 0x0000601001007387 */ /* 0x0001e80000100800 */
[----:B------:R-:W4:Y:S04]  /*33f60*/  LDL.LU R9, [R1+0x594] ;  /* 0x0005940001097983 */ /* 0x000f280000300800 */
[----:B------:R2:W-:Y:S01]  /*33f70*/  STL [R1+0x64], R15 ;  /* 0x0000640f01007387 */ /* 0x0005e20000100800 */
[----:B0-----:R-:W-:-:S05]  /*33f80*/  FMUL R16, R3, R14 ;  /* 0x0000000e03107220 */ /* 0x001fca0000400000 */
[----:B------:R0:W-:Y:S01]  /*33f90*/  STL [R1+0x50], R16 ;  /* 0x0000501001007387 */ /* 0x0001e20000100800 */
[----:B--2---:R-:W-:-:S05]  /*33fa0*/  FMUL R15, R3, R13 ;  /* 0x0000000d030f7220 */ /* 0x004fca0000400000 */
[----:B------:R1:W-:Y:S01]  /*33fb0*/  STL [R1+0x54], R15 ;  /* 0x0000540f01007387 */ /* 0x0003e20000100800 */
[C---:B---3--:R-:W-:Y:S02]  /*33fc0*/  FMUL R14, R3.reuse, R12 ;  /* 0x0000000c030e7220 */ /* 0x048fe40000400000 */
[----:B------:R-:W-:-:S03]  /*33fd0*/  FMUL R13, R3, R11 ;  /* 0x0000000b030d7220 */ /* 0x000fc60000400000 */
[----:B------:R-:W-:Y:S01]  /*33fe0*/  STL [R1+0x40], R14 ;  /* 0x0000400e01007387 */ /* 0x000fe20000100800 */
[----:B------:R-:W-:-:S03]  /*33ff0*/  FMUL R12, R3, R5 ;  /* 0x00000005030c7220 */ /* 0x000fc60000400000 */
[----:B------:R-:W-:Y:S01]  /*34000*/  STL [R1+0x44], R13 ;  /* 0x0000440d01007387 */ /* 0x000fe20000100800 */
[----:B------:R-:W-:-:S03]  /*34010*/  FMUL R11, R3, R4 ;  /* 0x00000004030b7220 */ /* 0x000fc60000400000 */
[----:B------:R-:W2:Y:S04]  /*34020*/  LDL.LU R5, [R1+0x580] ;  /* 0x0005800001057983 */ /* 0x000ea80000300800 */
[----:B------:R-:W-:Y:S04]  /*34030*/  STL [R1+0x30], R12 ;  /* 0x0000300c01007387 */ /* 0x000fe80000100800 */
[----:B------:R-:W3:Y:S01]  /*34040*/  LDL.LU R4, [R1+0x584] ;  /* 0x0005840001047983 */ /* 0x000ee20000300800 */
[----:B----4-:R-:W-:-:S03]  /*34050*/  FMUL R8, R3, R8 ;  /* 0x0000000803087220 */ /* 0x010fc60000400000 */
[----:B------:R-:W-:Y:S04]  /*34060*/  STL [R1+0x34], R11 ;  /* 0x0000340b01007387 */ /* 0x000fe80000100800 */
[----:B------:R-:W4:Y:S04]  /*34070*/  LDL.LU R17, [R1+0xaac] ;  /* 0x000aac0001117983 */ /* 0x000f280000300800 */
[----:B------:R1:W-:Y:S04]  /*34080*/  STL [R1+0x20], R8 ;  /* 0x0000200801007387 */ /* 0x0003e80000100800 */
[----:B0-----:R-:W4:Y:S01]  /*34090*/  LDL.LU R16, [R1+0x578] ;  /* 0x0005780001107983 */ /* 0x001f220000300800 */
[----:B------:R-:W-:-:S05]  /*340a0*/  FMUL R7, R3, R7 ;  /* 0x0000000703077220 */ /* 0x000fca0000400000 */
[----:B------:R0:W-:Y:S04]  /*340b0*/  STL [R1+0x24], R7 ;  /* 0x0000240701007387 */ /* 0x0001e80000100800 */
[----:B-1----:R-:W4:Y:S04]  /*340c0*/  LDL.LU R15, [R1+0x57c] ;  /* 0x00057c00010f7983 */ /* 0x002f280000300800 */
[----:B------:R-:W4:Y:S04]  /*340d0*/  LDL.LU R8, [R1+0x568] ;  /* 0x0005680001087983 */ /* 0x000f280000300800 */
[----:B0-----:R-:W4:Y:S04]  /*340e0*/  LDL.LU R7, [R1+0x56c] ;  /* 0x00056c0001077983 */ /* 0x001f280000300800 */
[----:B------:R-:W4:Y:S01]  /*340f0*/  LDL.LU R14, [R1+0x558] ;  /* 0x00055800010e7983 */ /* 0x000f220000300800 */
[----:B------:R-:W-:-:S05]  /*34100*/  FMUL R10, R3, R10 ;  /* 0x0000000a030a7220 */ /* 0x000fca0000400000 */
[----:B------:R0:W-:Y:S01]  /*34110*/  STL [R1+0x10], R10 ;  /* 0x0000100a01007387 */ /* 0x0001e20000100800 */
[----:B------:R-:W-:-:S03]  /*34120*/  FMUL R9, R3, R9 ;  /* 0x0000000903097220 */ /* 0x000fc60000400000 */
[----:B------:R-:W4:Y:S04]  /*34130*/  LDL.LU R13, [R1+0x55c] ;  /* 0x00055c00010d7983 */ /* 0x000f280000300800 */
[----:B------:R1:W-:Y:S04]  /*34140*/  STL [R1+0x14], R9 ;  /* 0x0000140901007387 */ /* 0x0003e80000100800 */
[----:B------:R-:W4:Y:S04]  /*34150*/  LDL.LU R12, [R1+0x548] ;  /* 0x00054800010c7983 */ /* 0x000f280000300800 */
[----:B------:R-:W4:Y:S04]  /*34160*/  LDL.LU R11, [R1+0x54c] ;  /* 0x00054c00010b7983 */ /* 0x000f280000300800 */
[----:B0-----:R-:W4:Y:S04]  /*34170*/  LDL.LU R10, [R1+0x538] ;  /* 0x00053800010a7983 */ /* 0x001f280000300800 */
[----:B-1----:R-:W4:Y:S01]  /*34180*/  LDL.LU R9, [R1+0x53c] ;  /* 0x00053c0001097983 */ /* 0x002f220000300800 */
[----:B--2---:R-:W-:-:S03]  /*34190*/  FMUL R18, R3, R5 ;  /* 0x0000000503127220 */ /* 0x004fc60000400000 */
[----:B------:R-:W2:Y:S04]  /*341a0*/  LDL.LU R5, [R1+0x628] ;  /* 0x0006280001057983 */ /* 0x000ea80000300800 */
[----:B------:R-:W-:Y:S01]  /*341b0*/  STL [R1], R18 ;  /* 0x0000001201007387 */ /* 0x000fe20000100800 */
[----:B---3--:R-:W-:-:S03]  /*341c0*/  FMUL R3, R3, R4 ;  /* 0x0000000403037220 */ /* 0x008fc60000400000 */
[----:B------:R-:W3:Y:S04]  /*341d0*/  LDL.LU R4, [R1+0x62c] ;  /* 0x00062c0001047983 */ /* 0x000ee80000300800 */
[----:B------:R0:W-:Y:S01]  /*341e0*/  STL [R1+0x4], R3 ;  /* 0x0000040301007387 */ /* 0x0001e20000100800 */
[C---:B----4-:R-:W-:Y:S02]  /*341f0*/  FFMA R17, R2.reuse, R17, R6 ;  /* 0x0000001102117223 */ /* 0x050fe40000000006 */
[----:B0-----:R-:W-:-:S03]  /*34200*/  FMUL R3, R2, R16 ;  /* 0x0000001002037220 */ /* 0x001fc60000400000 */
[----:B------:R-:W-:Y:S04]  /*34210*/  STL [R1+0xaac], R17 ;  /* 0x000aac1101007387 */ /* 0x000fe80000100800 */
[----:B------:R0:W-:Y:S01]  /*34220*/  STL [R1+0x1d8], R3 ;  /* 0x0001d80301007387 */ /* 0x0001e20000100800 */
[C---:B------:R-:W-:Y:S02]  /*34230*/  FMUL R15, R2.reuse, R15 ;  /* 0x0000000f020f7220 */ /* 0x040fe40000400000 */
[----:B------:R-:W-:-:S03]  /*34240*/  FMUL R6, R2, R8 ;  /* 0x0000000802067220 */ /* 0x000fc60000400000 */
[----:B------:R-:W-:Y:S01]  /*34250*/  STL [R1+0x1dc], R15 ;  /* 0x0001dc0f01007387 */ /* 0x000fe20000100800 */
[----:B0-----:R-:W-:-:S03]  /*34260*/  FMUL R3, R2, R7 ;  /* 0x0000000702037220 */ /* 0x001fc60000400000 */
[----:B------:R-:W4:Y:S04]  /*34270*/  LDL.LU R8, [R1+0x618] ;  /* 0x0006180001087983 */ /* 0x000f280000300800 */
[----:B------:R-:W-:Y:S04]  /*34280*/  STL [R1+0x1c8], R6 ;  /* 0x0001c80601007387 */ /* 0x000fe80000100800 */
[----:B------:R-:W4:Y:S04]  /*34290*/  LDL.LU R7, [R1+0x61c] ;  /* 0x00061c0001077983 */ /* 0x000f280000300800 */
[----:B------:R0:W-:Y:S02]  /*342a0*/  STL [R1+0x1cc], R3 ;  /* 0x0001cc0301007387 */ /* 0x0001e40000100800 */
[----:B0-----:R-:W-:-:S02]  /*342b0*/  FMUL R3, R2, R14 ;  /* 0x0000000e02037220 */ /* 0x001fc40000400000 */
[----:B------:R-:W-:-:S05]  /*342c0*/  FMUL R28, R2, R13 ;  /* 0x0000000d021c7220 */ /* 0x000fca0000400000 */
[----:B------:R-:W-:Y:S04]  /*342d0*/  STL [R1+0x2ccc], R28 ;  /* 0x002ccc1c01007387 */ /* 0x000fe80000100800 */
[----:B------:R0:W-:Y:S01]  /*342e0*/  STL [R1+0x1b8], R3 ;  /* 0x0001b80301007387 */ /* 0x0001e20000100800 */
[C---:B------:R-:W-:Y:S02]  /*342f0*/  FMUL R6, R2.reuse, R11 ;  /* 0x0000000b02067220 */ /* 0x040fe40000400000 */
[C---:B0-----:R-:W-:Y:S02]  /*34300*/  FMUL R3, R2.reuse, R12 ;  /* 0x0000000c02037220 */ /* 0x041fe40000400000 */
[----:B------:R-:W-:-:S03]  /*34310*/  FMUL R10, R2, R10 ;  /* 0x0000000a020a7220 */ /* 0x000fc60000400000 */
[----:B------:R0:W-:Y:S04]  /*34320*/  STL [R1+0x1a8], R3 ;  /* 0x0001a80301007387 */ /* 0x0001e80000100800 */
[----:B------:R1:W-:Y:S01]  /*34330*/  STL [R1+0x1ac], R6 ;  /* 0x0001ac0601007387 */ /* 0x0003e20000100800 */
[----:B0-----:R-:W-:-:S03]  /*34340*/  FMUL R3, R2, R9 ;  /* 0x0000000902037220 */ /* 0x001fc60000400000 */
[----:B-1----:R-:W4:Y:S04]  /*34350*/  LDL.LU R6, [R1+0x608] ;  /* 0x0006080001067983 */ /* 0x002f280000300800 */
[----:B------:R-:W-:Y:S04]  /*34360*/  STL [R1+0x198], R10 ;  /* 0x0001980a01007387 */ /* 0x000fe80000100800 */
[----:B------:R3:W-:Y:S01]  /*34370*/  STL [R1+0x19c], R3 ;  /* 0x00019c0301007387 */ /* 0x0007e20000100800 */
[----:B--2---:R-:W-:-:S03]  /*34380*/  FMUL R9, R2, R5 ;  /* 0x0000000502097220 */ /* 0x004fc60000400000 */
[----:B------:R-:W2:Y:S04]  /*34390*/  LDL.LU R5, [R1+0x60c] ;  /* 0x00060c0001057983 */ /* 0x000ea80000300800 */
[----:B------:R-:W-:Y:S01]  /*343a0*/  STL [R1+0xc8], R9 ;  /* 0x0000c80901007387 */ /* 0x000fe20000100800 */
[----:B---3--:R-:W-:-:S03]  /*343b0*/  FMUL R3, R2, R4 ;  /* 0x0000000402037220 */ /* 0x008fc60000400000 */
[----:B------:R-:W3:Y:S04]  /*343c0*/  LDL.LU R4, [R1+0x5f8] ;  /* 0x0005f80001047983 */ /* 0x000ee80000300800 */
[----:B------:R0:W-:Y:S04]  /*343d0*/  STL [R1+0xcc], R3 ;  /* 0x0000cc0301007387 */ /* 0x0001e80000100800 */
[----:B0-----:R-:W3:Y:S04]  /*343e0*/  LDL.LU R3, [R1+0x5fc] ;  /* 0x0005fc0001037983 */ /* 0x001ee80000300800 */
[----:B------:R-:W3:Y:S04]  /*343f0*/  LDL.LU R13, [R1+0x434] ;  /* 0x00043400010d7983 */ /* 0x000ee80000300800 */
[----:B------:R-:W3:Y:S01]  /*34400*/  LDL.LU R17, [R1+0x5e8] ;  /* 0x0005e80001117983 */ /* 0x000ee20000300800 */
[----:B----4-:R-:W-:-:S05]  /*34410*/  FMUL R8, R2, R8 ;  /* 0x0000000802087220 */ /* 0x010fca0000400000 */
[----:B------:R0:W-:Y:S01]  /*34420*/  STL [R1+0xb8], R8 ;  /* 0x0000b80801007387 */ /* 0x0001e20000100800 */
[----:B------:R-:W-:-:S03]  /*34430*/  FMUL R7, R2, R7 ;  /* 0x0000000702077220 */ /* 0x000fc60000400000 */
[----:B------:R-:W4:Y:S04]  /*34440*/  LDL.LU R16, [R1+0x5ec] ;  /* 0x0005ec0001107983 */ /* 0x000f280000300800 */
[----:B------:R1:W-:Y:S04]  /*34450*/  STL [R1+0xbc], R7 ;  /* 0x0000bc0701007387 */ /* 0x0003e80000100800 */
[----:B------:R-:W4:Y:S04]  /*34460*/  LDL.LU R15, [R1+0x5d8] ;  /* 0x0005d800010f7983 */ /* 0x000f280000300800 */
[----:B------:R-:W4:Y:S04]  /*34470*/  LDL.LU R14, [R1+0x5dc] ;  /* 0x0005dc00010e7983 */ /* 0x000f280000300800 */
[----:B------:R-:W4:Y:S04]  /*34480*/  LDL.LU R12, [R1+0x5c8] ;  /* 0x0005c800010c7983 */ /* 0x000f280000300800 */
[----:B------:R-:W4:Y:S04]  /*34490*/  LDL.LU R11, [R1+0x5cc] ;  /* 0x0005cc00010b7983 */ /* 0x000f280000300800 */
[----:B------:R-:W4:Y:S04]  /*344a0*/  LDL.LU R10, [R1+0x5b8] ;  /* 0x0005b800010a7983 */ /* 0x000f280000300800 */
[----:B------:R-:W4:Y:S04]  /*344b0*/  LDL.LU R9, [R1+0x5bc] ;  /* 0x0005bc0001097983 */ /* 0x000f280000300800 */
[----:B0-----:R-:W4:Y:S04]  /*344c0*/  LDL.LU R8, [R1+0x5a8] ;  /* 0x0005a80001087983 */ /* 0x001f280000300800 */
[----:B-1----:R-:W4:Y:S01]  /*344d0*/  LDL.LU R7, [R1+0x5ac] ;  /* 0x0005ac0001077983 */ /* 0x002f220000300800 */
[----:B------:R-:W-:-:S03]  /*344e0*/  FMUL R19, R2, R6 ;  /* 0x0000000602137220 */ /* 0x000fc60000400000 */
[----:B------:R-:W4:Y:S04]  /*344f0*/  LDL.LU R6, [R1+0x598] ;  /* 0x0005980001067983 */ /* 0x000f280000300800 */
[----:B------:R3:W-:Y:S01]  /*34500*/  STL [R1+0x98], R19 ;  /* 0x0000981301007387 */ /* 0x0007e20000100800 */
[----:B--2---:R-:W-:-:S03]  /*34510*/  FMUL R18, R2, R5 ;  /* 0x0000000502127220 */ /* 0x004fc60000400000 */
[----:B------:R-:W2:Y:S01]  /*34520*/  LDL.LU R5, [R1+0x59c] ;  /* 0x00059c0001057983 */ /* 0x000ea20000300800 */
[----:B---3--:R-:W-:-:S03]  /*34530*/  FMUL R19, R2, R4 ;  /* 0x0000000402137220 */ /* 0x008fc60000400000 */
[----:B------:R0:W-:Y:S04]  /*34540*/  STL [R1+0x9c], R18 ;  /* 0x00009c1201007387 */ /* 0x0001e80000100800 */
[----:B------:R-:W3:Y:S04]  /*34550*/  LDL.LU R4, [R1+0x588] ;  /* 0x0005880001047983 */ /* 0x000ee80000300800 */
[----:B------:R-:W-:Y:S01]  /*34560*/  STL [R1+0x88], R19 ;  /* 0x0000881301007387 */ /* 0x000fe20000100800 */
[----:B0-----:R-:W-:-:S03]  /*34570*/  FMUL R18, R2, R3 ;  /* 0x0000000302127220 */ /* 0x001fc60000400000 */
[----:B------:R-:W3:Y:S01]  /*34580*/  LDL.LU R3, [R1+0x58c] ;  /* 0x00058c0001037983 */ /* 0x000ee20000300800 */
[----:B------:R-:W-:-:S03]  /*34590*/  FMUL R17, R2, R17 ;  /* 0x0000001102117220 */ /* 0x000fc60000400000 */
[----:B------:R-:W-:Y:S04]  /*345a0*/  STL [R1+0x8c], R18 ;  /* 0x00008c1201007387 */ /* 0x000fe80000100800 */
[----:B------:R-:W-:Y:S01]  /*345b0*/  STL [R1+0x68], R17 ;  /* 0x0000681101007387 */ /* 0x000fe20000100800 */
[C---:B----4-:R-:W-:Y:S02]  /*345c0*/  FMUL R16, R2.reuse, R16 ;  /* 0x0000001002107220 */ /* 0x050fe40000400000 */
[----:B------:R-:W-:-:S03]  /*345d0*/  FMUL R15, R2, R15 ;  /* 0x0000000f020f7220 */ /* 0x000fc60000400000 */
[----:B------:R-:W-:Y:S01]  /*345e0*/  STL [R1+0x6c], R16 ;  /* 0x00006c1001007387 */ /* 0x000fe20000100800 */
[----:B------:R-:W-:-:S03]  /*345f0*/  FMUL R14, R2, R14 ;  /* 0x0000000e020e7220 */ /* 0x000fc60000400000 */
[----:B------:R0:W-:Y:S01]  /*34600*/  STL [R1+0x58], R15 ;  /* 0x0000580f01007387 */ /* 0x0001e20000100800 */
[----:B------:R-:W-:-:S03]  /*34610*/  FMUL R12, R2, R12 ;  /* 0x0000000c020c7220 */ /* 0x000fc60000400000 */
[----:B------:R-:W-:Y:S01]  /*34620*/  STL [R1+0x5c], R14 ;  /* 0x00005c0e01007387 */ /* 0x000fe20000100800 */
[----:B------:R-:W-:-:S03]  /*34630*/  FMUL R11, R2, R11 ;  /* 0x0000000b020b7220 */ /* 0x000fc60000400000 */
[----:B------:R-:W-:Y:S01]  /*34640*/  STL [R1+0x48], R12 ;  /* 0x0000480c01007387 */ /* 0x000fe20000100800 */
[----:B------:R-:W-:-:S03]  /*34650*/  FMUL R10, R2, R10 ;  /* 0x0000000a020a7220 */ /* 0x000fc60000400000 */
[----:B------:R-:W-:Y:S01]  /*34660*/  STL [R1+0x4c], R11 ;  /* 0x00004c0b01007387 */ /* 0x000fe20000100800 */
[----:B------:R-:W-:-:S03]  /*34670*/  FMUL R9, R2, R9 ;  /* 0x0000000902097220 */ /* 0x000fc60000400000 */
[----:B------:R-:W-:Y:S04]  /*34680*/  STL [R1+0x38], R10 ;  /* 0x0000380a01007387 */ /* 0x000fe80000100800 */
[----:B------:R-:W-:Y:S04]  /*34690*/  STL [R1+0x3c], R9 ;  /* 0x00003c0901007387 */ /* 0x000fe80000100800 */
[----:B0-----:R-:W4:Y:S01]  /*346a0*/  LDL.LU R15, [R1+0x428] ;  /* 0x00042800010f7983 */ /* 0x001f220000300800 */
[C---:B------:R-:W-:Y:S02]  /*346b0*/  FMUL R8, R2.reuse, R8 ;  /* 0x0000000802087220 */ /* 0x040fe40000400000 */
[----:B------:R-:W-:-:S03]  /*346c0*/  FMUL R7, R2, R7 ;  /* 0x0000000702077220 */ /* 0x000fc60000400000 */
[----:B------:R-:W-:Y:S04]  /*346d0*/  STL [R1+0x28], R8 ;  /* 0x0000280801007387 */ /* 0x000fe80000100800 */
[----:B------:R-:W-:Y:S04]  /*346e0*/  STL [R1+0x2c], R7 ;  /* 0x00002c0701007387 */ /* 0x000fe80000100800 */
[----:B------:R-:W4:Y:S01]  /*346f0*/  LDL.LU R27, [R1+0x520] ;  /* 0x00052000011b7983 */ /* 0x000f220000300800 */
[----:B------:R-:W-:-:S05]  /*34700*/  FMUL R6, R2, R6 ;  /* 0x0000000602067220 */ /* 0x000fca0000400000 */
[----:B------:R-:W-:Y:S04]  /*34710*/  STL [R1+0x18], R6 ;  /* 0x0000180601007387 */ /* 0x000fe80000100800 */
[----:B------:R-:W4:Y:S01]  /*34720*/  LDL.LU R19, [R1+0x528] ;  /* 0x0005280001137983 */ /* 0x000f220000300800 */
[----:B------:R-:W-:Y:S01]  /*34730*/  F2FP.BF16.PACK_AB R21, R21, R13 ;  /* 0x0000000d1515723e */ /* 0x000fe200000010ff */
[----:B--2---:R-:W-:-:S05]  /*34740*/  FMUL R5, R2, R5 ;  /* 0x0000000502057220 */ /* 0x004fca0000400000 */
[----:B------:R-:W-:Y:S04]  /*34750*/  STL [R1+0x1c], R5 ;  /* 0x00001c0501007387 */ /* 0x000fe80000100800 */
[----:B------:R-:W2:Y:S01]  /*34760*/  LDL.LU R18, [R1+0x43c] ;  /* 0x00043c0001127983 */ /* 0x000ea20000300800 */
[----:B---3--:R-:W-:-:S05]  /*34770*/  FMUL R4, R2, R4 ;  /* 0x0000000402047220 */ /* 0x008fca0000400000 */
[----:B------:R-:W-:Y:S04]  /*34780*/  STL [R1+0x8], R4 ;  /* 0x0000080401007387 */ /* 0x000fe80000100800 */
[----:B------:R-:W3:Y:S01]  /*34790*/  LDL.LU R17, [R1+0x41c] ;  /* 0x00041c0001117983 */ /* 0x000ee20000300800 */
[----:B------:R-:W-:-:S05]  /*347a0*/  FMUL R2, R2, R3 ;  /* 0x0000000302027220 */ /* 0x000fca0000400000 */
[----:B------:R0:W-:Y:S04]  /*347b0*/  STL [R1+0xc], R2 ;  /* 0x00000c0201007387 */ /* 0x0001e80000100800 */
[----:B0-----:R-:W2:Y:S04]  /*347c0*/  LDL.LU R2, [R1+0x408] ;  /* 0x0004080001027983 */ /* 0x001ea80000300800 */
[----:B------:R-:W2:Y:S04]  /*347d0*/  LDL.LU R16, [R1+0x40c] ;  /* 0x00040c0001107983 */ /* 0x000ea80000300800 */
        /* <DEDUP_REMOVED lines=11> */
[----:B------:R-:W3:Y:S01]  /*34890*/  LDL.LU R5, [R1+0x404] ;  /* 0x0004040001057983 */ /* 0x000ee20000300800 */
[----:B----4-:R-:W-:-:S03]  /*348a0*/  F2FP.BF16.PACK_AB R20, R20, R15 ;  /* 0x0000000f1414723e */ /* 0x010fc600000010ff */
[----:B------:R-:W4:Y:S04]  /*348b0*/  LDL.LU R29, [R1+0x3d8] ;  /* 0x0003d800011d7983 */ /* 0x000f280000300800 */
[----:B------:R-:W4:Y:S04]  /*348c0*/  LDL.LU R14, [R1+0x3dc] ;  /* 0x0003dc00010e7983 */ /* 0x000f280000300800 */
[----:B------:R-:W4:Y:S04]  /*348d0*/  LDL.LU R12, [R1+0x3d0] ;  /* 0x0003d000010c7983 */ /* 0x000f280000300800 */
[----:B------:R-:W4:Y:S04]  /*348e0*/  LDL.LU R25, [R1+0x3d4] ;  /* 0x0003d40001197983 */ /* 0x000f280000300800 */
[----:B------:R-:W4:Y:S04]  /*348f0*/  LDL.LU R24, [R1+0x3f0] ;  /* 0x0003f00001187983 */ /* 0x000f280000300800 */
[----:B------:R-:W4:Y:S04]  /*34900*/  LDL.LU R13, [R1+0x3f8] ;  /* 0x0003f800010d7983 */ /* 0x000f280000300800 */
[----:B------:R0:W-:Y:S04]  /*34910*/  STL [R1+0x2d70], R21 ;  /* 0x002d701501007387 */ /* 0x0001e80000100800 */
[----:B0-----:R-:W4:Y:S04]  /*34920*/  LDL.LU R21, [R1+0x418] ;  /* 0x0004180001157983 */ /* 0x001f280000300800 */
[----:B------:R0:W-:Y:S04]  /*34930*/  STL [R1+0x2d74], R20 ;  /* 0x002d741401007387 */ /* 0x0001e80000100800 */
[----:B0-----:R-:W4:Y:S01]  /*34940*/  LDL.LU R20, [R1+0x438] ;  /* 0x0004380001147983 */ /* 0x001f220000300800 */
[----:B------:R-:W-:-:S03]  /*34950*/  F2FP.BF16.PACK_AB R19, R27, R19 ;  /* 0x000000131b13723e */ /* 0x000fc600000010ff */
[----:B------:R-:W4:Y:S04]  /*34960*/  LDL.LU R15, [R1+0x3e8] ;  /* 0x0003e800010f7983 */ /* 0x000f280000300800 */
[----:B------:R-:W4:Y:S04]  /*34970*/  LDL.LU R27, [R1+0x3ec] ;  /* 0x0003ec00011b7983 */ /* 0x000f280000300800 */
[----:B------:R-:W-:Y:S01]  /*34980*/  STL [R1+0x2d78], R19 ;  /* 0x002d781301007387 */ /* 0x000fe20000100800 */
[----:B--2---:R-:W-:Y:S02]  /*34990*/  F2FP.BF16.PACK_AB R16, R2, R16 ;  /* 0x000000100210723e */ /* 0x004fe400000010ff */
[----:B---3--:R-:W-:-:S02]  /*349a0*/  F2FP.BF16.PACK_AB R11, R28, R11 ;  /* 0x0000000b1c0b723e */ /* 0x008fc400000010ff */
[----:B------:R-:W-:Y:S02]  /*349b0*/  F2FP.BF16.PACK_AB R10, R10, R26 ;  /* 0x0000001a0a0a723e */ /* 0x000fe400000010ff */
[----:B------:R-:W-:Y:S02]  /*349c0*/  F2FP.BF16.PACK_AB R9, R6, R9 ;  /* 0x000000090609723e */ /* 0x000fe400000010ff */
[----:B------:R-:W-:Y:S02]  /*349d0*/  F2FP.BF16.PACK_AB R8, R3, R8 ;  /* 0x000000080308723e */ /* 0x000fe400000010ff */
[----:B----4-:R-:W-:Y:S02]  /*349e0*/  F2FP.BF16.PACK_AB R17, R21, R17 ;  /* 0x000000111511723e */ /* 0x010fe400000010ff */
[----:B------:R-:W-:-:S05]  /*349f0*/  F2FP.BF16.PACK_AB R18, R20, R18 ;  /* 0x000000121412723e */ /* 0x000fca00000010ff */
[----:B------:R-:W-:Y:S04]  /*34a00*/  STL [R1+0x2d7c], R18 ;  /* 0x002d7c1201007387 */ /* 0x000fe80000100800 */
[----:B------:R-:W-:Y:S04]  /*34a10*/  STL [R1+0x2d80], R17 ;  /* 0x002d801101007387 */ /* 0x000fe80000100800 */
[----:B------:R-:W-:Y:S04]  /*34a20*/  STL [R1+0x2d84], R16 ;  /* 0x002d841001007387 */ /* 0x000fe80000100800 */
[----:B------:R-:W-:Y:S04]  /*34a30*/  STL [R1+0x2d88], R11 ;  /* 0x002d880b01007387 */ /* 0x000fe80000100800 */
[----:B------:R-:W2:Y:S04]  /*34a40*/  LDL.LU R26, [R1+0xa84] ;  /* 0x000a8400011a7983 */ /* 0x000ea80000300800 */
[----:B------:R-:W-:Y:S04]  /*34a50*/  STL [R1+0x2d8c], R10 ;  /* 0x002d8c0a01007387 */ /* 0x000fe80000100800 */
[----:B------:R-:W-:Y:S04]  /*34a60*/  STL [R1+0x2d90], R9 ;  /* 0x002d900901007387 */ /* 0x000fe80000100800 */
[----:B------:R0:W-:Y:S04]  /*34a70*/  STL [R1+0x2d94], R8 ;  /* 0x002d940801007387 */ /* 0x0001e80000100800 */
[----:B0-----:R-:W3:Y:S01]  /*34a80*/  LDL.LU R8, [R1+0xab0] ;  /* 0x000ab00001087983 */ /* 0x001ee20000300800 */
[----:B------:R-:W-:-:S03]  /*34a90*/  F2FP.BF16.PACK_AB R3, R24, R13 ;  /* 0x0000000d1803723e */ /* 0x000fc600000010ff */
[----:B------:R-:W0:Y:S01]  /*34aa0*/  S2R R13, SR_TID.X ;  /* 0x00000000000d7919 */ /* 0x000e220000002100 */
[----:B------:R-:W-:Y:S02]  /*34ab0*/  F2FP.BF16.PACK_AB R7, R23, R7 ;  /* 0x000000071707723e */ /* 0x000fe400000010ff */
[----:B------:R-:W-:Y:S02]  /*34ac0*/  F2FP.BF16.PACK_AB R6, R4, R5 ;  /* 0x000000050406723e */ /* 0x000fe400000010ff */
[----:B------:R-:W-:Y:S02]  /*34ad0*/  F2FP.BF16.PACK_AB R5, R29, R14 ;  /* 0x0000000e1d05723e */ /* 0x000fe400000010ff */
[----:B------:R-:W-:Y:S01]  /*34ae0*/  F2FP.BF16.PACK_AB R4, R12, R25 ;  /* 0x000000190c04723e */ /* 0x000fe200000010ff */
[----:B------:R1:W-:Y:S01]  /*34af0*/  STL [R1+0x2d98], R7 ;  /* 0x002d980701007387 */ /* 0x0003e20000100800 */
[----:B------:R-:W-:-:S03]  /*34b00*/  F2FP.BF16.PACK_AB R2, R15, R27 ;  /* 0x0000001b0f02723e */ /* 0x000fc600000010ff */
[----:B------:R-:W-:Y:S04]  /*34b10*/  STL [R1+0x2d9c], R6 ;  /* 0x002d9c0601007387 */ /* 0x000fe80000100800 */
[----:B------:R-:W-:Y:S04]  /*34b20*/  STL [R1+0x2da0], R5 ;  /* 0x002da00501007387 */ /* 0x000fe80000100800 */
[----:B------:R-:W-:Y:S01]  /*34b30*/  STL [R1+0x2da4], R4 ;  /* 0x002da40401007387 */ /* 0x000fe20000100800 */
[----:B0-----:R-:W-:-:S03]  /*34b40*/  LOP3.LUT R13, R13, 0x1c, RZ, 0xc0, !PT ;  /* 0x0000001c0d0d7812 */ /* 0x001fc600078ec0ff */
[----:B------:R-:W4:Y:S01]  /*34b50*/  LDL.LU R12, [R1+0xa74] ;  /* 0x000a7400010c7983 */ /* 0x000f220000300800 */
[----:B------:R-:W-:-:S03]  /*34b60*/  LEA.HI R13, R13, 0x28, RZ, 0x1e ;  /* 0x000000280d0d7811 */ /* 0x000fc600078ff0ff */
[----:B------:R-:W2:Y:S04]  /*34b70*/  LDL.LU R25, [R1+0xa64] ;  /* 0x000a640001197983 */ /* 0x000ea80000300800 */
[----:B------:R-:W2:Y:S04]  /*34b80*/  LDL.LU R24, [R1+0xa54] ;  /* 0x000a540001187983 */ /* 0x000ea80000300800 */
[----:B------:R-:W-:Y:S04]  /*34b90*/  STL [R1+0x2da8], R3 ;  /* 0x002da80301007387 */ /* 0x000fe80000100800 */
[----:B------:R-:W-:Y:S04]  /*34ba0*/  STL [R1+0x2dac], R2 ;  /* 0x002dac0201007387 */ /* 0x000fe80000100800 */
[----:B------:R-:W-:Y:S04]  /*34bb0*/  STL [R1+0x2b3c], R0 ;  /* 0x002b3c0001007387 */ /* 0x000fe80000100800 */
[----:B------:R-:W0:Y:S02]  /*34bc0*/  S2R R27, SR_TID.X ;  /* 0x00000000001b7919 */ /* 0x000e240000002100 */
[----:B0-----:R-:W-:-:S05]  /*34bd0*/  LOP3.LUT R15, R27, 0x3f, RZ, 0xc0, !PT ;  /* 0x0000003f1b0f7812 */ /* 0x001fca00078ec0ff */
[----:B-1----:R-:W-:Y:S02]  /*34be0*/  IMAD.SHL.U32 R7, R15, 0x2, RZ ;  /* 0x000000020f077824 */ /* 0x002fe400078e00ff */
[----:B---3--:R-:W-:Y:S02]  /*34bf0*/  FFMA R8, R0, R8, R22 ;  /* 0x0000000800087223 */ /* 0x008fe40000000016 */
[----:B------:R0:W1:Y:S04]  /*34c00*/  LDS R0, [R13.X16+0x10000] ;  /* 0x010000000d007984 */ /* 0x000068000000c800 */
[----:B------:R3:W-:Y:S01]  /*34c10*/  STL [R1+0xab0], R8 ;  /* 0x000ab00801007387 */ /* 0x0007e20000100800 */
[----:B0-----:R-:W-:Y:S02]  /*34c20*/  LOP3.LUT R13, R27, 0x1c, RZ, 0xc0, !PT ;  /* 0x0000001c1b0d7812 */ /* 0x001fe400078ec0ff */
[----:B---3--:R-:W-:-:S02]  /*34c30*/  SHF.R.S32.HI R8, RZ, 0x6, R27 ;  /* 0x00000006ff087819 */ /* 0x008fc4000001141b */
[C---:B------:R-:W-:Y:S02]  /*34c40*/  LEA.HI R27, R13.reuse, 0x30, RZ, 0x1e ;  /* 0x000000300d1b7811 */ /* 0x040fe400078ff0ff */
[----:B------:R-:W-:-:S03]  /*34c50*/  LEA.HI R13, R13, 0x38, RZ, 0x1e ;  /* 0x000000380d0d7811 */ /* 0x000fc600078ff0ff */
[----:B------:R-:W0:Y:S04]  /*34c60*/  LDS R2, [R27.X16+0x10000] ;  /* 0x010000001b027984 */ /* 0x000e28000000c800 */
[----:B-1----:R-:W-:Y:S04]  /*34c70*/  STL [R1+0xa98], R0 ;  /* 0x000a980001007387 */ /* 0x002fe80000100800 */
[----:B------:R-:W1:Y:S01]  /*34c80*/  LDS R0, [R13.X16+0x10000] ;  /* 0x010000000d007984 */ /* 0x000e62000000c800 */
[----:B------:R-:W-:-:S04]  /*34c90*/  SGXT R8, R8, 0x1 ;  /* 0x000000010808781a */ /* 0x000fc80000000200 */
[----:B------:R-:W-:Y:S01]  /*34ca0*/  LOP3.LUT R7, R7, 0x90, R8, 0x78, !PT ;  /* 0x0000009007077812 */ /* 0x000fe200078e7808 */
[----:B------:R-:W-:Y:S06]  /*34cb0*/  BAR.SYNC.DEFER_BLOCKING 0x0 ;  /* 0x0000000000007b1d */ /* 0x000fec0000010000 */
[----:B0-----:R-:W-:Y:S04]  /*34cc0*/  STL [R1+0xa94], R2 ;  /* 0x000a940201007387 */ /* 0x001fe80000100800 */
[----:B-1----:R0:W-:Y:S04]  /*34cd0*/  STL [R1+0xa90], R0 ;  /* 0x000a900001007387 */ /* 0x0021e80000100800 */
[----:B------:R-:W3:Y:S04]  /*34ce0*/  LDL.LU R8, [R1+0xa44] ;  /* 0x000a440001087983 */ /* 0x000ee80000300800 */
        /* <DEDUP_REMOVED lines=12> */
[----:B------:R-:W2:Y:S04]  /*34db0*/  LDL.LU R13, [R1+0x984] ;  /* 0x00098400010d7983 */ /* 0x000ea80000300800 */
[----:B0-----:R-:W2:Y:S04]  /*34dc0*/  LDL.LU R26, [R1+0x974] ;  /* 0x00097400011a7983 */ /* 0x001ea80000300800 */
[----:B----4-:R0:W-:Y:S04]  /*34dd0*/  STS.U16 [R7+0x10400], R12 ;  /* 0x0104000c07007388 */ /* 0x0101e80000000400 */
[----:B------:R1:W-:Y:S04]  /*34de0*/  STS.U16 [R7+0x10800], R25 ;  /* 0x0108001907007388 */ /* 0x0003e80000000400 */
[----:B------:R-:W4:Y:S04]  /*34df0*/  LDL.LU R16, [R1+0x964] ;  /* 0x0009640001107983 */ /* 0x000f280000300800 */
[----:B------:R0:W-:Y:S04]  /*34e00*/  STS.U16 [R7+0x10c00], R24 ;  /* 0x010c001807007388 */ /* 0x0001e80000000400 */
        /* <DEDUP_REMOVED lines=10> */
[----:B0-----:R-:W4:Y:S04]  /*34eb0*/  LDL.LU R12, [R1+0x8b0] ;  /* 0x0008b000010c7983 */ /* 0x001f280000300800 */
[----:B-1----:R-:W4:Y:S04]  /*34ec0*/  LDL.LU R25, [R1+0x898] ;  /* 0x0008980001197983 */ /* 0x002f280000300800 */
[----:B------:R-:W4:Y:S04]  /*34ed0*/  LDL.LU R24, [R1+0x888] ;  /* 0x0008880001187983 */ /* 0x000f280000300800 */
        /* <DEDUP_REMOVED lines=12> */
[----:B--2---:R1:W-:Y:S04]  /*34fa0*/  STS.U16 [R7+0x14000], R13 ;  /* 0x0140000d07007388 */ /* 0x0043e80000000400 */
[----:B0-----:R-:W2:Y:S04]  /*34fb0*/  LDL.LU R27, [R1+0x6e8] ;  /* 0x0006e800011b7983 */ /* 0x001ea80000300800 */
[----:B------:R0:W-:Y:S04]  /*34fc0*/  STS.U16 [R7+0x14400], R26 ;  /* 0x0144001a07007388 */ /* 0x0001e80000000400 */
[----:B-1----:R-:W3:Y:S04]  /*34fd0*/  LDL.LU R13, [R1+0x3c8] ;  /* 0x0003c800010d7983 */ /* 0x002ee80000300800 */
        /* <DEDUP_REMOVED lines=11> */
[----:B------:R1:W-:Y:S04]  /*35090*/  STS.U16 [R7+0x14c00], R17 ;  /* 0x014c001107007388 */ /* 0x0003e80000000400 */
        /* <DEDUP_REMOVED lines=25> */
[----:B------:R-:W4:Y:S04]  /*35230*/  LDL.LU R12, [R1+0x158] ;  /* 0x00015800010c7983 */ /* 0x000f280000300800 */
[----:B0-----:R-:W4:Y:S04]  /*35240*/  LDL.LU R25, [R1+0x154] ;  /* 0x0001540001197983 */ /* 0x001f280000300800 */
[----:B-1----:R-:W4:Y:S04]  /*35250*/  LDL.LU R24, [R1+0x150] ;  /* 0x0001500001187983 */ /* 0x002f280000300800 */
[----:B--2---:R0:W-:Y:S04]  /*35260*/  STS.U16 [R7+0x18000], R27 ;  /* 0x0180001b07007388 */ /* 0x0041e80000000400 */
[----:B---3--:R1:W-:Y:S04]  /*35270*/  STS.U16 [R7+0x18400], R13 ;  /* 0x0184000d07007388 */ /* 0x0083e80000000400 */
[----:B0-----:R-:W2:Y:S04]  /*35280*/  LDL.LU R27, [R1+0x14c] ;  /* 0x00014c00011b7983 */ /* 0x001ea80000300800 */
[----:B------:R0:W-:Y:S04]  /*35290*/  STS.U16 [R7+0x18800], R26 ;  /* 0x0188001a07007388 */ /* 0x0001e80000000400 */
[----:B------:R-:W-:Y:S04]  /*352a0*/  STS.U16 [R7+0x18c00], R8 ;  /* 0x018c000807007388 */ /* 0x000fe80000000400 */
[----:B-1----:R-:W3:Y:S04]  /*352b0*/  LDL.LU R13, [R1+0x148] ;  /* 0x00014800010d7983 */ /* 0x002ee80000300800 */
[----:B------:R-:W-:Y:S04]  /*352c0*/  STS.U16 [R7+0x19000], R0 ;  /* 0x0190000007007388 */ /* 0x000fe80000000400 */
[----:B0-----:R-:W2:Y:S04]  /*352d0*/  LDL.LU R26, [R1+0x144] ;  /* 0x00014400011a7983 */ /* 0x001ea80000300800 */
[----:B------:R0:W-:Y:S04]  /*352e0*/  STS.U16 [R7+0x19400], R22 ;  /* 0x0194001607007388 */ /* 0x0001e80000000400 */
[----:B0-----:R-:W2:Y:S04]  /*352f0*/  LDL R22, [R1+0xab8] ;  /* 0x000ab80001167983 */ /* 0x001ea80000100800 */
[----:B------:R-:W-:Y:S04]  /*35300*/  STS.U16 [R7+0x19800], R2 ;  /* 0x0198000207007388 */ /* 0x000fe80000000400 */
[----:B------:R-:W-:Y:S04]  /*35310*/  STS.U16 [R7+0x19c00], R3 ;  /* 0x019c000307007388 */ /* 0x000fe80000000400 */
[----:B--2---:R0:W-:Y:S04]  /*35320*/  STL [R1+0x2df4], R22 ;  /* 0x002df41601007387 */ /* 0x0041e80000100800 */
[----:B0-----:R-:W2:Y:S04]  /*35330*/  LDL R22, [R1+0x440] ;  /* 0x0004400001167983 */ /* 0x001ea80000100800 */
[----:B------:R-:W-:Y:S04]  /*35340*/  STS.U16 [R7+0x1a000], R4 ;  /* 0x01a0000407007388 */ /* 0x000fe80000000400 */
[----:B------:R-:W-:Y:S04]  /*35350*/  STS.U16 [R7+0x1a400], R5 ;  /* 0x01a4000507007388 */ /* 0x000fe80000000400 */
[----:B------:R-:W-:Y:S04]  /*35360*/  STS.U16 [R7+0x1a800], R6 ;  /* 0x01a8000607007388 */ /* 0x000fe80000000400 */
[----:B----4-:R-:W-:Y:S04]  /*35370*/  STS.U16 [R7+0x1ac00], R9 ;  /* 0x01ac000907007388 */ /* 0x010fe80000000400 */
[----:B------:R-:W-:Y:S04]  /*35380*/  STS.U16 [R7+0x1b000], R10 ;  /* 0x01b0000a07007388 */ /* 0x000fe80000000400 */
[----:B------:R-:W-:Y:S04]  /*35390*/  STS.U16 [R7+0x1b400], R11 ;  /* 0x01b4000b07007388 */ /* 0x000fe80000000400 */
[----:B------:R-:W-:Y:S04]  /*353a0*/  STS.U16 [R7+0x1b800], R16 ;  /* 0x01b8001007007388 */ /* 0x000fe80000000400 */
[----:B------:R-:W-:Y:S04]  /*353b0*/  STS.U16 [R7+0x1bc00], R17 ;  /* 0x01bc001107007388 */ /* 0x000fe80000000400 */
[----:B------:R-:W-:Y:S04]  /*353c0*/  STS.U16 [R7+0x1c000], R18 ;  /* 0x01c0001207007388 */ /* 0x000fe80000000400 */
        /* <DEDUP_REMOVED lines=13> */
[----:B------:R0:W-:Y:S04]  /*354a0*/  STS.U16 [R22+0x1f800], R26 ;  /* 0x01f8001a16007388 */ /* 0x0001e80000000400 */
[----:B0-----:R-:W2:Y:S04]  /*354b0*/  LDL.LU R26, [R1+0x140] ;  /* 0x00014000011a7983 */ /* 0x001ea80000300800 */
[----:B------:R-:W3:Y:S04]  /*354c0*/  LDL.LU R0, [R1+0xa60] ;  /* 0x000a600001007983 */ /* 0x000ee80000300800 */
[----:B---3--:R0:W-:Y:S04]  /*354d0*/  STL [R1+0x2dec], R0 ;  /* 0x002dec0001007387 */ /* 0x0081e80000100800 */
[----:B0-----:R-:W3:Y:S04]  /*354e0*/  LDL.LU R0, [R1+0xa70] ;  /* 0x000a700001007983 */ /* 0x001ee80000300800 */
[----:B--2---:R-:W-:Y:S04]  /*354f0*/  STS.U16 [R22+0x1fc00], R26 ;  /* 0x01fc001a16007388 */ /* 0x004fe80000000400 */
[----:B---3--:R0:W-:Y:S04]  /*35500*/  STL [R1+0x2df0], R0 ;  /* 0x002df00001007387 */ /* 0x0081e80000100800 */
[----:B0-----:R-:W2:Y:S04]  /*35510*/  LDL.LU R0, [R1+0xa80] ;  /* 0x000a800001007983 */ /* 0x001ea80000300800 */
[----:B------:R-:W3:Y:S04]  /*35520*/  LDL.LU R2, [R1+0xa50] ;  /* 0x000a500001027983 */ /* 0x000ee80000300800 */
        /* <DEDUP_REMOVED lines=26> */
[----:B------:R-:W3:Y:S04]  /*356d0*/  LDL.LU R26, [R1+0x8ac] ;  /* 0x0008ac00011a7983 */ /* 0x000ee80000300800 */
[----:B--2---:R0:W-:Y:S04]  /*356e0*/  STS.U16 [R22+0x10100], R0 ;  /* 0x0101000016007388 */ /* 0x0041e80000000400 */
[----:B0-----:R-:W2:Y:S04]  /*356f0*/  LDL.LU R0, [R1+0x2df0] ;  /* 0x002df00001007983 */ /* 0x001ea80000300800 */
[----:B--2---:R0:W-:Y:S04]  /*35700*/  STS.U16 [R22+0x10500], R0 ;  /* 0x0105000016007388 */ /* 0x0041e80000000400 */
[----:B0-----:R-:W2:Y:S04]  /*35710*/  LDL.LU R0, [R1+0x2dec] ;  /* 0x002dec0001007983 */ /* 0x001ea80000300800 */
[----:B--2---:R-:W-:Y:S04]  /*35720*/  STS.U16 [R22+0x10900], R0 ;  /* 0x0109000016007388 */ /* 0x004fe80000000400 */
[----:B---3--:R-:W-:Y:S04]  /*35730*/  STS.U16 [R22+0x10d00], R2 ;  /* 0x010d000216007388 */ /* 0x008fe80000000400 */
[----:B----4-:R-:W-:Y:S04]  /*35740*/  STS.U16 [R22+0x11100], R3 ;  /* 0x0111000316007388 */ /* 0x010fe80000000400 */
        /* <DEDUP_REMOVED lines=24> */
[----:B0-----:R-:W2:Y:S04]  /*358d0*/  LDL.LU R13, [R1+0x894] ;  /* 0x00089400010d7983 */ /* 0x001ea80000300800 */
[----:B------:R-:W3:Y:S04]  /*358e0*/  LDL.LU R0, [R1+0x3c4] ;  /* 0x0003c40001007983 */ /* 0x000ee80000300800 */
[----:B---3--:R0:W-:Y:S04]  /*358f0*/  STL [R1+0x2de4], R0 ;  /* 0x002de40001007387 */ /* 0x0081e80000100800 */
[----:B0-----:R-:W3:Y:S04]  /*35900*/  LDL.LU R0, [R1+0x52c] ;  /* 0x00052c0001007983 */ /* 0x001ee80000300800 */
[----:B---3--:R0:W-:Y:S04]  /*35910*/  STL [R1+0x2de8], R0 ;  /* 0x002de80001007387 */ /* 0x0081e80000100800 */
[----:B0-----:R-:W3:Y:S04]  /*35920*/  LDL.LU R0, [R1+0x884] ;  /* 0x0008840001007983 */ /* 0x001ee80000300800 */
        /* <DEDUP_REMOVED lines=22> */
[----:B------:R0:W-:Y:S04]  /*35a90*/  STS.U16 [R22+0x17500], R26 ;  /* 0x0175001a16007388 */ /* 0x0001e80000000400 */
[----:B------:R-:W4:Y:S04]  /*35aa0*/  LDL.LU R25, [R1+0x11c] ;  /* 0x00011c0001197983 */ /* 0x000f280000300800 */
[----:B--2---:R1:W-:Y:S04]  /*35ab0*/  STS.U16 [R22+0x17900], R13 ;  /* 0x0179000d16007388 */ /* 0x0043e80000000400 */
[----:B0-----:R-:W2:Y:S04]  /*35ac0*/  LDL.LU R26, [R1+0x118] ;  /* 0x00011800011a7983 */ /* 0x001ea80000300800 */
[----:B------:R-:W2:Y:S04]  /*35ad0*/  LDL.LU R24, [R1+0x114] ;  /* 0x0001140001187983 */ /* 0x000ea80000300800 */
[----:B------:R-:W2:Y:S04]  /*35ae0*/  LDL.LU R27, [R1+0x110] ;  /* 0x00011000011b7983 */ /* 0x000ea80000300800 */
[----:B-1----:R-:W2:Y:S04]  /*35af0*/  LDL.LU R13, [R1+0x10c] ;  /* 0x00010c00010d7983 */ /* 0x002ea80000300800 */
[----:B---3--:R0:W-:Y:S04]  /*35b00*/  STS.U16 [R22+0x17d00], R0 ;  /* 0x017d000016007388 */ /* 0x0081e80000000400 */
[----:B0-----:R-:W3:Y:S04]  /*35b10*/  LDL.LU R0, [R1+0x2de8] ;  /* 0x002de80001007983 */ /* 0x001ee80000300800 */
[----:B---3--:R0:W-:Y:S04]  /*35b20*/  STS.U16 [R22+0x18100], R0 ;  /* 0x0181000016007388 */ /* 0x0081e80000000400 */
[----:B0-----:R-:W3:Y:S04]  /*35b30*/  LDL.LU R0, [R1+0x2de4] ;  /* 0x002de40001007983 */ /* 0x001ee80000300800 */
[----:B---3--:R-:W-:Y:S04]  /*35b40*/  STS.U16 [R22+0x18500], R0 ;  /* 0x0185000016007388 */ /* 0x008fe80000000400 */
[----:B----4-:R-:W-:Y:S04]  /*35b50*/  STS.U16 [R22+0x18900], R2 ;  /* 0x0189000216007388 */ /* 0x010fe80000000400 */
[----:B------:R0:W-:Y:S04]  /*35b60*/  STS.U16 [R22+0x18d00], R3 ;  /* 0x018d000316007388 */ /* 0x0001e80000000400 */
[----:B0-----:R-:W3:Y:S04]  /*35b70*/  LDL.LU R3, [R1+0x100] ;  /* 0x0001000001037983 */ /* 0x001ee80000300800 */
        /* <DEDUP_REMOVED lines=14> */
[----:B---3--:R0:W-:Y:S04]  /*35c60*/  STL [R1+0x2de0], R3 ;  /* 0x002de00301007387 */ /* 0x0081e80000100800 */
        /* <DEDUP_REMOVED lines=8> */
[----:B--2---:R0:W-:Y:S04]  /*35cf0*/  STS.U16 [R22+0x1e500], R26 ;  /* 0x01e5001a16007388 */ /* 0x0041e80000000400 */
[----:B0-----:R-:W0:Y:S04]  /*35d00*/  S2R R26, SR_TID.X ;  /* 0x00000000001a7919 */ /* 0x001e280000002100 */
[----:B------:R-:W-:Y:S04]  /*35d10*/  STS.U16 [R22+0x1e900], R24 ;  /* 0x01e9001816007388 */ /* 0x000fe80000000400 */
[----:B------:R-:W-:Y:S04]  /*35d20*/  STS.U16 [R22+0x1ed00], R27 ;  /* 0x01ed001b16007388 */ /* 0x000fe80000000400 */
[----:B------:R1:W-:Y:S01]  /*35d30*/  STS.U16 [R22+0x1f100], R13 ;  /* 0x01f1000d16007388 */ /* 0x0003e20000000400 */
[----:B0-----:R-:W-:-:S02]  /*35d40*/  SHF.R.S32.HI R2, RZ, 0x6, R26 ;  /* 0x00000006ff027819 */ /* 0x001fc4000001141a */
[----:B-1----:R-:W-:Y:S02]  /*35d50*/  LOP3.LUT R13, R26, 0x3f, RZ, 0xc0, !PT ;  /* 0x0000003f1a0d7812 */ /* 0x002fe400078ec0ff */
[----:B------:R-:W2:Y:S04]  /*35d60*/  LDL.LU R26, [R1+0xa7c] ;  /* 0x000a7c00011a7983 */ /* 0x000ea80000300800 */
        /* <DEDUP_REMOVED lines=15> */
[----:B------:R-:W-:-:S03]  /*35e60*/  SGXT R2, R2, 0x1 ;  /* 0x000000010202781a */ /* 0x000fc60000000200 */
[----:B------:R-:W2:Y:S01]  /*35e70*/  LDL.LU R23, [R1+0x97c] ;  /* 0x00097c0001177983 */ /* 0x000ea20000300800 */
[----:B------:R-:W-:-:S03]  /*35e80*/  SHF.L.U32 R0, R13, 0x1, RZ ;  /* 0x000000010d007819 */ /* 0x000fc600000006ff */
[----:B------:R-:W2:Y:S04]  /*35e90*/  LDL.LU R29, [R1+0x96c] ;  /* 0x00096c00011d7983 */ /* 0x000ea80000300800 */
[----:B------:R-:W2:Y:S04]  /*35ea0*/  LDL.LU R14, [R1+0x95c] ;  /* 0x00095c00010e7983 */ /* 0x000ea80000300800 */
[----:B------:R-:W2:Y:S04]  /*35eb0*/  LDL.LU R15, [R1+0x94c] ;  /* 0x00094c00010f7983 */ /* 0x000ea80000300800 */
[----:B------:R-:W2:Y:S01]  /*35ec0*/  LDL.LU R12, [R1+0x93c] ;  /* 0x00093c00010c7983 */ /* 0x000ea20000300800 */
[----:B------:R-:W-:-:S03]  /*35ed0*/  LOP3.LUT R0, R0, 0x90, R2, 0x78, !PT ;  /* 0x0000009000007812 */ /* 0x000fc600078e7802 */
[----:B------:R-:W2:Y:S04]  /*35ee0*/  LDL.LU R25, [R1+0x92c] ;  /* 0x00092c0001197983 */ /* 0x000ea80000300800 */
[----:B------:R-:W2:Y:S04]  /*35ef0*/  LDL.LU R24, [R1+0x91c] ;  /* 0x00091c0001187983 */ /* 0x000ea80000300800 */
[----:B------:R-:W2:Y:S04]  /*35f00*/  LDL.LU R27, [R1+0x90c] ;  /* 0x00090c00011b7983 */ /* 0x000ea80000300800 */
[----:B------:R-:W2:Y:S04]  /*35f10*/  LDL.LU R13, [R1+0x8fc] ;  /* 0x0008fc00010d7983 */ /* 0x000ea80000300800 */
[----:B------:R-:W2:Y:S04]  /*35f20*/  LDL.LU R2, [R1+0x104] ;  /* 0x0001040001027983 */ /* 0x000ea80000300800 */
[----:B---3--:R0:W-:Y:S04]  /*35f30*/  STS.U16 [R22+0x1f500], R3 ;  /* 0x01f5000316007388 */ /* 0x0081e80000000400 */
[----:B0-----:R-:W3:Y:S01]  /*35f40*/  LDL.LU R3, [R1+0x2de0] ;  /* 0x002de00001037983 */ /* 0x001ee20000300800 */
[----:B------:R-:W-:-:S03]  /*35f50*/  LOP3.LUT R0, R0, 0x40, RZ, 0x3c, !PT ;  /* 0x0000004000007812 */ /* 0x000fc600078e3cff */
[----:B--2---:R-:W-:Y:S04]  /*35f60*/  STS.U16 [R22+0x1f900], R2 ;  /* 0x01f9000216007388 */ /* 0x004fe80000000400 */
[----:B---3--:R-:W-:Y:S04]  /*35f70*/  STS.U16 [R22+0x1fd00], R3 ;  /* 0x01fd000316007388 */ /* 0x008fe80000000400 */
[----:B------:R0:W-:Y:S04]  /*35f80*/  STS.U16 [R0+0x10200], R26 ;  /* 0x0102001a00007388 */ /* 0x0001e80000000400 */
        /* <DEDUP_REMOVED lines=21> */
[----:B------:R0:W-:Y:S04]  /*360e0*/  STS.U16 [R0+0x15600], R25 ;  /* 0x0156001900007388 */ /* 0x0001e80000000400 */
[----:B0-----:R-:W3:Y:S04]  /*360f0*/  LDL.LU R25, [R1+0x8b8] ;  /* 0x0008b80001197983 */ /* 0x001ee80000300800 */
[----:B---3--:R0:W-:Y:S04]  /*36100*/  STL [R1+0x2dd8], R25 ;  /* 0x002dd81901007387 */ /* 0x0081e80000100800 */
[----:B0-----:R-:W3:Y:S04]  /*36110*/  LDL.LU R25, [R1+0x8c8] ;  /* 0x0008c80001197983 */ /* 0x001ee80000300800 */
[----:B------:R-:W-:Y:S04]  /*36120*/  STS.U16 [R0+0x15a00], R24 ;  /* 0x015a001800007388 */ /* 0x000fe80000000400 */
[----:B------:R-:W-:Y:S04]  /*36130*/  STS.U16 [R0+0x15e00], R27 ;  /* 0x015e001b00007388 */ /* 0x000fe80000000400 */
[----:B------:R-:W-:Y:S04]  /*36140*/  STS.U16 [R0+0x16200], R13 ;  /* 0x0162000d00007388 */ /* 0x000fe80000000400 */
[----:B--2---:R-:W-:Y:S04]  /*36150*/  STS.U16 [R0+0x16600], R26 ;  /* 0x0166001a00007388 */ /* 0x004fe80000000400 */
[----:B---3--:R0:W-:Y:S04]  /*36160*/  STL [R1+0x2ddc], R25 ;  /* 0x002ddc1901007387 */ /* 0x0081e80000100800 */
[----:B0-----:R-:W2:Y:S04]  /*36170*/  LDL.LU R25, [R1+0x8d8] ;  /* 0x0008d80001197983 */ /* 0x001ea80000300800 */
[----:B------:R-:W3:Y:S04]  /*36180*/  LDL.LU R24, [R1+0x8a8] ;  /* 0x0008a80001187983 */ /* 0x000ee80000300800 */
[----:B------:R-:W4:Y:S04]  /*36190*/  LDL.LU R27, [R1+0x890] ;  /* 0x00089000011b7983 */ /* 0x000f280000300800 */
        /* <DEDUP_REMOVED lines=35> */
[----:B------:R0:W-:Y:S04]  /*363d0*/  STS.U16 [R0+0x17e00], R13 ;  /* 0x017e000d00007388 */ /* 0x0001e80000000400 */
[----:B------:R1:W-:Y:S04]  /*363e0*/  STS.U16 [R0+0x18200], R26 ;  /* 0x0182001a00007388 */ /* 0x0003e80000000400 */
[----:B0-----:R-:W2:Y:S04]  /*363f0*/  LDL.LU R13, [R1+0x2dcc] ;  /* 0x002dcc00010d7983 */ /* 0x001ea80000300800 */
[----:B-1----:R-:W2:Y:S04]  /*36400*/  LDL.LU R26, [R1+0x2dc8] ;  /* 0x002dc800011a7983 */ /* 0x002ea80000300800 */
        /* <DEDUP_REMOVED lines=24> */
[----:B------:R1:W-:Y:S04]  /*36590*/  STS.U16 [R0+0x1e600], R13 ;  /* 0x01e6000d00007388 */ /* 0x0003e80000000400 */
[----:B0-----:R-:W0:Y:S04]  /*365a0*/  S2R R26, SR_TID.X ;  /* 0x00000000001a7919 */ /* 0x001e280000002100 */
[----:B-1----:R-:W1:Y:S04]  /*365b0*/  S2R R13, SR_TID.X ;  /* 0x00000000000d7919 */ /* 0x002e680000002100 */
[----:B----4-:R-:W-:Y:S04]  /*365c0*/  STS.U16 [R0+0x1ea00], R24 ;  /* 0x01ea001800007388 */ /* 0x010fe80000000400 */
[----:B------:R1:W-:Y:S04]  /*365d0*/  STS.U16 [R0+0x1ee00], R27 ;  /* 0x01ee001b00007388 */ /* 0x0003e80000000400 */
[----:B0-----:R0:W-:Y:S01]  /*365e0*/  STL [R1+0x2db0], R26 ;  /* 0x002db01a01007387 */ /* 0x0011e20000100800 */
[----:B-1----:R-:W-:-:S02]  /*365f0*/  LOP3.LUT R27, R13, 0x3f, RZ, 0xc0, !PT ;  /* 0x0000003f0d1b7812 */ /* 0x002fc400078ec0ff */
[----:B------:R-:W-:Y:S02]  /*36600*/  SHF.R.S32.HI R13, RZ, 0x6, R26 ;  /* 0x00000006ff0d7819 */ /* 0x000fe4000001141a */
[----:B0-----:R-:W2:Y:S04]  /*36610*/  LDL.LU R26, [R1+0x7c] ;  /* 0x00007c00011a7983 */ /* 0x001ea80000300800 */
[----:B--2---:R0:W-:Y:S04]  /*36620*/  STL [R1+0x2dc0], R26 ;  /* 0x002dc01a01007387 */ /* 0x0041e80000100800 */
[----:B0-----:R-:W2:Y:S01]  /*36630*/  LDL.LU R26, [R1+0xa0] ;  /* 0x0000a000011a7983 */ /* 0x001ea20000300800 */
[----:B------:R-:W-:-:S03]  /*36640*/  SGXT R13, R13, 0x1 ;  /* 0x000000010d0d781a */ /* 0x000fc60000000200 */
[----:B---3--:R0:W-:Y:S02]  /*36650*/  STS.U16 [R0+0x1f200], R25 ;  /* 0x01f2001900007388 */ /* 0x0081e40000000400 */
[----:B0-----:R-:W-:-:S05]  /*36660*/  IMAD.SHL.U32 R0, R27, 0x2, RZ ;  /* 0x000000021b007824 */ /* 0x001fca00078e00ff */
[----:B------:R-:W-:Y:S01]  /*36670*/  LOP3.LUT R0, R0, 0x90, R13, 0x78, !PT ;  /* 0x0000009000007812 */ /* 0x000fe200078e780d */
[----:B--2---:R0:W-:Y:S04]  /*36680*/  STL [R1+0x2dc4], R26 ;  /* 0x002dc41a01007387 */ /* 0x0041e80000100800 */
        /* <DEDUP_REMOVED lines=27> */
[----:B------:R-:W2:Y:S04]  /*36840*/  LDL R13, [R1+0xa9c] ;  /* 0x000a9c00010d7983 */ /* 0x000ea80000100800 */
        /* <DEDUP_REMOVED lines=9> */
[----:B0-----:R-:W2:Y:S01]  /*368e0*/  LDL.LU R26, [R1+0x8c4] ;  /* 0x0008c400011a7983 */ /* 0x001ea20000300800 */
[----:B------:R-:W-:-:S05]  /*368f0*/  LOP3.LUT R0, R0, 0x60, RZ, 0x3c, !PT ;  /* 0x0000006000007812 */ /* 0x000fca00078e3cff */
[----:B---3--:R-:W-:Y:S04]  /*36900*/  STS.U16 [R0+0x10300], R22 ;  /* 0x0103001600007388 */ /* 0x008fe80000000400 */
[----:B----4-:R-:W-:Y:S04]  /*36910*/  STS.U16 [R0+0x10700], R2 ;  /* 0x0107000200007388 */ /* 0x010fe80000000400 */
[----:B------:R-:W-:Y:S04]  /*36920*/  STS.U16 [R0+0x10b00], R3 ;  /* 0x010b000300007388 */ /* 0x000fe80000000400 */
[----:B------:R-:W-:Y:S04]  /*36930*/  STS.U16 [R0+0x10f00], R4 ;  /* 0x010f000400007388 */ /* 0x000fe80000000400 */
[----:B------:R-:W-:Y:S04]  /*36940*/  STS.U16 [R0+0x11300], R5 ;  /* 0x0113000500007388 */ /* 0x000fe80000000400 */
[----:B--2---:R0:W-:Y:S04]  /*36950*/  STL [R1+0x2dbc], R26 ;  /* 0x002dbc1a01007387 */ /* 0x0041e80000100800 */
[----:B0-----:R-:W2:Y:S04]  /*36960*/  LDL.LU R26, [R1+0x8d4] ;  /* 0x0008d400011a7983 */ /* 0x001ea80000300800 */
[----:B------:R-:W3:Y:S04]  /*36970*/  LDL.LU R2, [R1+0x88c] ;  /* 0x00088c0001027983 */ /* 0x000ee80000300800 */
[----:B------:R0:W-:Y:S04]  /*36980*/  STS.U16 [R0+0x11700], R6 ;  /* 0x0117000600007388 */ /* 0x0001e80000000400 */
[----:B------:R-:W4:Y:S04]  /*36990*/  LDL.LU R3, [R1+0x6ec] ;  /* 0x0006ec0001037983 */ /* 0x000f280000300800 */
[----:B------:R1:W-:Y:S04]  /*369a0*/  STS.U16 [R0+0x11b00], R7 ;  /* 0x011b000700007388 */ /* 0x0003e80000000400 */
        /* <DEDUP_REMOVED lines=21> */
[----:B------:R-:W-:Y:S04]  /*36b00*/  STS.U16 [R0+0x14700], R28 ;  /* 0x0147001c00007388 */ /* 0x000fe80000000400 */
[----:B-1----:R-:W3:Y:S04]  /*36b10*/  LDL.LU R19, [R1+0x31c] ;  /* 0x00031c0001137983 */ /* 0x002ee80000300800 */
[----:B------:R0:W-:Y:S04]  /*36b20*/  STS.U16 [R0+0x14b00], R23 ;  /* 0x014b001700007388 */ /* 0x0001e80000000400 */
[----:B------:R-:W3:Y:S04]  /*36b30*/  LDL.LU R20, [R1+0x30c] ;  /* 0x00030c0001147983 */ /* 0x000ee80000300800 */
[----:B------:R-:W-:Y:S04]  /*36b40*/  STS.U16 [R0+0x14f00], R29 ;  /* 0x014f001d00007388 */ /* 0x000fe80000000400 */
[----:B------:R-:W3:Y:S04]  /*36b50*/  LDL.LU R21, [R1+0x2fc] ;  /* 0x0002fc0001157983 */ /* 0x000ee80000300800 */
[----:B------:R1:W-:Y:S04]  /*36b60*/  STS.U16 [R0+0x15300], R14 ;  /* 0x0153000e00007388 */ /* 0x0003e80000000400 */
[----:B0-----:R-:W3:Y:S04]  /*36b70*/  LDL.LU R23, [R1+0x2ec] ;  /* 0x0002ec0001177983 */ /* 0x001ee80000300800 */
[----:B------:R0:W-:Y:S04]  /*36b80*/  STS.U16 [R0+0x15700], R15 ;  /* 0x0157000f00007388 */ /* 0x0001e80000000400 */
[----:B-1----:R-:W3:Y:S04]  /*36b90*/  LDL.LU R14, [R1+0x2dc] ;  /* 0x0002dc00010e7983 */ /* 0x002ee80000300800 */
        /* <DEDUP_REMOVED lines=8> */
[----:B0-----:R-:W3:Y:S04]  /*36c20*/  LDL.LU R27, [R1+0x130] ;  /* 0x00013000011b7983 */ /* 0x001ee80000300800 */
        /* <DEDUP_REMOVED lines=62> */
[----:B--2---:R3:W-:Y:S04]  /*37010*/  STS.U16 [R0+0x1e700], R27 ;  /* 0x01e7001b00007388 */ /* 0x0047e80000000400 */
[----:B------:R0:W-:Y:S04]  /*37020*/  STS.U16 [R0+0x1eb00], R25 ;  /* 0x01eb001900007388 */ /* 0x0001e80000000400 */
[----:B------:R-:W-:Y:S01]  /*37030*/  STS.U16 [R0+0x1ef00], R24 ;  /* 0x01ef001800007388 */ /* 0x000fe20000000400 */
[----:B---3--:R-:W-:-:S03]  /*37040*/  LOP3.LUT R27, R26, 0x60, RZ, 0xc0, !PT ;  /* 0x000000601a1b7812 */ /* 0x008fc600078ec0ff */
[----:B------:R1:W-:Y:S01]  /*37050*/  STS.U16 [R0+0x1f300], R12 ;  /* 0x01f3000c00007388 */ /* 0x0003e20000000400 */
[----:B0-----:R-:W-:-:S03]  /*37060*/  SHF.L.U32 R25, R26, 0x2, RZ ;  /* 0x000000021a197819 */ /* 0x001fc600000006ff */
[----:B------:R-:W-:Y:S01]  /*37070*/  STS.U16 [R0+0x1f700], R15 ;  /* 0x01f7000f00007388 */ /* 0x000fe20000000400 */
[----:B------:R-:W-:-:S03]  /*37080*/  LOP3.LUT R26, R26, 0x1c, RZ, 0xc0, !PT ;  /* 0x0000001c1a1a7812 */ /* 0x000fc600078ec0ff */
[----:B------:R-:W-:Y:S01]  /*37090*/  STS.U16 [R0+0x1fb00], R14 ;  /* 0x01fb000e00007388 */ /* 0x000fe20000000400 */
[----:B-1----:R-:W-:-:S03]  /*370a0*/  LOP3.LUT R12, R25, 0x7c, RZ, 0xc0, !PT ;  /* 0x0000007c190c7812 */ /* 0x002fc600078ec0ff */
[----:B------:R0:W-:Y:S01]  /*370b0*/  STS.U16 [R0+0x1ff00], R23 ;  /* 0x01ff001700007388 */ /* 0x0001e20000000400 */
[----:B------:R-:W-:Y:S01]  /*370c0*/  SHF.R.U32.HI R27, RZ, 0x1, R27 ;  /* 0x00000001ff1b7819 */ /* 0x000fe2000001161b */
[----:B------:R-:W-:Y:S01]  /*370d0*/  IMAD R12, R26, 0x20, R12 ;  /* 0x000000201a0c7824 */ /* 0x000fe200078e020c */
[----:B0-----:R-:W-:-:S04]  /*370e0*/  LOP3.LUT R0, R25, 0x7c, RZ, 0xc0, !PT ;  /* 0x0000007c19007812 */ /* 0x001fc800078ec0ff */
[----:B------:R-:W-:Y:S02]  /*370f0*/  LEA R0, R26, R0, 0x5 ;  /* 0x000000001a007211 */ /* 0x000fe400078e28ff */
[----:B------:R-:W0:Y:S01]  /*37100*/  S2R R26, SR_TID.X ;  /* 0x00000000001a7919 */ /* 0x000e220000002100 */
[-C--:B------:R-:W-:Y:S02]  /*37110*/  LOP3.LUT R12, R12, R27.reuse, RZ, 0x3c, !PT ;  /* 0x0000001b0c0c7212 */ /* 0x080fe400078e3cff */
[----:B------:R-:W-:Y:S02]  /*37120*/  LOP3.LUT R0, R0, R27, RZ, 0x3c, !PT ;  /* 0x0000001b00007212 */ /* 0x000fe400078e3cff */
[----:B------:R-:W1:Y:S04]  /*37130*/  S2R R27, SR_TID.X ;  /* 0x00000000001b7919 */ /* 0x000e680000002100 */
[----:B------:R-:W-:Y:S01]  /*37140*/  STS [R12+0x20000], R21 ;  /* 0x020000150c007388 */ /* 0x000fe20000000800 */
[----:B------:R-:W-:-:S03]  /*37150*/  LOP3.LUT R0, R0, 0x40, RZ, 0x3c, !PT ;  /* 0x0000004000007812 */ /* 0x000fc600078e3cff */
[----:B------:R-:W-:Y:S04]  /*37160*/  STS [R12+0x20400], R20 ;  /* 0x020400140c007388 */ /* 0x000fe80000000800 */
[----:B------:R-:W-:Y:S04]  /*37170*/  STS [R12+0x20800], R17 ;  /* 0x020800110c007388 */ /* 0x000fe80000000800 */
[----:B------:R-:W-:Y:S04]  /*37180*/  STS [R12+0x20c00], R16 ;  /* 0x020c00100c007388 */ /* 0x000fe80000000800 */
[----:B------:R-:W-:Y:S01]  /*37190*/  STS [R12+0x21000], R9 ;  /* 0x021000090c007388 */ /* 0x000fe20000000800 */
[----:B0-----:R-:W-:-:S03]  /*371a0*/  LOP3.LUT R22, R26, 0x7, RZ, 0xc0, !PT ;  /* 0x000000071a167812 */ /* 0x001fc600078ec0ff */
[----:B------:R-:W-:Y:S04]  /*371b0*/  STS [R12+0x21400], R8 ;  /* 0x021400080c007388 */ /* 0x000fe80000000800 */
[----:B------:R-:W-:Y:S04]  /*371c0*/  STS [R12+0x21800], R5 ;  /* 0x021800050c007388 */ /* 0x000fe80000000800 */
[----:B------:R-:W-:Y:S01]  /*371d0*/  STS [R12+0x21c00], R4 ;  /* 0x021c00040c007388 */ /* 0x000fe20000000800 */
[----:B-1----:R-:W-:-:S03]  /*371e0*/  IMAD.SHL.U32 R25, R27, 0x80, RZ ;  /* 0x000000801b197824 */ /* 0x002fc600078e00ff */
[----:B------:R-:W-:Y:S01]  /*371f0*/  STS [R0+0x20000], R19 ;  /* 0x0200001300007388 */ /* 0x000fe20000000800 */
[----:B------:R-:W-:-:S03]  /*37200*/  SHF.L.U32 R22, R22, 0x4, RZ ;  /* 0x0000000416167819 */ /* 0x000fc600000006ff */
[----:B------:R-:W-:Y:S04]  /*37210*/  STS [R0+0x20400], R18 ;  /* 0x0204001200007388 */ /* 0x000fe80000000800 */
[----:B------:R-:W-:Y:S04]  /*37220*/  STS [R0+0x20800], R11 ;  /* 0x0208000b00007388 */ /* 0x000fe80000000800 */
[----:B------:R-:W-:Y:S04]  /*37230*/  STS [R0+0x20c00], R10 ;  /* 0x020c000a00007388 */ /* 0x000fe80000000800 */
[----:B------:R-:W-:Y:S01]  /*37240*/  STS [R0+0x21000], R7 ;  /* 0x0210000700007388 */ /* 0x000fe20000000800 */
[----:B------:R-:W-:-:S03]  /*37250*/  LOP3.LUT R22, R22, 0x780, R25, 0xf8, !PT ;  /* 0x0000078016167812 */ /* 0x000fc600078ef819 */
[----:B------:R-:W-:Y:S01]  /*37260*/  STS [R0+0x21400], R6 ;  /* 0x0214000600007388 */ /* 0x000fe20000000800 */
[----:B------:R-:W-:-:S03]  /*37270*/  LOP3.LUT R25, R26, 0x7, RZ, 0xc0, !PT ;  /* 0x000000071a197812 */ /* 0x000fc600078ec0ff */
[----:B------:R-:W-:Y:S04]  /*37280*/  STS [R0+0x21800], R3 ;  /* 0x0218000300007388 */ /* 0x000fe80000000800 */
[----:B----4-:R-:W-:Y:S01]  /*37290*/  STS [R0+0x21c00], R2 ;  /* 0x021c000200007388 */ /* 0x010fe20000000800 */
[----:B------:R-:W-:Y:S01]  /*372a0*/  IMAD.SHL.U32 R24, R27, 0x2, RZ ;  /* 0x000000021b187824 */ /* 0x000fe200078e00ff */
[----:B------:R-:W-:Y:S02]  /*372b0*/  SHF.L.U32 R25, R25, 0x4, RZ ;  /* 0x0000000419197819 */ /* 0x000fe400000006ff */
[----:B------:R-:W-:Y:S02]  /*372c0*/  LOP3.LUT R27, R26, 0x60, RZ, 0xc0, !PT ;  /* 0x000000601a1b7812 */ /* 0x000fe400078ec0ff */
[----:B------:R-:W-:-:S02]  /*372d0*/  LOP3.LUT R25, R25, 0x30, R24, 0x78, !PT ;  /* 0x0000003019197812 */ /* 0x000fc400078e7818 */
[----:B------:R-:W-:-:S05]  /*372e0*/  LOP3.LUT R24, R26, 0x7, RZ, 0xc0, !PT ;  /* 0x000000071a187812 */ /* 0x000fca00078ec0ff */
[----:B------:R-:W-:Y:S01]  /*372f0*/  IMAD R24, R24, 0x4, R27 ;  /* 0x0000000418187824 */ /* 0x000fe200078e021b */
[----:B------:R-:W-:Y:S01]  /*37300*/  LOP3.LUT R22, R22, 0x10, R26, 0x78, !PT ;  /* 0x0000001016167812 */ /* 0x000fe200078e781a */
[----:B------:R-:W-:Y:S03]  /*37310*/  BAR.SYNC.DEFER_BLOCKING 0x0 ;  /* 0x0000000000007b1d */ /* 0x000fe60000010000 */
[----:B------:R-:W-:-:S03]  /*37320*/  LEA R24, R24, R25, 0x5 ;  /* 0x0000001918187211 */ /* 0x000fc600078e28ff */
[----:B------:R-:W-:Y:S04]  /*37330*/  STL [R1+0x2d50], R22 ;  /* 0x002d501601007387 */ /* 0x000fe80000100800 */
[----:B------:R-:W-:Y:S04]  /*37340*/  LDSM.16.M88.4 R16, [R22+0x20000] ;  /* 0x020000001610783b */ /* 0x000fe80000000200 */
[----:B------:R-:W0:Y:S04]  /*37350*/  LDSM.16.M88.4 R20, [R24+0x11000] ;  /* 0x011000001814783b */ /* 0x000e280000000200 */
[----:B------:R-:W1:Y:S04]  /*37360*/  LDSM.16.M88.4 R4, [R24+0x13000] ;  /* 0x013000001804783b */ /* 0x000e680000000200 */
[----:B------:R-:W2:Y:S04]  /*37370*/  LDSM.16.M88.4 R8, [R24+0x12000] ;  /* 0x012000001808783b */ /* 0x000ea80000000200 */
[----:B------:R-:W3:Y:S04]  /*37380*/  LDSM.16.M88.4 R12, [R24+0x10000] ;  /* 0x01000000180c783b */ /* 0x000ee80000000200 */
[----:B0-----:R-:W-:Y:S04]  /*37390*/  STL.64 [R1+0xd0], R20 ;  /* 0x0000d01401007387 */ /* 0x001fe80000100a00 */
[----:B------:R-:W-:Y:S04]  /*373a0*/  STL.64 [R1+0xd8], R22 ;  /* 0x0000d81601007387 */ /* 0x000fe80000100a00 */
[----:B-1----:R-:W-:Y:S04]  /*373b0*/  STL.64 [R1+0x70], R4 ;  /* 0x0000700401007387 */ /* 0x002fe80000100a00 */
[----:B--2---:R-:W-:Y:S01]  /*373c0*/  STL.64 [R1+0xa0], R8 ;  /* 0x0000a00801007387 */ /* 0x004fe20000100a00 */
[----:B------:R-:W-:-:S03]  /*373d0*/  IMAD.MOV.U32 R29, RZ, RZ, R5 ;  /* 0x000000ffff1d7224 */ /* 0x000fc600078e0005 */
[----:B------:R-:W-:Y:S04]  /*373e0*/  STL.64 [R1+0xa8], R10 ;  /* 0x0000a80a01007387 */ /* 0x000fe80000100a00 */
[----:B------:R-:W0:Y:S04]  /*373f0*/  LDSM.16.M88.4 R8, [R24+0x14000] ;  /* 0x014000001808783b */ /* 0x000e280000000200 */
[----:B------:R-:W-:Y:S04]  /*37400*/  STL.64 [R1+0x78], R6 ;  /* 0x0000780601007387 */ /* 0x000fe80000100a00 */
[----:B------:R-:W1:Y:S04]  /*37410*/  LDSM.16.M88.4 R4, [R24+0x15000] ;  /* 0x015000001804783b */ /* 0x000e680000000200 */
[----:B------:R-:W2:Y:S04]  /*37420*/  LDSM.16.M88.4 R20, [R24+0x16000] ;  /* 0x016000001814783b */ /* 0x000ea80000000200 */
[----:B---3--:R-:W-:Y:S04]  /*37430*/  STL.64 [R1+0xe0], R12 ;  /* 0x0000e00c01007387 */ /* 0x008fe80000100a00 */
[----:B------:R-:W-:Y:S04]  /*37440*/  STL.64 [R1+0xe8], R14 ;  /* 0x0000e80e01007387 */ /* 0x000fe80000100a00 */
[----:B0-----:R-:W-:Y:S04]  /*37450*/  STL.64 [R1+0x2d10], R10 ;  /* 0x002d100a01007387 */ /* 0x001fe80000100a00 */
[----:B------:R0:W-:Y:S04]  /*37460*/  STL.64 [R1+0x2d08], R8 ;  /* 0x002d080801007387 */ /* 0x0001e80000100a00 */
[----:B0-----:R-:W3:Y:S04]  /*37470*/  LDL.64 R8, [R1+0xd0] ;  /* 0x0000d00001087983 */ /* 0x001ee80000100a00 */
[----:B-1----:R-:W-:Y:S04]  /*37480*/  STL [R1+0x2a34], R6 ;  /* 0x002a340601007387 */ /* 0x002fe80000100800 */
[----:B------:R-:W-:Y:S04]  /*37490*/  STL [R1+0x2a30], R7 ;  /* 0x002a300701007387 */ /* 0x000fe80000100800 */
[----:B--2---:R-:W-:Y:S04]  /*374a0*/  STL.64 [R1+0xf0], R20 ;  /* 0x0000f01401007387 */ /* 0x004fe80000100a00 */
[----:B------:R-:W-:Y:S04]  /*374b0*/  STL.64 [R1+0xf8], R22 ;  /* 0x0000f81601007387 */ /* 0x000fe80000100a00 */
[----:B------:R-:W0:Y:S04]  /*374c0*/  LDSM.16.M88.4 R20, [R24+0x17000] ;  /* 0x017000001814783b */ /* 0x000e280000000200 */
[----:B0-----:R-:W-:Y:S04]  /*374d0*/  STL.64 [R1+0x180], R20 ;  /* 0x0001801401007387 */ /* 0x001fe80000100a00 */
[----:B------:R-:W-:Y:S04]  /*374e0*/  STL.64 [R1+0x188], R22 ;  /* 0x0001881601007387 */ /* 0x000fe80000100a00 */
[----:B------:R-:W0:Y:S04]  /*374f0*/  LDSM.16.M88.4 R20, [R24+0x18000] ;  /* 0x018000001814783b */ /* 0x000e280000000200 */
[----:B0-----:R-:W-:Y:S01]  /*37500*/  STL.64 [R1+0x170], R20 ;  /* 0x0001701401007387 */ /* 0x001fe20000100a00 */
[----:B------:R-:W-:Y:S01]  /*37510*/  MOV R3, R20 ;  /* 0x0000001400037202 */ /* 0x000fe20000000f00 */
[----:B------:R-:W-:-:S02]  /*37520*/  IMAD.MOV.U32 R0, RZ, RZ, R21 ;  /* 0x000000ffff007224 */ /* 0x000fc400078e0015 */
[----:B------:R-:W-:Y:S04]  /*37530*/  STL.64 [R1+0x178], R22 ;  /* 0x0001781601007387 */ /* 0x000fe80000100a00 */
[----:B------:R-:W0:Y:S04]  /*37540*/  LDSM.16.M88.4 R20, [R24+0x19000] ;  /* 0x019000001814783b */ /* 0x000e280000000200 */
[----:B0-----:R-:W-:Y:S04]  /*37550*/  STL.64 [R1+0x160], R20 ;  /* 0x0001601401007387 */ /* 0x001fe80000100a00 */
        /* <DEDUP_REMOVED lines=16> */
[----:B------:R-:W1:Y:S04]  /*37660*/  LDSM.16.M88.4 R24, [R24+0x1f000] ;  /* 0x01f000001818783b */ /* 0x000e680000000200 */
[----:B0-----:R-:W-:Y:S04]  /*37670*/  STL.64 [R1+0x110], R20 ;  /* 0x0001101401007387 */ /* 0x001fe80000100a00 */
[----:B------:R0:W-:Y:S04]  /*37680*/  STL.64 [R1+0x118], R22 ;  /* 0x0001181601007387 */ /* 0x0001e80000100a00 */
[----:B0-----:R-:W2:Y:S04]  /*37690*/  LDL.LU R22, [R1+0x2d50] ;  /* 0x002d500001167983 */ /* 0x001ea80000300800 */
[----:B-1----:R-:W-:Y:S04]  /*376a0*/  STL.64 [R1+0x100], R24 ;  /* 0x0001001801007387 */ /* 0x002fe80000100a00 */
[----:B------:R0:W-:Y:S04]  /*376b0*/  STL.64 [R1+0x108], R26 ;  /* 0x0001081a01007387 */ /* 0x0001e80000100a00 */
[----:B0-----:R-:W4:Y:S04]  /*376c0*/  LDL.LU.64 R26, [R1+0x2d48] ;  /* 0x002d4800011a7983 */ /* 0x001f280000300a00 */
[----:B------:R-:W4:Y:S04]  /*376d0*/  LDL.LU.64 R24, [R1+0x2d40] ;  /* 0x002d400001187983 */ /* 0x000f280000300a00 */
[----:B--2---:R-:W0:Y:S01]  /*376e0*/  LDSM.16.M88.4 R20, [R22+0x20800] ;  /* 0x020800001614783b */ /* 0x004e220000000200 */
[----:B----4-:R-:W-:Y:S03]  /*376f0*/  HMMA.16816.F32.BF16 R24, R16, R12, R24 ;  /* 0x0000000c1018723c */ /* 0x010fe60000041818 */
[----:B0-----:R-:W-:Y:S04]  /*37700*/  STL.64 [R1+0x2c58], R22 ;  /* 0x002c581601007387 */ /* 0x001fe80000100a00 */
[----:B------:R0:W-:Y:S04]  /*37710*/  STL.64 [R1+0x2c50], R20 ;  /* 0x002c501401007387 */ /* 0x0001e80000100a00 */
[----:B0-----:R-:W2:Y:S04]  /*37720*/  LDL.LU R20, [R1+0x1f0] ;  /* 0x0001f00001147983 */ /* 0x001ea80000300800 */
[----:B------:R-:W2:Y:S04]  /*37730*/  LDL.LU R21, [R1+0x1f4] ;  /* 0x0001f40001157983 */ /* 0x000ea80000300800 */
[----:B------:R-:W2:Y:S04]  /*37740*/  LDL.LU R22, [R1+0x1f8] ;  /* 0x0001f80001167983 */ /* 0x000ea80000300800 */
[----:B------:R-:W2:Y:S04]  /*37750*/  LDL.LU R23, [R1+0x1fc] ;  /* 0x0001fc0001177983 */ /* 0x000ea80000300800 */
[----:B------:R-:W4:Y:S04]  /*37760*/  LDL.LU.64 R14, [R1+0x2d38] ;  /* 0x002d3800010e7983 */ /* 0x000f280000300a00 */
[----:B------:R-:W4:Y:S01]  /*37770*/  LDL.LU.64 R12, [R1+0x2d30] ;  /* 0x002d3000010c7983 */ /* 0x000f220000300a00 */
[----:B---3--:R-:W-:-:S03]  /*37780*/  MOV R7, R8 ;  /* 0x0000000800077202 */ /* 0x008fc60000000f00 */
[----:B------:R-:W-:Y:S04]  /*37790*/  STL.64 [R1+0x1e0], R24 ;  /* 0x0001e01801007387 */ /* 0x000fe80000100a00 */
[----:B------:R-:W-:Y:S01]  /*377a0*/  STL.64 [R1+0x1e8], R26 ;  /* 0x0001e81a01007387 */ /* 0x000fe20000100a00 */
[----:B----4-:R-:W-:Y:S11]  /*377b0*/  HMMA.16816.F32.BF16 R12, R16, R8, R12 ;  /* 0x00000008100c723c */ /* 0x010ff6000004180c */
[----:B------:R-:W-:Y:S11]  /*377c0*/  @!UPT UIADD3 URZ, URZ, URZ, URZ ;  /* 0x0000003f3f3ff290 */ /* 0x000ff6000fffe03f */
[----:B------:R-:W-:Y:S01]  /*377d0*/  @!UPT UIADD3 URZ, URZ, URZ, URZ ;  /* 0x0000003f3f3ff290 */ /* 0x000fe2000fffe03f */
[----:B------:R-:W-:Y:S04]  /*377e0*/  STL.64 [R1+0x370], R12 ;  /* 0x0003700c01007387 */ /* 0x000fe80000100a00 */
[----:B------:R-:W-:Y:S04]  /*377f0*/  STL.64 [R1+0x378], R14 ;  /* 0x0003780e01007387 */ /* 0x000fe80000100a00 */
[----:B------:R-:W3:Y:S01]  /*37800*/  LDL R8, [R1+0x70] ;  /* 0x0000700001087983 */ /* 0x000ee20000100800 */
[----:B------:R-:W-:Y:S01]  /*37810*/  IMAD.MOV.U32 R6, RZ, RZ, R9 ;  /* 0x000000ffff067224 */ /* 0x000fe200078e0009 */
[----:B------:R-:W-:-:S05]  /*37820*/  MOV R9, R29 ;  /* 0x0000001d00097202 */ /* 0x000fca0000000f00 */
[----:B---3--:R0:W-:Y:S04]  /*37830*/  STL.64 [R1+0x2d28], R8 ;  /* 0x002d280801007387 */ /* 0x0081e80000100a00 */
[----:B0-----:R-:W2:Y:S04]  /*37840*/  LDL.64 R8, [R1+0xa0] ;  /* 0x0000a00001087983 */ /* 0x001ea80000100a00 */
[----:B------:R-:W-:Y:S04]  /*37850*/  STL.64 [R1+0x2d00], R6 ;  /* 0x002d000601007387 */ /* 0x000fe80000100a00 */
[----:B------:R0:W-:Y:S04]  /*37860*/  STL.64 [R1+0x2cf8], R4 ;  /* 0x002cf80401007387 */ /* 0x0001e80000100a00 */
        /* <DEDUP_REMOVED lines=16> */
[----:B------:R0:W-:Y:S04]  /*37970*/  STL.64 [R1+0x2cd8], R12 ;  /* 0x002cd80c01007387 */ /* 0x0001e80000100a00 */
[----:B0-----:R-:W3:Y:S01]  /*37980*/  LDL.64 R12, [R1+0x180] ;  /* 0x00018000010c7983 */ /* 0x001ee20000100a00 */
[----:B--2---:R-:W-:Y:S01]  /*37990*/  HMMA.16816.F32.BF16 R20, R16, R8, R20 ;  /* 0x000000081014723c */ /* 0x004fe20000041814 */
[----:B------:R-:W-:-:S02]  /*379a0*/  MOV R3, R9 ;  /* 0x0000000900037202 */ /* 0x000fc40000000f00 */
[----:B---3--:R0:W-:Y:S04]  /*379b0*/  STL.64 [R1+0x2cf0], R12 ;  /* 0x002cf00c01007387 */ /* 0x0081e80000100a00 */
[----:B0-----:R-:W2:Y:S11]  /*379c0*/  LDL.64 R12, [R1+0xf0] ;  /* 0x0000f000010c7983 */ /* 0x001eb60000100a00 */
[----:B------:R-:W-:Y:S05]  /*379d0*/  @!UPT UIADD3 URZ, URZ, URZ, URZ ;  /* 0x0000003f3f3ff290 */ /* 0x000fea000fffe03f */
[----:B------:R-:W-:Y:S04]  /*379e0*/  STL.64 [R1+0x390], R20 ;  /* 0x0003901401007387 */ /* 0x000fe80000100a00 */
[----:B------:R0:W-:Y:S02]  /*379f0*/  STL.64 [R1+0x398], R22 ;  /* 0x0003981601007387 */ /* 0x0001e40000100a00 */
[----:B0-----:R-:W-:Y:S02]  /*37a00*/  IMAD.MOV.U32 R22, RZ, RZ, R8 ;  /* 0x000000ffff167224 */ /* 0x001fe400078e0008 */
[----:B------:R-:W3:Y:S04]  /*37a10*/  LDL.LU.64 R8, [R1+0x2d28] ;  /* 0x002d280001087983 */ /* 0x000ee80000300a00 */
[----:B------:R0:W-:Y:S04]  /*37a20*/  STL [R1+0x2cd0], R22 ;  /* 0x002cd01601007387 */ /* 0x0001e80000100800 */
[----:B------:R-:W2:Y:S04]  /*37a30*/  LDL.LU R20, [R1+0x250] ;  /* 0x0002500001147983 */ /* 0x000ea80000300800 */
[----:B------:R-:W2:Y:S04]  /*37a40*/  LDL.LU R21, [R1+0x254] ;  /* 0x0002540001157983 */ /* 0x000ea80000300800 */
[----:B0-----:R-:W2:Y:S04]  /*37a50*/  LDL.LU R22, [R1+0x258] ;  /* 0x0002580001167983 */ /* 0x001ea80000300800 */
[----:B------:R-:W2:Y:S01]  /*37a60*/  LDL.LU R23, [R1+0x25c] ;  /* 0x00025c0001177983 */ /* 0x000ea20000300800 */
[C---:B---3--:R-:W-:Y:S03]  /*37a70*/  HMMA.16816.F32.BF16 R8, R16.reuse, R8, R4 ;  /* 0x000000081008723c */ /* 0x048fe60000041804 */
[----:B--2---:R-:W-:Y:S04]  /*37a80*/  STL.64 [R1+0x2ce8], R22 ;  /* 0x002ce81601007387 */ /* 0x004fe80000100a00 */
[----:B------:R0:W-:Y:S04]  /*37a90*/  STL.64 [R1+0x2ce0], R20 ;  /* 0x002ce01401007387 */ /* 0x0001e80000100a00 */
[----:B0-----:R-:W2:Y:S04]  /*37aa0*/  LDL.LU R20, [R1+0x240] ;  /* 0x0002400001147983 */ /* 0x001ea80000300800 */
[----:B------:R-:W2:Y:S04]  /*37ab0*/  LDL.LU R21, [R1+0x244] ;  /* 0x0002440001157983 */ /* 0x000ea80000300800 */
[----:B------:R-:W2:Y:S04]  /*37ac0*/  LDL.LU R22, [R1+0x248] ;  /* 0x0002480001167983 */ /* 0x000ea80000300800 */
[----:B------:R-:W2:Y:S04]  /*37ad0*/  LDL.LU R23, [R1+0x24c] ;  /* 0x00024c0001177983 */ /* 0x000ea80000300800 */
[----:B------:R-:W3:Y:S04]  /*37ae0*/  LDL.LU.64 R6, [R1+0x2d20] ;  /* 0x002d200001067983 */ /* 0x000ee80000300a00 */
[----:B------:R-:W3:Y:S04]  /*37af0*/  LDL.LU.64 R4, [R1+0x2d18] ;  /* 0x002d180001047983 */ /* 0x000ee80000300a00 */
[----:B------:R-:W-:Y:S04]  /*37b00*/  STL.64 [R1+0x3b0], R8 ;  /* 0x0003b00801007387 */ /* 0x000fe80000100a00 */
[----:B------:R0:W-:Y:S04]  /*37b10*/  STL.64 [R1+0x3b8], R10 ;  /* 0x0003b80a01007387 */ /* 0x0001e80000100a00 */
[----:B0-----:R-:W2:Y:S04]  /*37b20*/  LDL.LU.64 R10, [R1+0x2d10] ;  /* 0x002d1000010a7983 */ /* 0x001ea80000300a00 */
[----:B------:R-:W3:Y:S02]  /*37b30*/  LDL.LU.64 R8, [R1+0x2d08] ;  /* 0x002d080001087983 */ /* 0x000ee40000300a00 */
[C---:B---3--:R-:W-:Y:S11]  /*37b40*/  HMMA.16816.F32.BF16 R4, R16.reuse, R8, R4 ;  /* 0x000000081004723c */ /* 0x048ff60000041804 */
[----:B------:R-:W-:Y:S11]  /*37b50*/  @!UPT UIADD3 URZ, URZ, URZ, URZ ;  /* 0x0000003f3f3ff290 */ /* 0x000ff6000fffe03f */
[----:B------:R-:W-:Y:S01]  /*37b60*/  @!UPT UIADD3 URZ, URZ, URZ, URZ ;  /* 0x0000003f3f3ff290 */ /* 0x000fe2000fffe03f */
[----:B------:R-:W-:Y:S04]  /*37b70*/  STL.64 [R1+0x3d0], R4 ;  /* 0x0003d00401007387 */ /* 0x000fe80000100a00 */
[----:B------:R0:W-:Y:S04]  /*37b80*/  STL.64 [R1+0x3d8], R6 ;  /* 0x0003d80601007387 */ /* 0x0001e80000100a00 */
[----:B0-----:R-:W3:Y:S04]  /*37b90*/  LDL.LU.64 R6, [R1+0x2d00] ;  /* 0x002d000001067983 */ /* 0x001ee80000300a00 */
[----:B------:R-:W4:Y:S04]  /*37ba0*/  LDL.LU.64 R4, [R1+0x2cf8] ;  /* 0x002cf80001047983 */ /* 0x000f280000300a00 */
[----:B--2---:R-:W-:Y:S04]  /*37bb0*/  STL.64 [R1+0x2c00], R10 ;  /* 0x002c000a01007387 */ /* 0x004fe80000100a00 */
[----:B------:R0:W-:Y:S04]  /*37bc0*/  STL.64 [R1+0x2bf8], R8 ;  /* 0x002bf80801007387 */ /* 0x0001e80000100a00 */
[----:B0-----:R-:W2:Y:S04]  /*37bd0*/  LDL.LU R8, [R1+0x230] ;  /* 0x0002300001087983 */ /* 0x001ea80000300800 */
[----:B------:R-:W2:Y:S04]  /*37be0*/  LDL.LU R9, [R1+0x234] ;  /* 0x0002340001097983 */ /* 0x000ea80000300800 */
[----:B------:R-:W2:Y:S04]  /*37bf0*/  LDL.LU R10, [R1+0x238] ;  /* 0x00023800010a7983 */ /* 0x000ea80000300800 */
[----:B------:R-:W2:Y:S04]  /*37c00*/  LDL.LU R11, [R1+0x23c] ;  /* 0x00023c00010b7983 */ /* 0x000ea80000300800 */
[----:B------:R-:W0:Y:S04]  /*37c10*/  S2R R29, SR_TID.X ;  /* 0x00000000001d7919 */ /* 0x000e280000002100 */
[----:B------:R-:W1:Y:S02]  /*37c20*/  S2R R0, SR_TID.X ;  /* 0x0000000000007919 */ /* 0x000e640000002100 */
[----:B-1----:R-:W-:Y:S01]  /*37c30*/  IMAD.SHL.U32 R0, R0, 0x80, RZ ;  /* 0x0000008000007824 */ /* 0x002fe200078e00ff */
[C---:B----4-:R-:W-:Y:S01]  /*37c40*/  HMMA.16816.F32.BF16 R24, R16.reuse, R4, R24 ;  /* 0x000000041018723c */ /* 0x050fe20000041818 */
[----:B------:R-:W-:Y:S07]  /*37c50*/  STL.64 [R1+0x2c78], R4 ;  /* 0x002c780401007387 */ /* 0x000fee0000100a00 */
[----:B--2---:R-:W-:Y:S11]  /*37c60*/  HMMA.16816.F32.BF16 R8, R16, R12, R8 ;  /* 0x0000000c1008723c */ /* 0x004ff60000041808 */
[----:B------:R-:W-:Y:S04]  /*37c70*/  @!UPT UIADD3 URZ, URZ, URZ, URZ ;  /* 0x0000003f3f3ff290 */ /* 0x000fe8000fffe03f */
[----:B------:R-:W-:Y:S04]  /*37c80*/  STL.64 [R1+0x3f0], R24 ;  /* 0x0003f01801007387 */ /* 0x000fe80000100a00 */
[----:B------:R0:W-:Y:S02]  /*37c90*/  STL.64 [R1+0x3f8], R26 ;  /* 0x0003f81a01007387 */ /* 0x0001e40000100a00 */
[----:B0-----:R-:W-:-:S04]  /*37ca0*/  LOP3.LUT R26, R29, 0x7, RZ, 0xc0, !PT ;  /* 0x000000071d1a7812 */ /* 0x001fc800078ec0ff */
[----:B------:R-:W-:Y:S01]  /*37cb0*/  SHF.L.U32 R26, R26, 0x4, RZ ;  /* 0x000000041a1a7819 */ /* 0x000fe200000006ff */
[----:B------:R-:W-:Y:S03]  /*37cc0*/  STL.64 [R1+0x420], R8 ;  /* 0x0004200801007387 */ /* 0x000fe60000100a00 */
[----:B------:R-:W-:Y:S01]  /*37cd0*/  LOP3.LUT R26, R26, 0x780, R0, 0xf8, !PT ;  /* 0x000007801a1a7812 */ /* 0x000fe200078ef800 */
[----:B------:R0:W-:Y:S01]  /*37ce0*/  STL.64 [R1+0x428], R10 ;  /* 0x0004280a01007387 */ /* 0x0001e20000100a00 */
[----:B------:R-:W-:Y:S01]  /*37cf0*/  MOV R0, R13 ;  /* 0x0000000d00007202 */ /* 0x000fe20000000f00 */
[----:B0-----:R-:W-:Y:S02]  /*37d00*/  IMAD.MOV.U32 R10, RZ, RZ, R12 ;  /* 0x000000ffff0a7224 */ /* 0x001fe400078e000c */
[----:B------:R-:W2:Y:S02]  /*37d10*/  LDL.LU.64 R12, [R1+0x2cf0] ;  /* 0x002cf000010c7983 */ /* 0x000ea40000300a00 */
[C---:B--2---:R-:W-:Y:S01]  /*37d20*/  HMMA.16816.F32.BF16 R20, R16.reuse, R12, R20 ;  /* 0x0000000c1014723c */ /* 0x044fe20000041814 */
[----:B------:R-:W-:Y:S01]  /*37d30*/  IMAD.MOV.U32 R9, RZ, RZ, R12 ;  /* 0x000000ffff097224 */ /* 0x000fe200078e000c */
[----:B------:R-:W-:Y:S11]  /*37d40*/  MOV R8, R13 ;  /* 0x0000000d00087202 */ /* 0x000ff60000000f00 */
[----:B------:R-:W-:Y:S10]  /*37d50*/  @!UPT UIADD3 URZ, URZ, URZ, URZ ;  /* 0x0000003f3f3ff290 */ /* 0x000ff4000fffe03f */
[----:B------:R-:W-:Y:S04]  /*37d60*/  STL.64 [R1+0x4b0], R20 ;  /* 0x0004b01401007387 */ /* 0x000fe80000100a00 */
[----:B------:R0:W-:Y:S04]  /*37d70*/  STL.64 [R1+0x4b8], R22 ;  /* 0x0004b81601007387 */ /* 0x0001e80000100a00 */
[----:B0-----:R-:W2:Y:S04]  /*37d80*/  LDL.LU.64 R22, [R1+0x2ce8] ;  /* 0x002ce80001167983 */ /* 0x001ea80000300a00 */
[----:B------:R-:W2:Y:S04]  /*37d90*/  LDL.LU.64 R20, [R1+0x2ce0] ;  /* 0x002ce00001147983 */ /* 0x000ea80000300a00 */
[----:B------:R-:W2:Y:S01]  /*37da0*/  LDL.LU.64 R12, [R1+0x2cd8] ;  /* 0x002cd800010c7983 */ /* 0x000ea20000300a00 */
[----:B------:R-:W-:Y:S01]  /*37db0*/  LOP3.LUT R26, R26, 0x10, R29, 0x78, !PT ;  /* 0x000000101a1a7812 */ /* 0x000fe200078e781d */
[C---:B--2---:R-:W-:Y:S02]  /*37dc0*/  HMMA.16816.F32.BF16 R12, R16.reuse, R12, R20 ;  /* 0x0000000c100c723c */ /* 0x044fe40000041814 */
[----:B------:R-:W2:Y:S04]  /*37dd0*/  LDL.LU R22, [R1+0x2cd0] ;  /* 0x002cd00001167983 */ /* 0x000ea80000300800 */
[----:B------:R-:W4:Y:S04]  /*37de0*/  LDL R29, [R1+0x6a0] ;  /* 0x0006a000011d7983 */ /* 0x000f280000100800 */
[----:B----4-:R-:W-:Y:S11]  /*37df0*/  STL [R1+0x2b40], R29 ;  /* 0x002b401d01007387 */ /* 0x010ff60000100800 */
[----:B------:R-:W-:Y:S02]  /*37e00*/  @!UPT UIADD3 URZ, URZ, URZ, URZ ;  /* 0x0000003f3f3ff290 */ /* 0x000fe4000fffe03f */
[----:B------:R-:W-:Y:S04]  /*37e10*/  STL.64 [R1+0x4a0], R12 ;  /* 0x0004a00c01007387 */ /* 0x000fe80000100a00 */
[----:B------:R-:W-:Y:S04]  /*37e20*/  STL.64 [R1+0x4a8], R14 ;  /* 0x0004a80e01007387 */ /* 0x000fe80000100a00 */
[----:B------:R-:W0:Y:S04]  /*37e30*/  LDSM.16.M88.4 R12, [R26+0x21000] ;  /* 0x021000001a0c783b */ /* 0x000e280000000200 */
[----:B------:R-:W-:Y:S04]  /*37e40*/  STL [R1+0x2ca0], R26 ;  /* 0x002ca01a01007387 */ /* 0x000fe80000100800 */
[----:B------:R-:W4:Y:S04]  /*37e50*/  LDL.64 R24, [R1+0x160] ;  /* 0x0001600001187983 */ /* 0x000f280000100a00 */
[----:B0-----:R-:W-:Y:S04]  /*37e60*/  STL.64 [R1+0x2b20], R14 ;  /* 0x002b200e01007387 */ /* 0x001fe80000100a00 */
[----:B------:R0:W-:Y:S04]  /*37e70*/  STL.64 [R1+0x2b18], R12 ;  /* 0x002b180c01007387 */ /* 0x0001e80000100a00 */
[----:B0-----:R-:W2:Y:S04]  /*37e80*/  LDL.LU R12, [R1+0x260] ;  /* 0x00026000010c7983 */ /* 0x001ea80000300800 */
[----:B------:R-:W2:Y:S04]  /*37e90*/  LDL.LU R13, [R1+0x264] ;  /* 0x00026400010d7983 */ /* 0x000ea80000300800 */
[----:B------:R-:W2:Y:S04]  /*37ea0*/  LDL.LU R14, [R1+0x268] ;  /* 0x00026800010e7983 */ /* 0x000ea80000300800 */
[----:B------:R-:W2:Y:S01]  /*37eb0*/  LDL.LU R15, [R1+0x26c] ;  /* 0x00026c00010f7983 */ /* 0x000ea20000300800 */
[----:B----4-:R-:W-:Y:S01]  /*37ec0*/  MOV R11, R25 ;  /* 0x00000019000b7202 */ /* 0x010fe20000000f00 */
[----:B--2---:R-:W-:Y:S11]  /*37ed0*/  HMMA.16816.F32.BF16 R12, R16, R24, R12 ;  /* 0x00000018100c723c */ /* 0x004ff6000004180c */
[----:B------:R-:W-:Y:S11]  /*37ee0*/  @!UPT UIADD3 URZ, URZ, URZ, URZ ;  /* 0x0000003f3f3ff290 */ /* 0x000ff6000fffe03f */
[----:B------:R-:W-:Y:S01]  /*37ef0*/  @!UPT UIADD3 URZ, URZ, URZ, URZ ;  /* 0x0000003f3f3ff290 */ /* 0x000fe2000fffe03f */
[----:B------:R0:W-:Y:S04]  /*37f00*/  STL.64 [R1+0x490], R12 ;  /* 0x0004900c01007387 */ /* 0x0001e80000100a00 */
[----:B------:R-:W-:Y:S01]  /*37f10*/  STL.64 [R1+0x498], R14 ;  /* 0x0004980e01007387 */ /* 0x000fe20000100a00 */
[----:B0-----:R-:W-:-:S05]  /*37f20*/  IMAD.MOV.U32 R12, RZ, RZ, R24 ;  /* 0x000000ffff0c7224 */ /* 0x001fca00078e0018 */
[----:B------:R-:W-:Y:S04]  /*37f30*/  STL [R1+0x2cc8], R12 ;  /* 0x002cc80c01007387 */ /* 0x000fe80000100800 */
[----:B------:R-:W-:Y:S04]  /*37f40*/  STL.64 [R1+0x2c20], R10 ;  /* 0x002c200a01007387 */ /* 0x000fe80000100a00 */
[----:B------:R3:W-:Y:S04]  /*37f50*/  STL.64 [R1+0x2c18], R8 ;  /* 0x002c180801007387 */ /* 0x0007e80000100a00 */
[----:B------:R-:W2:Y:S04]  /*37f60*/  LDL.LU R4, [R1+0x2b0] ;  /* 0x0002b00001047983 */ /* 0x000ea80000300800 */
[----:B------:R-:W2:Y:S01]  /*37f70*/  LDL.LU R5, [R1+0x2b4] ;  /* 0x0002b40001057983 */ /* 0x000ea20000300800 */
[----:B---3--:R-:W-:Y:S01]  /*37f80*/  MOV R9, R6 ;  /* 0x0000000600097202 */ /* 0x008fe20000000f00 */
[----:B------:R-:W-:-:S02]  /*37f90*/  IMAD.MOV.U32 R8, RZ, RZ, R7 ;  /* 0x000000ffff087224 */ /* 0x000fc400078e0007 */
[----:B------:R-:W3:Y:S04]  /*37fa0*/  LDL.LU R6, [R1+0x2b8] ;  /* 0x0002b80001067983 */ /* 0x000ee80000300800 */
[----:B------:R-:W3:Y:S04]  /*37fb0*/  LDL.LU R7, [R1+0x2bc] ;  /* 0x0002bc0001077983 */ /* 0x000ee80000300800 */
[----:B---3--:R-:W-:Y:S04]  /*37fc0*/  STL.64 [R1+0x2c88], R6 ;  /* 0x002c880601007387 */ /* 0x008fe80000100a00 */
[----:B--2---:R0:W-:Y:S02]  /*37fd0*/  STL.64 [R1+0x2c80], R4 ;  /* 0x002c800401007387 */ /* 0x0041e40000100a00 */
[----:B0-----:R-:W-:-:S02]  /*37fe0*/  IMAD.MOV.U32 R4, RZ, RZ, R28 ;  /* 0x000000ffff047224 */ /* 0x001fc400078e001c */
[----:B------:R-:W2:Y:S04]  /*37ff0*/  LDL.LU R28, [R1+0x2ccc] ;  /* 0x002ccc00011c7983 */ /* 0x000ea80000300800 */
[----:B------:R-:W3:Y:S04]  /*38000*/  LDL.LU R12, [R1+0x270] ;  /* 0x00027000010c7983 */ /* 0x000ee80000300800 */
[----:B------:R-:W3:Y:S04]  /*38010*/  LDL.LU R13, [R1+0x274] ;  /* 0x00027400010d7983 */ /* 0x000ee80000300800 */
[----:B------:R-:W3:Y:S04]  /*38020*/  LDL.LU R14, [R1+0x278] ;  /* 0x00027800010e7983 */ /* 0x000ee80000300800 */
[----:B------:R-:W3:Y:S04]  /*38030*/  LDL.LU R15, [R1+0x27c] ;  /* 0x00027c00010f7983 */ /* 0x000ee80000300800 */
[----:B------:R-:W4:Y:S04]  /*38040*/  LDL.LU R24, [R1+0x290] ;  /* 0x0002900001187983 */ /* 0x000f280000300800 */
[----:B------:R-:W4:Y:S04]  /*38050*/  LDL.LU R25, [R1+0x294] ;  /* 0x0002940001197983 */ /* 0x000f280000300800 */
[----:B------:R-:W2:Y:S04]  /*38060*/  LDL.LU R26, [R1+0x298] ;  /* 0x00029800011a7983 */ /* 0x000ea80000300800 */
[----:B------:R-:W2:Y:S01]  /*38070*/  LDL.LU R27, [R1+0x29c] ;  /* 0x00029c00011b7983 */ /* 0x000ea20000300800 */
[----:B------:R-:W-:-:S03]  /*38080*/  MOV R5, R2 ;  /* 0x0000000200057202 */ /* 0x000fc60000000f00 */
[----:B--2---:R-:W-:Y:S04]  /*38090*/  STL.64 [R1+0x2cb0], R26 ;  /* 0x002cb01a01007387 */ /* 0x004fe80000100a00 */
[----:B----4-:R0:W-:Y:S04]  /*380a0*/  STL.64 [R1+0x2ca8], R24 ;  /* 0x002ca81801007387 */ /* 0x0101e80000100a00 */
[----:B0-----:R-:W2:Y:S04]  /*380b0*/  LDL.64 R24, [R1+0x140] ;  /* 0x0001400001187983 */ /* 0x001ea80000100a00 */
[----:B--2---:R0:W-:Y:S04]  /*380c0*/  STL.64 [R1+0x2cc0], R24 ;  /* 0x002cc01801007387 */ /* 0x0041e80000100a00 */
[----:B0-----:R-:W3:Y:S04]  /*380d0*/  LDL.64 R24, [R1+0x150] ;  /* 0x0001500001187983 */ /* 0x001ee80000100a00 */
[----:B------:R0:W-:Y:S04]  /*380e0*/  STL.64 [R1+0x2c98], R4 ;  /* 0x002c980401007387 */ /* 0x0001e80000100a00 */
[----:B0-----:R-:W2:Y:S04]  /*380f0*/  LDL.64 R4, [R1+0x130] ;  /* 0x0001300001047983 */ /* 0x001ea80000100a00 */
[----:B--2---:R0:W-:Y:S04]  /*38100*/  STL.64 [R1+0x2cb8], R4 ;  /* 0x002cb80401007387 */ /* 0x0041e80000100a00 */
[----:B0-----:R-:W2:Y:S04]  /*38110*/  LDL.LU R4, [R1+0x280] ;  /* 0x0002800001047983 */ /* 0x001ea80000300800 */
[----:B------:R-:W2:Y:S04]  /*38120*/  LDL.LU R5, [R1+0x284] ;  /* 0x0002840001057983 */ /* 0x000ea80000300800 */
[----:B------:R-:W2:Y:S04]  /*38130*/  LDL.LU R6, [R1+0x288] ;  /* 0x0002880001067983 */ /* 0x000ea80000300800 */
[----:B------:R-:W2:Y:S04]  /*38140*/  LDL.LU R7, [R1+0x28c] ;  /* 0x00028c0001077983 */ /* 0x000ea80000300800 */
[----:B------:R-:W4:Y:S04]  /*38150*/  LDL.64 R20, [R1+0x100] ;  /* 0x0001000001147983 */ /* 0x000f280000100a00 */
[----:B------:R-:W-:Y:S04]  /*38160*/  STL [R1+0x2c70], R22 ;  /* 0x002c701601007387 */ /* 0x000fe80000100800 */
[----:B----4-:R0:W-:Y:S04]  /*38170*/  STL.64 [R1+0x2c68], R20 ;  /* 0x002c681401007387 */ /* 0x0101e80000100a00 */
[----:B0-----:R-:W4:Y:S01]  /*38180*/  LDL.64 R20, [R1+0x110] ;  /* 0x0001100001147983 */ /* 0x001f220000100a00 */
[----:B---3--:R-:W-:Y:S03]  /*38190*/  HMMA.16816.F32.BF16 R12, R16, R24, R12 ;  /* 0x00000018100c723c */ /* 0x008fe6000004180c */
[----:B----4-:R0:W-:Y:S04]  /*381a0*/  STL.64 [R1+0x2c90], R20 ;  /* 0x002c901401007387 */ /* 0x0101e80000100a00 */
[----:B0-----:R-:W3:Y:S04]  /*381b0*/  LDL.LU R20, [R1+0x2a0] ;  /* 0x0002a00001147983 */ /* 0x001ee80000300800 */
[----:B------:R-:W3:Y:S04]  /*381c0*/  LDL.LU R21, [R1+0x2a4] ;  /* 0x0002a40001157983 */ /* 0x000ee80000300800 */
[----:B------:R-:W3:Y:S04]  /*381d0*/  LDL.LU R22, [R1+0x2a8] ;  /* 0x0002a80001167983 */ /* 0x000ee80000300800 */
[----:B------:R-:W3:Y:S04]  /*381e0*/  LDL.LU R23, [R1+0x2ac] ;  /* 0x0002ac0001177983 */ /* 0x000ee80000300800 */
[----:B------:R0:W-:Y:S04]  /*381f0*/  STL.64 [R1+0x2c38], R8 ;  /* 0x002c380801007387 */ /* 0x0001e80000100a00 */
[----:B0-----:R-:W4:Y:S04]  /*38200*/  LDL.64 R8, [R1+0xe0] ;  /* 0x0000e00001087983 */ /* 0x001f280000100a00 */
[----:B----4-:R0:W-:Y:S04]  /*38210*/  STL.64 [R1+0x2c60], R8 ;  /* 0x002c600801007387 */ /* 0x0101e80000100a00 */
[----:B0-----:R-:W4:Y:S04]  /*38220*/  LDL.LU R8, [R1+0x2c0] ;  /* 0x0002c00001087983 */ /* 0x001f280000300800 */
[----:B------:R-:W4:Y:S04]  /*38230*/  LDL.LU R9, [R1+0x2c4] ;  /* 0x0002c40001097983 */ /* 0x000f280000300800 */
[----:B------:R-:W4:Y:S04]  /*38240*/  LDL.LU R10, [R1+0x2c8] ;  /* 0x0002c800010a7983 */ /* 0x000f280000300800 */
[----:B------:R-:W4:Y:S04]  /*38250*/  LDL.LU R11, [R1+0x2cc] ;  /* 0x0002cc00010b7983 */ /* 0x000f280000300800 */
[----:B------:R0:W-:Y:S04]  /*38260*/  STL.64 [R1+0x480], R12 ;  /* 0x0004800c01007387 */ /* 0x0001e80000100a00 */
[----:B------:R1:W-:Y:S04]  /*38270*/  STL.64 [R1+0x488], R14 ;  /* 0x0004880e01007387 */ /* 0x0003e80000100a00 */
[----:B0-----:R-:W2:Y:S01]  /*38280*/  LDL.LU R12, [R1+0x2cc8] ;  /* 0x002cc800010c7983 */ /* 0x001ea20000300800 */
[----:B------:R-:W-:Y:S01]  /*38290*/  MOV R13, R25 ;  /* 0x00000019000d7202 */ /* 0x000fe20000000f00 */
[----:B-1----:R-:W-:-:S02]  /*382a0*/  IMAD.MOV.U32 R14, RZ, RZ, R24 ;  /* 0x000000ffff0e7224 */ /* 0x002fc400078e0018 */
[----:B------:R-:W2:Y:S02]  /*382b0*/  LDL.LU.64 R24, [R1+0x2cc0] ;  /* 0x002cc00001187983 */ /* 0x000ea40000300a00 */
[C---:B--2---:R-:W-:Y:S01]  /*382c0*/  HMMA.16816.F32.BF16 R4, R16.reuse, R24, R4 ;  /* 0x000000181004723c */ /* 0x044fe20000041804 */
[----:B------:R-:W-:Y:S01]  /*382d0*/  IMAD.MOV.U32 R29, RZ, RZ, R24 ;  /* 0x000000ffff1d7224 */ /* 0x000fe200078e0018 */
[----:B------:R-:W-:Y:S11]  /*382e0*/  MOV R15, R25 ;  /* 0x00000019000f7202 */ /* 0x000ff60000000f00 */
[----:B------:R-:W-:Y:S10]  /*382f0*/  @!UPT UIADD3 URZ, URZ, URZ, URZ ;  /* 0x0000003f3f3ff290 */ /* 0x000ff4000fffe03f */
[----:B------:R0:W-:Y:S04]  /*38300*/  STL.64 [R1+0x470], R4 ;  /* 0x0004700401007387 */ /* 0x0001e80000100a00 */
[----:B------:R-:W-:Y:S04]  /*38310*/  STL.64 [R1+0x478], R6 ;  /* 0x0004780601007387 */ /* 0x000fe80000100a00 */
[----:B0-----:R-:W2:Y:S04]  /*38320*/  LDL.LU.64 R4, [R1+0x2cb8] ;  /* 0x002cb80001047983 */ /* 0x001ea80000300a00 */
[----:B------:R-:W2:Y:S04]  /*38330*/  LDL.LU.64 R26, [R1+0x2cb0] ;  /* 0x002cb000011a7983 */ /* 0x000ea80000300a00 */
[----:B------:R-:W2:Y:S04]  /*38340*/  LDL.LU.64 R24, [R1+0x2ca8] ;  /* 0x002ca80001187983 */ /* 0x000ea80000300a00 */
[----:B------:R-:W-:Y:S04]  /*38350*/  STL.64 [R1+0x2c30], R14 ;  /* 0x002c300e01007387 */ /* 0x000fe80000100a00 */
[----:B------:R0:W-:Y:S04]  /*38360*/  STL.64 [R1+0x2c28], R12 ;  /* 0x002c280c01007387 */ /* 0x0001e80000100a00 */
[----:B0-----:R-:W3:Y:S04]  /*38370*/  LDL.LU R12, [R1+0x1c0] ;  /* 0x0001c000010c7983 */ /* 0x001ee80000300800 */
[----:B------:R-:W3:Y:S04]  /*38380*/  LDL.LU R13, [R1+0x1c4] ;  /* 0x0001c400010d7983 */ /* 0x000ee80000300800 */
[----:B------:R-:W3:Y:S04]  /*38390*/  LDL.LU R14, [R1+0x1c8] ;  /* 0x0001c800010e7983 */ /* 0x000ee80000300800 */
[----:B------:R-:W3:Y:S01]  /*383a0*/  LDL.LU R15, [R1+0x1cc] ;  /* 0x0001cc00010f7983 */ /* 0x000ee20000300800 */
[----:B--2---:R-:W-:Y:S01]  /*383b0*/  HMMA.16816.F32.BF16 R24, R16, R4, R24 ;  /* 0x000000041018723c */ /* 0x004fe20000041818 */
[----:B------:R-:W-:-:S02]  /*383c0*/  MOV R2, R5 ;  /* 0x0000000500027202 */ /* 0x000fc40000000f00 */
[----:B---3--:R-:W-:Y:S04]  /*383d0*/  STL.64 [R1+0x2c48], R14 ;  /* 0x002c480e01007387 */ /* 0x008fe80000100a00 */
[----:B------:R0:W-:Y:S04]  /*383e0*/  STL.64 [R1+0x2c40], R12 ;  /* 0x002c400c01007387 */ /* 0x0001e80000100a00 */
[----:B0-----:R-:W2:Y:S04]  /*383f0*/  LDL.LU R12, [R1+0x1d0] ;  /* 0x0001d000010c7983 */ /* 0x001ea80000300800 */
[----:B------:R-:W2:Y:S04]  /*38400*/  LDL.LU R13, [R1+0x1d4] ;  /* 0x0001d400010d7983 */ /* 0x000ea80000300800 */
[----:B------:R-:W2:Y:S04]  /*38410*/  LDL.LU R14, [R1+0x1d8] ;  /* 0x0001d800010e7983 */ /* 0x000ea80000300800 */
[----:B------:R-:W2:Y:S04]  /*38420*/  LDL.LU R15, [R1+0x1dc] ;  /* 0x0001dc00010f7983 */ /* 0x000ea80000300800 */
[----:B------:R-:W-:Y:S04]  /*38430*/  STL.64 [R1+0x460], R24 ;  /* 0x0004601801007387 */ /* 0x000fe80000100a00 */
[----:B------:R0:W-:Y:S04]  /*38440*/  STL.64 [R1+0x468], R26 ;  /* 0x0004681a01007387 */ /* 0x0001e80000100a00 */
[----:B0-----:R-:W3:Y:S01]  /*38450*/  LDL.LU R26, [R1+0x2ca0] ;  /* 0x002ca000011a7983 */ /* 0x001ee20000300800 */
[----:B------:R-:W-:-:S03]  /*38460*/  IMAD.MOV.U32 R27, RZ, RZ, R4 ;  /* 0x000000ffff1b7224 */ /* 0x000fc600078e0004 */
[----:B------:R-:W2:Y:S02]  /*38470*/  LDL.LU.64 R4, [R1+0x2c98] ;  /* 0x002c980001047983 */ /* 0x000ea40000300a00 */
[C---:B--2---:R-:W-:Y:S02]  /*38480*/  HMMA.16816.F32.BF16 R4, R16.reuse, R4, R20 ;  /* 0x000000041004723c */ /* 0x044fe40000041814 */
[----:B------:R-:W2:Y:S11]  /*38490*/  LDL.LU.64 R20, [R1+0x2c90] ;  /* 0x002c900001147983 */ /* 0x000eb60000300a00 */
[----:B------:R-:W-:Y:S10]  /*384a0*/  @!UPT UIADD3 URZ, URZ, URZ, URZ ;  /* 0x0000003f3f3ff290 */ /* 0x000ff4000fffe03f */
[----:B------:R-:W-:Y:S04]  /*384b0*/  STL.64 [R1+0x450], R4 ;  /* 0x0004500401007387 */ /* 0x000fe80000100a00 */
[----:B------:R0:W-:Y:S04]  /*384c0*/  STL.64 [R1+0x458], R6 ;  /* 0x0004580601007387 */ /* 0x0001e80000100a00 */
[----:B0-----:R-:W2:Y:S04]  /*384d0*/  LDL.LU.64 R6, [R1+0x2c88] ;  /* 0x002c880001067983 */ /* 0x001ea80000300a00 */
[----:B------:R-:W2:Y:S02]  /*384e0*/  LDL.LU.64 R4, [R1+0x2c80] ;  /* 0x002c800001047983 */ /* 0x000ea40000300a00 */
[----:B--2---:R-:W-:Y:S11]  /*384f0*/  HMMA.16816.F32.BF16 R4, R16, R20, R4 ;  /* 0x000000141004723c */ /* 0x004ff60000041804 */
[----:B------:R-:W-:Y:S11]  /*38500*/  @!UPT UIADD3 URZ, URZ, URZ, URZ ;  /* 0x0000003f3f3ff290 */ /* 0x000ff6000fffe03f */
[----:B------:R-:W-:Y:S01]  /*38510*/  @!UPT UIADD3 URZ, URZ, URZ, URZ ;  /* 0x0000003f3f3ff290 */ /* 0x000fe2000fffe03f */
[----:B------:R0:W-:Y:S04]  /*38520*/  STL.64 [R1+0x430], R4 ;  /* 0x0004300401007387 */ /* 0x0001e80000100a00 */
[----:B------:R1:W-:Y:S04]  /*38530*/  STL.64 [R1+0x438], R6 ;  /* 0x0004380601007387 */ /* 0x0003e80000100a00 */
[----:B0-----:R-:W2:Y:S01]  /*38540*/  LDL.LU.64 R4, [R1+0x2c78] ;  /* 0x002c780001047983 */ /* 0x001ea20000300a00 */
[----:B-1----:R-:W-:Y:S01]  /*38550*/  IMAD.MOV.U32 R7, RZ, RZ, R20 ;  /* 0x000000ffff077224 */ /* 0x002fe200078e0014 */
[----:B------:R-:W-:-:S02]  /*38560*/  MOV R6, R21 ;  /* 0x0000001500067202 */ /* 0x000fc40000000f00 */
[----:B------:R-:W2:Y:S04]  /*38570*/  LDL.LU R22, [R1+0x2c70] ;  /* 0x002c700001167983 */ /* 0x000ea80000300800 */
[----:B------:R-:W4:Y:S04]  /*38580*/  LDL.LU.64 R20, [R1+0x2c68] ;  /* 0x002c680001147983 */ /* 0x000f280000300a00 */
[----:B------:R-:W-:Y:S01]  /*38590*/  STL.64 [R1+0x2c10], R6 ;  /* 0x002c100601007387 */ /* 0x000fe20000100a00 */
[----:B----4-:R-:W-:Y:S03]  /*385a0*/  HMMA.16816.F32.BF16 R16, R16, R20, R8 ;  /* 0x000000141010723c */ /* 0x010fe60000041808 */
[----:B--2---:R0:W-:Y:S01]  /*385b0*/  STL.64 [R1+0x2c08], R4 ;  /* 0x002c080401007387 */ /* 0x0041e20000100a00 */
[----:B------:R-:W-:-:S03]  /*385c0*/  IMAD.MOV.U32 R24, RZ, RZ, R20 ;  /* 0x000000ffff187224 */ /* 0x000fc600078e0014 */
[----:B------:R-:W2:Y:S01]  /*385d0*/  LDL.LU.64 R8, [R1+0x2c60] ;  /* 0x002c600001087983 */ /* 0x000ea20000300a00 */
[----:B0-----:R-:W-:Y:S01]  /*385e0*/  IMAD.MOV.U32 R4, RZ, RZ, R22 ;  /* 0x000000ffff047224 */ /* 0x001fe200078e0016 */
[----:B------:R-:W-:Y:S02]  /*385f0*/  MOV R5, R3 ;  /* 0x0000000300057202 */ /* 0x000fe40000000f00 */
[----:B------:R-:W-:Y:S11]  /*38600*/  MOV R3, R21 ;  /* 0x0000001500037202 */ /* 0x000ff60000000f00 */
[----:B------:R-:W-:Y:S01]  /*38610*/  @!UPT UIADD3 URZ, URZ, URZ, URZ ;  /* 0x0000003f3f3ff290 */ /* 0x000fe2000fffe03f */
[----:B------:R0:W-:Y:S04]  /*38620*/  STL.64 [R1+0x410], R16 ;  /* 0x0004101001007387 */ /* 0x0001e80000100a00 */
[----:B------:R1:W-:Y:S04]  /*38630*/  STL.64 [R1+0x418], R18 ;  /* 0x0004181201007387 */ /* 0x0003e80000100a00 */
[----:B------:R-:W4:Y:S04]  /*38640*/  LDL.LU.64 R22, [R1+0x2c58] ;  /* 0x002c580001167983 */ /* 0x000f280000300a00 */
[----:B------:R-:W4:Y:S04]  /*38650*/  LDL.LU.64 R20, [R1+0x2c50] ;  /* 0x002c500001147983 */ /* 0x000f280000300a00 */
[----:B0-----:R-:W3:Y:S01]  /*38660*/  LDL.64 R16, [R1+0x120] ;  /* 0x0001200001107983 */ /* 0x001ee20000100a00 */
[----:B-1----:R-:W-:Y:S01]  /*38670*/  IMAD.MOV.U32 R19, RZ, RZ, R28 ;  /* 0x000000ffff137224 */ /* 0x002fe200078e001c */
[----:B--2---:R-:W-:Y:S01]  /*38680*/  MOV R28, R8 ;  /* 0x00000008001c7202 */ /* 0x004fe20000000f00 */
[----:B------:R-:W-:Y:S01]  /*38690*/  IMAD.MOV.U32 R25, RZ, RZ, R9 ;  /* 0x000000ffff197224 */ /* 0x000fe200078e0009 */
[C---:B----4-:R-:W-:Y:S01]  /*386a0*/  HMMA.16816.F32.BF16 R12, R20.reuse, R8, R12 ;  /* 0x00000008140c723c */ /* 0x050fe2000004180c */
[----:B---3--:R0:W-:Y:S04]  /*386b0*/  STL.64 [R1+0x2b48], R16 ;  /* 0x002b481001007387 */ /* 0x0081e80000100a00 */
[----:B0-----:R-:W2:Y:S04]  /*386c0*/  LDL.LU R16, [R1+0x1b0] ;  /* 0x0001b00001107983 */ /* 0x001ea80000300800 */
[----:B------:R-:W2:Y:S04]  /*386d0*/  LDL.LU R17, [R1+0x1b4] ;  /* 0x0001b40001117983 */ /* 0x000ea80000300800 */
[----:B------:R-:W2:Y:S10]  /*386e0*/  LDL.LU R18, [R1+0x1b8] ;  /* 0x0001b80001127983 */ /* 0x000eb40000300800 */
[----:B------:R-:W-:Y:S04]  /*386f0*/  STL.64 [R1+0x400], R12 ;  /* 0x0004000c01007387 */ /* 0x000fe80000100a00 */
[----:B------:R0:W-:Y:S04]  /*38700*/  STL.64 [R1+0x408], R14 ;  /* 0x0004080e01007387 */ /* 0x0001e80000100a00 */
[----:B0-----:R-:W3:Y:S04]  /*38710*/  LDL.LU.64 R14, [R1+0x2c48] ;  /* 0x002c4800010e7983 */ /* 0x001ee80000300a00 */
[----:B------:R-:W3:Y:S04]  /*38720*/  LDL.LU.64 R12, [R1+0x2c40] ;  /* 0x002c4000010c7983 */ /* 0x000ee80000300a00 */
[----:B------:R-:W3:Y:S04]  /*38730*/  LDL.LU.64 R8, [R1+0x2c38] ;  /* 0x002c380001087983 */ /* 0x000ee80000300a00 */
[----:B------:R-:W-:Y:S04]  /*38740*/  STL [R1+0x2b58], R26 ;  /* 0x002b581a01007387 */ /* 0x000fe80000100800 */
[----:B------:R-:W-:Y:S01]  /*38750*/  STL.64 [R1+0x2b50], R24 ;  /* 0x002b501801007387 */ /* 0x000fe20000100a00 */
[C---:B--2---:R-:W-:Y:S08]  /*38760*/  HMMA.16816.F32.BF16 R4, R20.reuse, R4, R16 ;  /* 0x000000041404723c */ /* 0x044ff00000041810 */
[----:B---3--:R-:W-:Y:S01]  /*38770*/  HMMA.16816.F32.BF16 R8, R20, R8, R12 ;  /* 0x000000081408723c */ /* 0x008fe2000004180c */
[----:B------:R-:W2:Y:S04]  /*38780*/  LDL.LU.64 R14, [R1+0x2c30] ;  /* 0x002c3000010e7983 */ /* 0x000ea80000300a00 */
[----:B------:R-:W3:Y:S11]  /*38790*/  LDL.LU.64 R12, [R1+0x2c28] ;  /* 0x002c2800010c7983 */ /* 0x000ef60000300a00 */
[----:B------:R-:W-:Y:S07]  /*387a0*/  @!UPT UIADD3 URZ, URZ, URZ, URZ ;  /* 0x0000003f3f3ff290 */ /* 0x000fee000fffe03f */
[----:B------:R-:W-:Y:S04]  /*387b0*/  STL.64 [R1+0x3e0], R8 ;  /* 0x0003e00801007387 */ /* 0x000fe80000100a00 */
[----:B------:R0:W-:Y:S04]  /*387c0*/  STL.64 [R1+0x3e8], R10 ;  /* 0x0003e80a01007387 */ /* 0x0001e80000100a00 */
[----:B0-----:R-:W4:Y:S04]  /*387d0*/  LDL.LU.64 R10, [R1+0x2c20] ;  /* 0x002c2000010a7983 */ /* 0x001f280000300a00 */
[----:B------:R-:W3:Y:S04]  /*387e0*/  LDL.LU.64 R8, [R1+0x2c18] ;  /* 0x002c180001087983 */ /* 0x000ee80000300a00 */
[----:B------:R-:W3:Y:S04]  /*387f0*/  LDL.LU R16, [R1+0x30] ;  /* 0x0000300001107983 */ /* 0x000ee80000300800 */
[----:B------:R-:W-:Y:S04]  /*38800*/  STL.64 [R1+0x3c0], R4 ;  /* 0x0003c00401007387 */ /* 0x000fe80000100a00 */
[----:B------:R-:W-:Y:S04]  /*38810*/  STL.64 [R1+0x3c8], R6 ;  /* 0x0003c80601007387 */ /* 0x000fe80000100a00 */
[----:B------:R-:W3:Y:S04]  /*38820*/  LDL.LU R17, [R1+0x34] ;  /* 0x0000340001117983 */ /* 0x000ee80000300800 */
[----:B------:R-:W3:Y:S04]  /*38830*/  LDL.LU R18, [R1+0x38] ;  /* 0x0000380001127983 */ /* 0x000ee80000300800 */
[----:B------:R-:W3:Y:S01]  /*38840*/  LDL.LU R19, [R1+0x3c] ;  /* 0x00003c0001137983 */ /* 0x000ee20000300800 */
[----:B------:R-:W-:Y:S01]  /*38850*/  MOV R24, R29 ;  /* 0x0000001d00187202 */ /* 0x000fe20000000f00 */
[----:B--2---:R-:W-:-:S02]  /*38860*/  IMAD.MOV.U32 R25, RZ, RZ, R15 ;  /* 0x000000ffff197224 */ /* 0x004fc400078e000f */
[----:B---3--:R-:W-:Y:S04]  /*38870*/  STL.64 [R1+0x2b68], R18 ;  /* 0x002b681201007387 */ /* 0x008fe80000100a00 */
[----:B------:R-:W-:Y:S04]  /*38880*/  STL.64 [R1+0x2b60], R16 ;  /* 0x002b601001007387 */ /* 0x000fe80000100a00 */
[----:B------:R0:W-:Y:S02]  /*38890*/  STL.64 [R1+0x2b70], R24 ;  /* 0x002b701801007387 */ /* 0x0001e40000100a00 */
[----:B0-----:R-:W-:Y:S01]  /*388a0*/  MOV R24, R14 ;  /* 0x0000000e00187202 */ /* 0x001fe20000000f00 */
[----:B------:R-:W-:-:S05]  /*388b0*/  IMAD.MOV.U32 R25, RZ, RZ, R13 ;  /* 0x000000ffff197224 */ /* 0x000fca00078e000d */
[----:B------:R0:W-:Y:S04]  /*388c0*/  STL.64 [R1+0x2b88], R24 ;  /* 0x002b881801007387 */ /* 0x0001e80000100a00 */
[----:B------:R-:W2:Y:S04]  /*388d0*/  LDL.LU R16, [R1+0x40] ;  /* 0x0000400001107983 */ /* 0x000ea80000300800 */
[----:B------:R-:W2:Y:S01]  /*388e0*/  LDL.LU R17, [R1+0x44] ;  /* 0x0000440001117983 */ /* 0x000ea20000300800 */
[----:B0-----:R-:W-:Y:S01]  /*388f0*/  MOV R24, R12 ;  /* 0x0000000c00187202 */ /* 0x001fe20000000f00 */
[----:B----4-:R-:W-:-:S02]  /*38900*/  IMAD.MOV.U32 R25, RZ, RZ, R11 ;  /* 0x000000ffff197224 */ /* 0x010fc400078e000b */
[----:B------:R-:W3:Y:S04]  /*38910*/  LDL.LU R18, [R1+0x48] ;  /* 0x0000480001127983 */ /* 0x000ee80000300800 */
[----:B------:R-:W3:Y:S04]  /*38920*/  LDL.LU R19, [R1+0x4c] ;  /* 0x00004c0001137983 */ /* 0x000ee80000300800 */
[----:B------:R-:W-:Y:S04]  /*38930*/  STL [R1+0x2ba8], R27 ;  /* 0x002ba81b01007387 */ /* 0x000fe80000100800 */
[----:B------:R0:W-:Y:S04]  /*38940*/  STL.64 [R1+0x2ba0], R24 ;  /* 0x002ba01801007387 */ /* 0x0001e80000100a00 */
[----:B0-----:R-:W4:Y:S04]  /*38950*/  LDL.64 R24, [R1+0x170] ;  /* 0x0001700001187983 */ /* 0x001f280000100a00 */
[----:B----4-:R-:W-:Y:S04]  /*38960*/  STL.64 [R1+0x2bc0], R24 ;  /* 0x002bc01801007387 */ /* 0x010fe80000100a00 */
[----:B---3--:R-:W-:Y:S04]  /*38970*/  STL.64 [R1+0x2b80], R18 ;  /* 0x002b801201007387 */ /* 0x008fe80000100a00 */
[----:B--2---:R0:W-:Y:S04]  /*38980*/  STL.64 [R1+0x2b78], R16 ;  /* 0x002b781001007387 */ /* 0x0041e80000100a00 */
[----:B0-----:R-:W2:Y:S04]  /*38990*/  LDL.LU R16, [R1+0x50] ;  /* 0x0000500001107983 */ /* 0x001ea80000300800 */
[----:B------:R-:W2:Y:S04]  /*389a0*/  LDL.LU R17, [R1+0x54] ;  /* 0x0000540001117983 */ /* 0x000ea80000300800 */
[----:B------:R-:W3:Y:S04]  /*389b0*/  LDL.LU R18, [R1+0x58] ;  /* 0x0000580001127983 */ /* 0x000ee80000300800 */
[----:B------:R-:W3:Y:S04]  /*389c0*/  LDL.LU R19, [R1+0x5c] ;  /* 0x00005c0001137983 */ /* 0x000ee80000300800 */
[----:B------:R-:W4:Y:S01]  /*389d0*/  LDL.LU R12, [R1+0x190] ;  /* 0x00019000010c7983 */ /* 0x000f220000300800 */
[----:B------:R-:W-:-:S03]  /*389e0*/  MOV R24, R9 ;  /* 0x0000000900187202 */ /* 0x000fc60000000f00 */
[----:B------:R-:W4:Y:S01]  /*389f0*/  LDL.LU R13, [R1+0x194] ;  /* 0x00019400010d7983 */ /* 0x000f220000300800 */
[----:B------:R-:W-:-:S03]  /*38a00*/  IMAD.MOV.U32 R25, RZ, RZ, R8 ;  /* 0x000000ffff197224 */ /* 0x000fc600078e0008 */
[----:B------:R-:W4:Y:S04]  /*38a10*/  LDL.LU R14, [R1+0x198] ;  /* 0x00019800010e7983 */ /* 0x000f280000300800 */
[----:B------:R-:W4:Y:S04]  /*38a20*/  LDL.LU R15, [R1+0x19c] ;  /* 0x00019c00010f7983 */ /* 0x000f280000300800 */
[----:B------:R-:W4:Y:S04]  /*38a30*/  LDL.LU R4, [R1+0x1a0] ;  /* 0x0001a00001047983 */ /* 0x000f280000300800 */
[----:B------:R-:W4:Y:S04]  /*38a40*/  LDL.LU R5, [R1+0x1a4] ;  /* 0x0001a40001057983 */ /* 0x000f280000300800 */
[----:B------:R-:W4:Y:S04]  /*38a50*/  LDL.LU R6, [R1+0x1a8] ;  /* 0x0001a80001067983 */ /* 0x000f280000300800 */
[----:B------:R-:W4:Y:S04]  /*38a60*/  LDL.LU R7, [R1+0x1ac] ;  /* 0x0001ac0001077983 */ /* 0x000f280000300800 */
[----:B------:R-:W4:Y:S04]  /*38a70*/  LDL.64 R8, [R1+0x70] ;  /* 0x0000700001087983 */ /* 0x000f280000100a00 */
[----:B------:R-:W-:Y:S04]  /*38a80*/  STL.64 [R1+0x2bd8], R24 ;  /* 0x002bd81801007387 */ /* 0x000fe80000100a00 */
[----:B---3--:R-:W-:Y:S04]  /*38a90*/  STL.64 [R1+0x2b98], R18 ;  /* 0x002b981201007387 */ /* 0x008fe80000100a00 */
[----:B--2---:R0:W-:Y:S04]  /*38aa0*/  STL.64 [R1+0x2b90], R16 ;  /* 0x002b901001007387 */ /* 0x0041e80000100a00 */
[----:B0-----:R-:W2:Y:S04]  /*38ab0*/  LDL.LU R16, [R1+0x60] ;  /* 0x0000600001107983 */ /* 0x001ea80000300800 */
[----:B------:R-:W2:Y:S04]  /*38ac0*/  LDL.LU R17, [R1+0x64] ;  /* 0x0000640001117983 */ /* 0x000ea80000300800 */
[----:B------:R-:W3:Y:S04]  /*38ad0*/  LDL.LU R18, [R1+0x68] ;  /* 0x0000680001127983 */ /* 0x000ee80000300800 */
[----:B------:R-:W3:Y:S01]  /*38ae0*/  LDL.LU R19, [R1+0x6c] ;  /* 0x00006c0001137983 */ /* 0x000ee20000300800 */
[----:B------:R-:W-:Y:S01]  /*38af0*/  MOV R24, R10 ;  /* 0x0000000a00187202 */ /* 0x000fe20000000f00 */
[----:B------:R-:W-:-:S05]  /*38b00*/  IMAD.MOV.U32 R25, RZ, RZ, R0 ;  /* 0x000000ffff197224 */ /* 0x000fca00078e0000 */
[----:B------:R-:W-:Y:S04]  /*38b10*/  STL.64 [R1+0x2bf0], R24 ;  /* 0x002bf01801007387 */ /* 0x000fe80000100a00 */
[----:B---3--:R-:W-:Y:S04]  /*38b20*/  STL.64 [R1+0x2bb8], R18 ;  /* 0x002bb81201007387 */ /* 0x008fe80000100a00 */
[----:B--2---:R0:W-:Y:S04]  /*38b30*/  STL.64 [R1+0x2bb0], R16 ;  /* 0x002bb01001007387 */ /* 0x0041e80000100a00 */
[----:B0-----:R-:W2:Y:S04]  /*38b40*/  LDL.LU R16, [R1+0x80] ;  /* 0x0000800001107983 */ /* 0x001ea80000300800 */
[----:B------:R-:W2:Y:S04]  /*38b50*/  LDL.LU R17, [R1+0x84] ;  /* 0x0000840001117983 */ /* 0x000ea80000300800 */
[----:B------:R-:W3:Y:S04]  /*38b60*/  LDL.LU R18, [R1+0x88] ;  /* 0x0000880001127983 */ /* 0x000ee80000300800 */
[----:B------:R-:W3:Y:S04]  /*38b70*/  LDL.LU R19, [R1+0x8c] ;  /* 0x00008c0001137983 */ /* 0x000ee80000300800 */
[----:B------:R-:W2:Y:S04]  /*38b80*/  LDL.LU R24, [R1+0xc0] ;  /* 0x0000c00001187983 */ /* 0x000ea80000300800 */
[----:B------:R-:W4:Y:S04]  /*38b90*/  LDL.LU R25, [R1+0xc4] ;  /* 0x0000c40001197983 */ /* 0x000f280000300800 */
[----:B------:R-:W4:Y:S04]  /*38ba0*/  LDL.LU R26, [R1+0xc8] ;  /* 0x0000c800011a7983 */ /* 0x000f280000300800 */
[----:B------:R-:W4:Y:S04]  /*38bb0*/  LDL.LU R27, [R1+0xcc] ;  /* 0x0000cc00011b7983 */ /* 0x000f280000300800 */
[----:B---3--:R-:W-:Y:S04]  /*38bc0*/  STL.64 [R1+0x2bd0], R18 ;  /* 0x002bd01201007387 */ /* 0x008fe80000100a00 */
[----:B--2---:R0:W-:Y:S04]  /*38bd0*/  STL.64 [R1+0x2bc8], R16 ;  /* 0x002bc81001007387 */ /* 0x0041e80000100a00 */
[----:B0-----:R-:W2:Y:S04]  /*38be0*/  LDL.LU R16, [R1+0x90] ;  /* 0x0000900001107983 */ /* 0x001ea80000300800 */
[----:B------:R-:W2:Y:S04]  /*38bf0*/  LDL.LU R17, [R1+0x94] ;  /* 0x0000940001117983 */ /* 0x000ea80000300800 */
[----:B------:R-:W3:Y:S04]  /*38c00*/  LDL.LU R18, [R1+0x98] ;  /* 0x0000980001127983 */ /* 0x000ee80000300800 */
[----:B------:R-:W3:Y:S01]  /*38c10*/  LDL.LU R19, [R1+0x9c] ;  /* 0x00009c0001137983 */ /* 0x000ee20000300800 */
[C---:B----4-:R-:W-:Y:S01]  /*38c20*/  HMMA.16816.F32.BF16 R4, R20.reuse, R8, R4 ;  /* 0x000000081404723c */ /* 0x050fe20000041804 */
[----:B------:R-:W-:Y:S01]  /*38c30*/  MOV R29, R8 ;  /* 0x00000008001d7202 */ /* 0x000fe20000000f00 */
[----:B------:R-:W-:Y:S01]  /*38c40*/  IMAD.MOV.U32 R0, RZ, RZ, R9 ;  /* 0x000000ffff007224 */ /* 0x000fe200078e0009 */
[----:B---3--:R-:W-:Y:S04]  /*38c50*/  STL.64 [R1+0x2be8], R18 ;  /* 0x002be81201007387 */ /* 0x008fe80000100a00 */
[----:B--2---:R0:W-:Y:S04]  /*38c60*/  STL.64 [R1+0x2be0], R16 ;  /* 0x002be01001007387 */ /* 0x0041e80000100a00 */
[----:B0-----:R-:W2:Y:S04]  /*38c70*/  LDL.LU R16, [R1+0xb0] ;  /* 0x0000b00001107983 */ /* 0x001ea80000300800 */
[----:B------:R-:W2:Y:S04]  /*38c80*/  LDL.LU R17, [R1+0xb4] ;  /* 0x0000b40001117983 */ /* 0x000ea80000300800 */
[----:B------:R-:W2:Y:S04]  /*38c90*/  LDL.LU R18, [R1+0xb8] ;  /* 0x0000b80001127983 */ /* 0x000ea80000300800 */
[----:B------:R-:W2:Y:S04]  /*38ca0*/  LDL.LU R19, [R1+0xbc] ;  /* 0x0000bc0001137983 */ /* 0x000ea80000300800 */
[----:B------:R-:W-:Y:S04]  /*38cb0*/  STL.64 [R1+0x3a0], R4 ;  /* 0x0003a00401007387 */ /* 0x000fe80000100a00 */
[----:B------:R0:W-:Y:S04]  /*38cc0*/  STL.64 [R1+0x3a8], R6 ;  /* 0x0003a80601007387 */ /* 0x0001e80000100a00 */
[----:B0-----:R-:W3:Y:S04]  /*38cd0*/  LDL.LU.64 R6, [R1+0x2c10] ;  /* 0x002c100001067983 */ /* 0x001ee80000300a00 */
[----:B------:R-:W4:Y:S04]  /*38ce0*/  LDL.LU.64 R4, [R1+0x2c08] ;  /* 0x002c080001047983 */ /* 0x000f280000300a00 */
[----:B------:R-:W2:Y:S04]  /*38cf0*/  LDL.LU.64 R10, [R1+0x2c00] ;  /* 0x002c0000010a7983 */ /* 0x000ea80000300a00 */
[----:B------:R-:W2:Y:S02]  /*38d00*/  LDL.LU.64 R8, [R1+0x2bf8] ;  /* 0x002bf80001087983 */ /* 0x000ea40000300a00 */
[C---:B--2---:R-:W-:Y:S11]  /*38d10*/  HMMA.16816.F32.BF16 R12, R20.reuse, R8, R12 ;  /* 0x00000008140c723c */ /* 0x044ff6000004180c */
[----:B------:R-:W-:Y:S11]  /*38d20*/  @!UPT UIADD3 URZ, URZ, URZ, URZ ;  /* 0x0000003f3f3ff290 */ /* 0x000ff6000fffe03f */
[----:B------:R-:W-:Y:S01]  /*38d30*/  @!UPT UIADD3 URZ, URZ, URZ, URZ ;  /* 0x0000003f3f3ff290 */ /* 0x000fe2000fffe03f */
[----:B------:R0:W-:Y:S04]  /*38d40*/  STL.64 [R1+0x380], R12 ;  /* 0x0003800c01007387 */ /* 0x0001e80000100a00 */
[----:B------:R1:W-:Y:S04]  /*38d50*/  STL.64 [R1+0x388], R14 ;  /* 0x0003880e01007387 */ /* 0x0003e80000100a00 */
[----:B0-----:R-:W2:Y:S04]  /*38d60*/  LDL.LU R12, [R1] ;  /* 0x00000000010c7983 */ /* 0x001ea80000300800 */
[----:B------:R-:W2:Y:S04]  /*38d70*/  LDL.LU R13, [R1+0x4] ;  /* 0x00000400010d7983 */ /* 0x000ea80000300800 */
[----:B-1----:R-:W2:Y:S04]  /*38d80*/  LDL.LU R14, [R1+0x8] ;  /* 0x00000800010e7983 */ /* 0x002ea80000300800 */
[----:B------:R-:W2:Y:S01]  /*38d90*/  LDL.LU R15, [R1+0xc] ;  /* 0x00000c00010f7983 */ /* 0x000ea20000300800 */
[C---:B----4-:R-:W-:Y:S03]  /*38da0*/  HMMA.16816.F32.BF16 R24, R20.reuse, R4, R24 ;  /* 0x000000041418723c */ /* 0x050fe60000041818 */
[----:B--2---:R-:W-:Y:S04]  /*38db0*/  STL.64 [R1+0x2b30], R14 ;  /* 0x002b300e01007387 */ /* 0x004fe80000100a00 */
[----:B------:R-:W-:Y:S04]  /*38dc0*/  STL.64 [R1+0x2b28], R12 ;  /* 0x002b280c01007387 */ /* 0x000fe80000100a00 */
[----:B------:R-:W-:Y:S04]  /*38dd0*/  STL.64 [R1+0x2ae8], R10 ;  /* 0x002ae80a01007387 */ /* 0x000fe80000100a00 */
[----:B------:R0:W-:Y:S04]  /*38de0*/  STL.64 [R1+0x2ae0], R8 ;  /* 0x002ae00801007387 */ /* 0x0001e80000100a00 */
[----:B0-----:R-:W2:Y:S04]  /*38df0*/  LDL.LU R8, [R1+0x20] ;  /* 0x0000200001087983 */ /* 0x001ea80000300800 */
[----:B------:R-:W2:Y:S04]  /*38e00*/  LDL.LU R9, [R1+0x24] ;  /* 0x0000240001097983 */ /* 0x000ea80000300800 */
[----:B------:R-:W2:Y:S04]  /*38e10*/  LDL.LU R10, [R1+0x28] ;  /* 0x00002800010a7983 */ /* 0x000ea80000300800 */
[----:B------:R-:W2:Y:S04]  /*38e20*/  LDL.LU R11, [R1+0x2c] ;  /* 0x00002c00010b7983 */ /* 0x000ea80000300800 */
[----:B------:R0:W-:Y:S04]  /*38e30*/  STL.64 [R1+0x360], R24 ;  /* 0x0003601801007387 */ /* 0x0001e80000100a00 */
[----:B------:R1:W-:Y:S04]  /*38e40*/  STL.64 [R1+0x368], R26 ;  /* 0x0003681a01007387 */ /* 0x0003e80000100a00 */
[----:B0-----:R-:W1:Y:S02]  /*38e50*/  LDL.LU.64 R24, [R1+0x2bf0] ;  /* 0x002bf00001187983 */ /* 0x001e640000300a00 */
[C---:B-1----:R-:W-:Y:S02]  /*38e60*/  HMMA.16816.F32.BF16 R24, R20.reuse, R24, R16 ;  /* 0x000000181418723c */ /* 0x042fe40000041810 */
[----:B------:R-:W4:Y:S04]  /*38e70*/  LDL.LU.64 R18, [R1+0x2be8] ;  /* 0x002be80001127983 */ /* 0x000f280000300a00 */
[----:B------:R-:W4:Y:S11]  /*38e80*/  LDL.LU.64 R16, [R1+0x2be0] ;  /* 0x002be00001107983 */ /* 0x000f360000300a00 */
[----:B------:R-:W-:Y:S06]  /*38e90*/  @!UPT UIADD3 URZ, URZ, URZ, URZ ;  /* 0x0000003f3f3ff290 */ /* 0x000fec000fffe03f */
[----:B------:R0:W-:Y:S04]  /*38ea0*/  STL.64 [R1+0x350], R24 ;  /* 0x0003501801007387 */ /* 0x0001e80000100a00 */
[----:B------:R4:W-:Y:S04]  /*38eb0*/  STL.64 [R1+0x358], R26 ;  /* 0x0003581a01007387 */ /* 0x0009e80000100a00 */
[----:B0-----:R-:W4:Y:S02]  /*38ec0*/  LDL.LU.64 R24, [R1+0x2bd8] ;  /* 0x002bd80001187983 */ /* 0x001f240000300a00 */
[C---:B----4-:R-:W-:Y:S02]  /*38ed0*/  HMMA.16816.F32.BF16 R24, R20.reuse, R24, R16 ;  /* 0x000000181418723c */ /* 0x050fe40000041810 */
[----:B------:R-:W4:Y:S04]  /*38ee0*/  LDL.LU.64 R18, [R1+0x2bd0] ;  /* 0x002bd00001127983 */ /* 0x000f280000300a00 */
[----:B------:R-:W4:Y:S11]  /*38ef0*/  LDL.LU.64 R16, [R1+0x2bc8] ;  /* 0x002bc80001107983 */ /* 0x000f360000300a00 */
[----:B------:R-:W-:Y:S06]  /*38f00*/  @!UPT UIADD3 URZ, URZ, URZ, URZ ;  /* 0x0000003f3f3ff290 */ /* 0x000fec000fffe03f */
[----:B------:R0:W-:Y:S04]  /*38f10*/  STL.64 [R1+0x340], R24 ;  /* 0x0003401801007387 */ /* 0x0001e80000100a00 */
[----:B------:R-:W-:Y:S04]  /*38f20*/  STL.64 [R1+0x348], R26 ;  /* 0x0003481a01007387 */ /* 0x000fe80000100a00 */
[----:B0-----:R-:W4:Y:S01]  /*38f30*/  LDL.LU.64 R24, [R1+0x2bc0] ;  /* 0x002bc00001187983 */ /* 0x001f220000300a00 */
[----:B---3--:R-:W-:Y:S01]  /*38f40*/  MOV R12, R7 ;  /* 0x00000007000c7202 */ /* 0x008fe20000000f00 */
[----:B------:R-:W-:Y:S01]  /*38f50*/  IMAD.MOV.U32 R13, RZ, RZ, R6 ;  /* 0x000000ffff0d7224 */ /* 0x000fe200078e0006 */
[----:B----4-:R-:W-:Y:S01]  /*38f60*/  HMMA.16816.F32.BF16 R16, R20, R24, R16 ;  /* 0x000000181410723c */ /* 0x010fe20000041810 */
[----:B------:R-:W-:Y:S01]  /*38f70*/  MOV R7, R24 ;  /* 0x0000001800077202 */ /* 0x000fe20000000f00 */
[----:B------:R-:W-:Y:S11]  /*38f80*/  IMAD.MOV.U32 R6, RZ, RZ, R25 ;  /* 0x000000ffff067224 */ /* 0x000ff600078e0019 */
[----:B------:R-:W-:Y:S10]  /*38f90*/  @!UPT UIADD3 URZ, URZ, URZ, URZ ;  /* 0x0000003f3f3ff290 */ /* 0x000ff4000fffe03f */
[----:B------:R-:W-:Y:S04]  /*38fa0*/  STL.64 [R1+0x330], R16 ;  /* 0x0003301001007387 */ /* 0x000fe80000100a00 */
[----:B------:R0:W-:Y:S04]  /*38fb0*/  STL.64 [R1+0x338], R18 ;  /* 0x0003381201007387 */ /* 0x0001e80000100a00 */
[----:B0-----:R-:W3:Y:S04]  /*38fc0*/  LDL.LU.64 R18, [R1+0x2bb8] ;  /* 0x002bb80001127983 */ /* 0x001ee80000300a00 */
[----:B------:R-:W3:Y:S04]  /*38fd0*/  LDL.LU.64 R16, [R1+0x2bb0] ;  /* 0x002bb00001107983 */ /* 0x000ee80000300a00 */
[----:B------:R-:W4:Y:S04]  /*38fe0*/  LDL.LU R27, [R1+0x2ba8] ;  /* 0x002ba800011b7983 */ /* 0x000f280000300800 */
[----:B------:R-:W3:Y:S04]  /*38ff0*/  LDL.LU.64 R24, [R1+0x2ba0] ;  /* 0x002ba00001187983 */ /* 0x000ee80000300a00 */
[----:B------:R-:W-:Y:S04]  /*39000*/  STL.64 [R1+0x2af8], R6 ;  /* 0x002af80601007387 */ /* 0x000fe80000100a00 */
[----:B------:R4:W-:Y:S02]  /*39010*/  STL.64 [R1+0x2af0], R4 ;  /* 0x002af00401007387 */ /* 0x0009e40000100a00 */
[----:B----4-:R-:W-:-:S02]  /*39020*/  MOV R4, R27 ;  /* 0x0000001b00047202 */ /* 0x010fc40000000f00 */
[C---:B---3--:R-:W-:Y:S01]  /*39030*/  HMMA.16816.F32.BF16 R24, R20.reuse, R24, R16 ;  /* 0x000000181418723c */ /* 0x048fe20000041810 */
[----:B------:R-:W3:Y:S04]  /*39040*/  LDL.LU.64 R18, [R1+0x2b98] ;  /* 0x002b980001127983 */ /* 0x000ee80000300a00 */
[----:B------:R-:W3:Y:S11]  /*39050*/  LDL.LU.64 R16, [R1+0x2b90] ;  /* 0x002b900001107983 */ /* 0x000ef60000300a00 */
[----:B------:R-:W-:Y:S07]  /*39060*/  @!UPT UIADD3 URZ, URZ, URZ, URZ ;  /* 0x0000003f3f3ff290 */ /* 0x000fee000fffe03f */
[----:B------:R0:W-:Y:S04]  /*39070*/  STL.64 [R1+0x320], R24 ;  /* 0x0003201801007387 */ /* 0x0001e80000100a00 */
[----:B------:R3:W-:Y:S04]  /*39080*/  STL.64 [R1+0x328], R26 ;  /* 0x0003281a01007387 */ /* 0x0007e80000100a00 */
[----:B0-----:R-:W3:Y:S02]  /*39090*/  LDL.LU.64 R24, [R1+0x2b88] ;  /* 0x002b880001187983 */ /* 0x001ee40000300a00 */
[C---:B---3--:R-:W-:Y:S02]  /*390a0*/  HMMA.16816.F32.BF16 R24, R20.reuse, R24, R16 ;  /* 0x000000181418723c */ /* 0x048fe40000041810 */
[----:B------:R-:W3:Y:S04]  /*390b0*/  LDL.LU.64 R18, [R1+0x2b80] ;  /* 0x002b800001127983 */ /* 0x000ee80000300a00 */
[----:B------:R-:W3:Y:S11]  /*390c0*/  LDL.LU.64 R16, [R1+0x2b78] ;  /* 0x002b780001107983 */ /* 0x000ef60000300a00 */
[----:B------:R-:W-:Y:S06]  /*390d0*/  @!UPT UIADD3 URZ, URZ, URZ, URZ ;  /* 0x0000003f3f3ff290 */ /* 0x000fec000fffe03f */
[----:B------:R0:W-:Y:S04]  /*390e0*/  STL.64 [R1+0x310], R24 ;  /* 0x0003101801007387 */ /* 0x0001e80000100a00 */
[----:B------:R3:W-:Y:S04]  /*390f0*/  STL.64 [R1+0x318], R26 ;  /* 0x0003181a01007387 */ /* 0x0007e80000100a00 */
[----:B0-----:R-:W3:Y:S01]  /*39100*/  LDL.LU.64 R24, [R1+0x2b70] ;  /* 0x002b700001187983 */ /* 0x001ee20000300a00 */
[----:B------:R-:W-:Y:S01]  /*39110*/  IMAD.MOV.U32 R5, RZ, RZ, R2 ;  /* 0x000000ffff057224 */ /* 0x000fe200078e0002 */
[C---:B---3--:R-:W-:Y:S02]  /*39120*/  HMMA.16816.F32.BF16 R24, R20.reuse, R24, R16 ;  /* 0x000000181418723c */ /* 0x048fe40000041810 */
[----:B------:R-:W3:Y:S04]  /*39130*/  LDL.LU.64 R18, [R1+0x2b68] ;  /* 0x002b680001127983 */ /* 0x000ee80000300a00 */
[----:B------:R-:W3:Y:S11]  /*39140*/  LDL.LU.64 R16, [R1+0x2b60] ;  /* 0x002b600001107983 */ /* 0x000ef60000300a00 */
[----:B------:R-:W-:Y:S06]  /*39150*/  @!UPT UIADD3 URZ, URZ, URZ, URZ ;  /* 0x0000003f3f3ff290 */ /* 0x000fec000fffe03f */
[----:B------:R-:W-:Y:S04]  /*39160*/  STL.64 [R1+0x300], R24 ;  /* 0x0003001801007387 */ /* 0x000fe80000100a00 */
[----:B------:R0:W-:Y:S04]  /*39170*/  STL.64 [R1+0x308], R26 ;  /* 0x0003081a01007387 */ /* 0x0001e80000100a00 */
[----:B0-----:R-:W4:Y:S04]  /*39180*/  LDL.LU R26, [R1+0x2b58] ;  /* 0x002b5800011a7983 */ /* 0x001f280000300800 */
[----:B------:R-:W2:Y:S01]  /*39190*/  LDL.LU.64 R24, [R1+0x2b50] ;  /* 0x002b500001187983 */ /* 0x000ea20000300a00 */
[C---:B---3--:R-:W-:Y:S03]  /*391a0*/  HMMA.16816.F32.BF16 R4, R20.reuse, R4, R16 ;  /* 0x000000041404723c */ /* 0x048fe60000041810 */
[----:B------:R-:W2:Y:S11]  /*391b0*/  LDL.LU.64 R16, [R1+0x2b48] ;  /* 0x002b480001107983 */ /* 0x000eb60000300a00 */
[----:B------:R-:W-:Y:S09]  /*391c0*/  @!UPT UIADD3 URZ, URZ, URZ, URZ ;  /* 0x0000003f3f3ff290 */ /* 0x000ff2000fffe03f */
[----:B------:R0:W-:Y:S04]  /*391d0*/  STL.64 [R1+0x2f0], R4 ;  /* 0x0002f00401007387 */ /* 0x0001e80000100a00 */
[----:B------:R-:W-:Y:S04]  /*391e0*/  STL.64 [R1+0x2f8], R6 ;  /* 0x0002f80601007387 */ /* 0x000fe80000100a00 */
[----:B0-----:R-:W3:Y:S01]  /*391f0*/  LDL.64 R4, [R1+0xa0] ;  /* 0x0000a00001047983 */ /* 0x001ee20000100a00 */
[----:B--2---:R-:W-:Y:S01]  /*39200*/  HMMA.16816.F32.BF16 R8, R20, R16, R8 ;  /* 0x000000101408723c */ /* 0x004fe20000041808 */
[----:B------:R-:W-:-:S02]  /*39210*/  MOV R27, R17 ;  /* 0x00000011001b7202 */ /* 0x000fc40000000f00 */
[----:B------:R-:W2:Y:S11]  /*39220*/  LDL.LU R17, [R1+0x630] ;  /* 0x0006300001117983 */ /* 0x000eb60000300800 */
[----:B------:R-:W-:Y:S09]  /*39230*/  @!UPT UIADD3 URZ, URZ, URZ, URZ ;  /* 0x0000003f3f3ff290 */ /* 0x000ff2000fffe03f */
[----:B------:R-:W-:Y:S04]  /*39240*/  STL.64 [R1+0x2e0], R8 ;  /* 0x0002e00801007387 */ /* 0x000fe80000100a00 */
[----:B------:R-:W-:Y:S04]  /*39250*/  STL.64 [R1+0x2e8], R10 ;  /* 0x0002e80a01007387 */ /* 0x000fe80000100a00 */
[----:B--2---:R0:W-:Y:S04]  /*39260*/  STL [R1+0x2b38], R17 ;  /* 0x002b381101007387 */ /* 0x0041e80000100800 */
[----:B------:R-:W2:Y:S04]  /*39270*/  LDL.LU R16, [R1+0x10] ;  /* 0x0000100001107983 */ /* 0x000ea80000300800 */
[----:B0-----:R-:W2:Y:S04]  /*39280*/  LDL.LU R17, [R1+0x14] ;  /* 0x0000140001117983 */ /* 0x001ea80000300800 */
[----:B------:R-:W2:Y:S04]  /*39290*/  LDL.LU R18, [R1+0x18] ;  /* 0x0000180001127983 */ /* 0x000ea80000300800 */
[----:B------:R-:W2:Y:S01]  /*392a0*/  LDL.LU R19, [R1+0x1c] ;  /* 0x00001c0001137983 */ /* 0x000ea20000300800 */
[----:B------:R-:W-:Y:S01]  /*392b0*/  IMAD.MOV.U32 R8, RZ, RZ, R29 ;  /* 0x000000ffff087224 */ /* 0x000fe200078e001d */
[----:B------:R-:W-:-:S02]  /*392c0*/  MOV R9, R0 ;  /* 0x0000000000097202 */ /* 0x000fc40000000f00 */
[----:B------:R-:W3:Y:S04]  /*392d0*/  LDL.LU R7, [R1+0x634] ;  /* 0x0006340001077983 */ /* 0x000ee80000300800 */
[----:B------:R-:W3:Y:S04]  /*392e0*/  LDL.LU R6, [R1+0x638] ;  /* 0x0006380001067983 */ /* 0x000ee80000300800 */
[----:B------:R-:W3:Y:S04]  /*392f0*/  LDL.LU R2, [R1+0x63c] ;  /* 0x00063c0001027983 */ /* 0x000ee80000300800 */
[----:B------:R-:W3:Y:S04]  /*39300*/  LDL.LU R29, [R1+0x2b40] ;  /* 0x002b4000011d7983 */ /* 0x000ee80000300800 */
[----:B------:R-:W3:Y:S04]  /*39310*/  LDL.LU R0, [R1+0x2b3c] ;  /* 0x002b3c0001007983 */ /* 0x000ee80000300800 */
[----:B------:R-:W-:Y:S04]  /*39320*/  STL.64 [R1+0x2b10], R8 ;  /* 0x002b100801007387 */ /* 0x000fe80000100a00 */
[----:B----4-:R-:W-:Y:S01]  /*39330*/  STL.64 [R1+0x2aa0], R26 ;  /* 0x002aa01a01007387 */ /* 0x010fe20000100a00 */
[----:B--2---:R-:W-:Y:S03]  /*39340*/  HMMA.16816.F32.BF16 R12, R20, R12, R16 ;  /* 0x0000000c140c723c */ /* 0x004fe60000041810 */
[----:B------:R-:W2:Y:S11]  /*39350*/  LDL.LU R17, [R1+0x2b38] ;  /* 0x002b380001117983 */ /* 0x000eb60000300800 */
[----:B------:R-:W-:Y:S09]  /*39360*/  @!UPT UIADD3 URZ, URZ, URZ, URZ ;  /* 0x0000003f3f3ff290 */ /* 0x000ff2000fffe03f */
[----:B------:R-:W-:Y:S04]  /*39370*/  STL.64 [R1+0x2d0], R12 ;  /* 0x0002d00c01007387 */ /* 0x000fe80000100a00 */
[----:B------:R0:W-:Y:S04]  /*39380*/  STL.64 [R1+0x2d8], R14 ;  /* 0x0002d80e01007387 */ /* 0x0001e80000100a00 */
[----:B0-----:R-:W4:Y:S04]  /*39390*/  LDL.LU.64 R14, [R1+0x2b30] ;  /* 0x002b3000010e7983 */ /* 0x001f280000300a00 */
[----:B------:R-:W4:Y:S01]  /*393a0*/  LDL.LU.64 R12, [R1+0x2b28] ;  /* 0x002b2800010c7983 */ /* 0x000f220000300a00 */
[----:B------:R-:W-:Y:S01]  /*393b0*/  MOV R9, R25 ;  /* 0x0000001900097202 */ /* 0x000fe20000000f00 */
[----:B------:R-:W-:-:S02]  /*393c0*/  IMAD.MOV.U32 R25, RZ, RZ, R3 ;  /* 0x000000ffff197224 */ /* 0x000fc400078e0003 */
[----:B------:R-:W-:-:S05]  /*393d0*/  IMAD.MOV.U32 R8, RZ, RZ, R28 ;  /* 0x000000ffff087224 */ /* 0x000fca00078e001c */
[----:B----4-:R-:W-:Y:S01]  /*393e0*/  HMMA.16816.F32.BF16 R20, R20, R24, R12 ;  /* 0x000000181414723c */ /* 0x010fe2000004180c */
[----:B------:R-:W4:Y:S04]  /*393f0*/  LDL.LU.64 R14, [R1+0x2b20] ;  /* 0x002b2000010e7983 */ /* 0x000f280000300a00 */
[----:B------:R-:W4:Y:S04]  /*39400*/  LDL.LU.64 R12, [R1+0x2b18] ;  /* 0x002b1800010c7983 */ /* 0x000f280000300a00 */
[----:B------:R-:W4:Y:S04]  /*39410*/  LDL.LU R16, [R1+0x640] ;  /* 0x0006400001107983 */ /* 0x000f280000300800 */
[----:B------:R-:W4:Y:S10]  /*39420*/  LDL.LU R11, [R1+0x644] ;  /* 0x00064400010b7983 */ /* 0x000f340000300800 */
[----:B------:R-:W-:Y:S04]  /*39430*/  STL.64 [R1+0x2c0], R20 ;  /* 0x0002c01401007387 */ /* 0x000fe80000100a00 */
[----:B------:R3:W-:Y:S04]  /*39440*/  STL.64 [R1+0x2c8], R22 ;  /* 0x0002c81601007387 */ /* 0x0007e80000100a00 */
[----:B------:R-:W4:Y:S04]  /*39450*/  LDL.LU R10, [R1+0x648] ;  /* 0x00064800010a7983 */ /* 0x000f280000300800 */
[----:B------:R-:W4:Y:S04]  /*39460*/  LDL.LU R3, [R1+0x64c] ;  /* 0x00064c0001037983 */ /* 0x000f280000300800 */
[----:B------:R-:W4:Y:S01]  /*39470*/  LDL.LU R28, [R1+0x650] ;  /* 0x00065000011c7983 */ /* 0x000f220000300800 */
[----:B---3--:R-:W-:-:S03]  /*39480*/  FMUL R23, R29, R2 ;  /* 0x000000021d177220 */ /* 0x008fc60000400000 */
[----:B------:R-:W3:Y:S01]  /*39490*/  LDL.LU R27, [R1+0x654] ;  /* 0x00065400011b7983 */ /* 0x000ee20000300800 */
[----:B------:R-:W-:-:S03]  /*394a0*/  FMUL R21, R0, R7 ;  /* 0x0000000700157220 */ /* 0x000fc60000400000 */
[----:B------:R-:W3:Y:S01]  /*394b0*/  LDL.LU R2, [R1+0x658] ;  /* 0x0006580001027983 */ /* 0x000ee20000300800 */
[----:B------:R-:W-:-:S03]  /*394c0*/  FMUL R22, R29, R6 ;  /* 0x000000061d167220 */ /* 0x000fc60000400000 */
[----:B------:R-:W3:Y:S04]  /*394d0*/  LDL.LU R26, [R1+0x65c] ;  /* 0x00065c00011a7983 */ /* 0x000ee80000300800 */
[----:B------:R-:W3:Y:S04]  /*394e0*/  LDL.LU R25, [R1+0x660] ;  /* 0x0006600001197983 */ /* 0x000ee80000300800 */
[----:B------:R-:W3:Y:S04]  /*394f0*/  LDL.LU R7, [R1+0x664] ;  /* 0x0006640001077983 */ /* 0x000ee80000300800 */
[----:B------:R-:W3:Y:S01]  /*39500*/  LDL.LU R6, [R1+0x668] ;  /* 0x0006680001067983 */ /* 0x000ee20000300800 */
[----:B--2---:R-:W-:-:S03]  /*39510*/  FMUL R20, R0, R17 ;  /* 0x0000001100147220 */ /* 0x004fc60000400000 */
[----:B---3--:R-:W-:Y:S04]  /*39520*/  STL.64 [R1+0x2b08], R6 ;  /* 0x002b080601007387 */ /* 0x008fe80000100a00 */
[----:B------:R0:W-:Y:S04]  /*39530*/  STL.64 [R1+0x2b00], R4 ;  /* 0x002b000401007387 */ /* 0x0001e80000100a00 */
[----:B0-----:R-:W2:Y:S01]  /*39540*/  LDL.64 R4, [R1+0xd0] ;  /* 0x0000d00001047983 */ /* 0x001ea20000100a00 */
[C---:B----4-:R-:W-:Y:S01]  /*39550*/  FMUL R16, R0.reuse, R16 ;  /* 0x0000001000107220 */ /* 0x050fe20000400000 */
[----:B------:R-:W-:Y:S01]  /*39560*/  HMMA.16816.F32.BF16 R20, R12, R8, R20 ;  /* 0x000000080c14723c */ /* 0x000fe20000041814 */
[----:B------:R-:W-:Y:S01]  /*39570*/  FMUL R17, R0, R11 ;  /* 0x0000000b00117220 */ /* 0x000fe20000400000 */
[----:B------:R-:W3:Y:S01]  /*39580*/  LDL.LU.64 R8, [R1+0x2b10] ;  /* 0x002b100001087983 */ /* 0x000ee20000300a00 */
[----:B------:R-:W-:-:S02]  /*39590*/  FMUL R18, R29, R10 ;  /* 0x0000000a1d127220 */ /* 0x000fc40000400000 */
[C---:B------:R-:W-:Y:S01]  /*395a0*/  FMUL R19, R29.reuse, R3 ;  /* 0x000000031d137220 */ /* 0x040fe20000400000 */
[----:B------:R-:W4:Y:S11]  /*395b0*/  LDL.LU R24, [R1+0x66c] ;  /* 0x00066c0001187983 */ /* 0x000f360000300800 */
[----:B------:R-:W-:Y:S06]  /*395c0*/  @!UPT UIADD3 URZ, URZ, URZ, URZ ;  /* 0x0000003f3f3ff290 */ /* 0x000fec000fffe03f */
[----:B------:R-:W-:Y:S04]  /*395d0*/  STL.64 [R1+0x2b0], R20 ;  /* 0x0002b01401007387 */ /* 0x000fe80000100a00 */
[----:B------:R0:W-:Y:S04]  /*395e0*/  STL.64 [R1+0x2b8], R22 ;  /* 0x0002b81601007387 */ /* 0x0001e80000100a00 */
[----:B------:R-:W3:Y:S04]  /*395f0*/  LDL.LU R11, [R1+0x670] ;  /* 0x00067000010b7983 */ /* 0x000ee80000300800 */
[----:B------:R-:W3:Y:S04]  /*39600*/  LDL.LU R10, [R1+0x674] ;  /* 0x00067400010a7983 */ /* 0x000ee80000300800 */
[----:B------:R-:W3:Y:S01]  /*39610*/  LDL.LU R3, [R1+0x678] ;  /* 0x0006780001037983 */ /* 0x000ee20000300800 */
[----:B0-----:R-:W-:-:S03]  /*39620*/  FMUL R22, R29, R2 ;  /* 0x000000021d167220 */ /* 0x001fc60000400000 */
[----:B------:R-:W3:Y:S01]  /*39630*/  LDL.LU.64 R6, [R1+0x2b08] ;  /* 0x002b080001067983 */ /* 0x000ee20000300a00 */
[----:B--2---:R-:W-:Y:S01]  /*39640*/  HMMA.16816.F32.BF16 R16, R12, R4, R16 ;  /* 0x000000040c10723c */ /* 0x004fe20000041810 */
[----:B------:R-:W-:Y:S11]  /*39650*/  MOV R2, R5 ;  /* 0x0000000500027202 */ /* 0x000ff60000000f00 */
[----:B------:R-:W-:Y:S11]  /*39660*/  @!UPT UIADD3 URZ, URZ, URZ, URZ ;  /* 0x0000003f3f3ff290 */ /* 0x000ff6000fffe03f */
[----:B------:R3:W-:Y:S04]  /*39670*/  STL.64 [R1+0x2a0], R16 ;  /* 0x0002a01001007387 */ /* 0x0007e80000100a00 */
[----:B------:R0:W-:Y:S04]  /*39680*/  STL.64 [R1+0x2a8], R18 ;  /* 0x0002a81201007387 */ /* 0x0001e80000100a00 */
[----:B------:R-:W2:Y:S01]  /*39690*/  LDL.LU.64 R4, [R1+0x2b00] ;  /* 0x002b000001047983 */ /* 0x000ea20000300a00 */
[C---:B------:R-:W-:Y:S02]  /*396a0*/  FMUL R20, R0.reuse, R28 ;  /* 0x0000001c00147220 */ /* 0x040fe40000400000 */
[----:B------:R-:W-:-:S02]  /*396b0*/  FMUL R21, R0, R27 ;  /* 0x0000001b00157220 */ /* 0x000fc40000400000 */
[C---:B------:R-:W-:Y:S01]  /*396c0*/  FMUL R23, R29.reuse, R26 ;  /* 0x0000001a1d177220 */ /* 0x040fe20000400000 */
[----:B------:R1:W-:Y:S04]  /*396d0*/  STL [R1+0x2a70], R2 ;  /* 0x002a700201007387 */ /* 0x0003e80000100800 */
[----:B------:R-:W2:Y:S01]  /*396e0*/  LDL.LU R27, [R1+0x688] ;  /* 0x00068800011b7983 */ /* 0x000ea20000300800 */
[C---:B---3--:R-:W-:Y:S02]  /*396f0*/  FMUL R17, R0.reuse, R7 ;  /* 0x0000000700117220 */ /* 0x048fe40000400000 */
[----:B0-----:R-:W-:Y:S02]  /*39700*/  FMUL R18, R29, R6 ;  /* 0x000000061d127220 */ /* 0x001fe40000400000 */
[----:B------:R-:W3:Y:S01]  /*39710*/  LDL.LU.64 R6, [R1+0x2af8] ;  /* 0x002af80001067983 */ /* 0x000ee20000300a00 */
[----:B------:R-:W-:-:S02]  /*39720*/  FMUL R16, R0, R25 ;  /* 0x0000001900107220 */ /* 0x000fc40000400000 */
[----:B----4-:R-:W-:-:S07]  /*39730*/  FMUL R19, R29, R24 ;  /* 0x000000181d137220 */ /* 0x010fce0000400000 */
[C---:B------:R-:W-:Y:S08]  /*39740*/  HMMA.16816.F32.BF16 R16, R12.reuse, R8, R16 ;  /* 0x000000080c10723c */ /* 0x040ff00000041810 */
[----:B--2---:R-:W-:Y:S01]  /*39750*/  HMMA.16816.F32.BF16 R20, R12, R4, R20 ;  /* 0x000000040c14723c */ /* 0x004fe20000041814 */
[----:B-1----:R-:W-:Y:S11]  /*39760*/  IMAD.MOV.U32 R2, RZ, RZ, R5 ;  /* 0x000000ffff027224 */ /* 0x002ff600078e0005 */
[----:B------:R-:W-:Y:S11]  /*39770*/  @!UPT UIADD3 URZ, URZ, URZ, URZ ;  /* 0x0000003f3f3ff290 */ /* 0x000ff6000fffe03f */
[----:B------:R-:W-:Y:S04]  /*39780*/  STL.64 [R1+0x290], R20 ;  /* 0x0002901401007387 */ /* 0x000fe80000100a00 */
[----:B------:R0:W-:Y:S04]  /*39790*/  STL.64 [R1+0x298], R22 ;  /* 0x0002981601007387 */ /* 0x0001e80000100a00 */
[----:B------:R-:W2:Y:S04]  /*397a0*/  LDL.LU.64 R4, [R1+0x2af0] ;  /* 0x002af00001047983 */ /* 0x000ea80000300a00 */
[----:B0-----:R-:W4:Y:S01]  /*397b0*/  LDL.LU R23, [R1+0x67c] ;  /* 0x00067c0001177983 */ /* 0x001f220000300800 */
[----:B------:R-:W-:-:S02]  /*397c0*/  FMUL R20, R0, R11 ;  /* 0x0000000b00147220 */ /* 0x000fc40000400000 */
[----:B------:R-:W-:Y:S01]  /*397d0*/  FMUL R21, R0, R10 ;  /* 0x0000000a00157220 */ /* 0x000fe20000400000 */
[----:B------:R-:W2:Y:S04]  /*397e0*/  LDL.LU R26, [R1+0x68c] ;  /* 0x00068c00011a7983 */ /* 0x000ea80000300800 */
[----:B------:R-:W2:Y:S04]  /*397f0*/  LDL.LU.64 R10, [R1+0x2ae8] ;  /* 0x002ae800010a7983 */ /* 0x000ea80000300a00 */
[----:B------:R-:W2:Y:S04]  /*39800*/  LDL.LU.64 R8, [R1+0x2ae0] ;  /* 0x002ae00001087983 */ /* 0x000ea80000300a00 */
[----:B------:R-:W-:Y:S04]  /*39810*/  STL.64 [R1+0x280], R16 ;  /* 0x0002801001007387 */ /* 0x000fe80000100a00 */
[----:B------:R0:W-:Y:S04]  /*39820*/  STL.64 [R1+0x288], R18 ;  /* 0x0002881201007387 */ /* 0x0001e80000100a00 */
[----:B0-----:R-:W3:Y:S01]  /*39830*/  LDL.LU R18, [R1+0x680] ;  /* 0x0006800001127983 */ /* 0x001ee20000300800 */
[----:B------:R-:W-:-:S03]  /*39840*/  FMUL R22, R29, R3 ;  /* 0x000000031d167220 */ /* 0x000fc60000400000 */
[----:B------:R-:W3:Y:S04]  /*39850*/  LDL.LU R19, [R1+0x684] ;  /* 0x0006840001137983 */ /* 0x000ee80000300800 */
[----:B------:R-:W3:Y:S04]  /*39860*/  LDL.LU R28, [R1+0x694] ;  /* 0x00069400011c7983 */ /* 0x000ee80000300800 */
[----:B------:R-:W3:Y:S04]  /*39870*/  LDL.LU R3, [R1+0x698] ;  /* 0x0006980001037983 */ /* 0x000ee80000300800 */
[----:B------:R-:W3:Y:S01]  /*39880*/  LDL.64 R24, [R1+0xf0] ;  /* 0x0000f00001187983 */ /* 0x000ee20000100a00 */
[----:B----4-:R-:W-:-:S07]  /*39890*/  FMUL R23, R29, R23 ;  /* 0x000000171d177220 */ /* 0x010fce0000400000 */
[----:B--2---:R-:W-:Y:S11]  /*398a0*/  HMMA.16816.F32.BF16 R20, R12, R8, R20 ;  /* 0x000000080c14723c */ /* 0x004ff60000041814 */
[----:B------:R-:W-:Y:S11]  /*398b0*/  @!UPT UIADD3 URZ, URZ, URZ, URZ ;  /* 0x0000003f3f3ff290 */ /* 0x000ff6000fffe03f */
[----:B------:R-:W-:Y:S01]  /*398c0*/  @!UPT UIADD3 URZ, URZ, URZ, URZ ;  /* 0x0000003f3f3ff290 */ /* 0x000fe2000fffe03f */
[----:B------:R-:W-:Y:S04]  /*398d0*/  STL.64 [R1+0x270], R20 ;  /* 0x0002701401007387 */ /* 0x000fe80000100a00 */
[----:B------:R0:W-:Y:S04]  /*398e0*/  STL.64 [R1+0x278], R22 ;  /* 0x0002781601007387 */ /* 0x0001e80000100a00 */
[----:B0-----:R-:W2:Y:S04]  /*398f0*/  LDL.LU R23, [R1+0x690] ;  /* 0x0006900001177983 */ /* 0x001ea80000300800 */
[----:B------:R0:W-:Y:S04]  /*39900*/  STL.64 [R1+0x2a48], R10 ;  /* 0x002a480a01007387 */ /* 0x0001e80000100a00 */
[----:B0-----:R-:W4:Y:S04]  /*39910*/  LDL R11, [R1+0x6a0] ;  /* 0x0006a000010b7983 */ /* 0x001f280000100800 */
[----:B------:R0:W-:Y:S01]  /*39920*/  STL.64 [R1+0x2a40], R8 ;  /* 0x002a400801007387 */ /* 0x0001e20000100a00 */
[----:B---3--:R-:W-:-:S02]  /*39930*/  FMUL R16, R0, R18 ;  /* 0x0000001200107220 */ /* 0x008fc40000400000 */
[----:B------:R-:W-:Y:S01]  /*39940*/  FMUL R18, R29, R27 ;  /* 0x0000001b1d127220 */ /* 0x000fe20000400000 */
[----:B0-----:R-:W3:Y:S04]  /*39950*/  LDL.LU R8, [R1+0x69c] ;  /* 0x00069c0001087983 */ /* 0x001ee80000300800 */
[----:B------:R-:W2:Y:S01]  /*39960*/  LDL.LU R29, [R1+0x6f0] ;  /* 0x0006f000011d7983 */ /* 0x000ea20000300800 */
[----:B------:R-:W-:-:S03]  /*39970*/  FMUL R17, R0, R19 ;  /* 0x0000001300117220 */ /* 0x000fc60000400000 */
[----:B------:R-:W2:Y:S01]  /*39980*/  LDL.LU R27, [R1+0x6f4] ;  /* 0x0006f400011b7983 */ /* 0x000ea20000300800 */
[C---:B------:R-:W-:Y:S02]  /*39990*/  FMUL R21, R0.reuse, R28 ;  /* 0x0000001c00157220 */ /* 0x040fe40000400000 */
[C---:B----4-:R-:W-:Y:S02]  /*399a0*/  FMUL R19, R11.reuse, R26 ;  /* 0x0000001a0b137220 */ /* 0x050fe40000400000 */
[----:B------:R-:W4:Y:S05]  /*399b0*/  LDL.LU R26, [R1+0x6f8] ;  /* 0x0006f800011a7983 */ /* 0x000f2a0000300800 */
[----:B------:R-:W-:Y:S11]  /*399c0*/  HMMA.16816.F32.BF16 R16, R12, R4, R16 ;  /* 0x000000040c10723c */ /* 0x000ff60000041810 */
[----:B------:R-:W-:Y:S11]  /*399d0*/  @!UPT UIADD3 URZ, URZ, URZ, URZ ;  /* 0x0000003f3f3ff290 */ /* 0x000ff6000fffe03f */
[----:B------:R-:W-:Y:S01]  /*399e0*/  @!UPT UIADD3 URZ, URZ, URZ, URZ ;  /* 0x0000003f3f3ff290 */ /* 0x000fe2000fffe03f */
[----:B------:R-:W-:Y:S04]  /*399f0*/  STL.64 [R1+0x260], R16 ;  /* 0x0002601001007387 */ /* 0x000fe80000100a00 */
[----:B------:R-:W-:Y:S04]  /*39a00*/  STL.64 [R1+0x2ad8], R6 ;  /* 0x002ad80601007387 */ /* 0x000fe80000100a00 */
[----:B------:R0:W-:Y:S04]  /*39a10*/  STL.64 [R1+0x2ad0], R4 ;  /* 0x002ad00401007387 */ /* 0x0001e80000100a00 */
[----:B0-----:R-:W4:Y:S04]  /*39a20*/  LDL R4, [R1+0x180] ;  /* 0x0001800001047983 */ /* 0x001f280000100800 */
[----:B------:R-:W4:Y:S04]  /*39a30*/  LDL R5, [R1+0x184] ;  /* 0x0001840001057983 */ /* 0x000f280000100800 */
[----:B------:R-:W4:Y:S01]  /*39a40*/  LDL.LU R10, [R1+0x6fc] ;  /* 0x0006fc00010a7983 */ /* 0x000f220000300800 */
[----:B--2---:R-:W-:Y:S01]  /*39a50*/  FMUL R20, R0, R23 ;  /* 0x0000001700147220 */ /* 0x004fe20000400000 */
[----:B------:R-:W-:Y:S01]  /*39a60*/  MOV R28, R18 ;  /* 0x00000012001c7202 */ /* 0x000fe20000000f00 */
[C---:B------:R-:W-:Y:S01]  /*39a70*/  FMUL R22, R11.reuse, R3 ;  /* 0x000000030b167220 */ /* 0x040fe20000400000 */
[----:B------:R-:W2:Y:S01]  /*39a80*/  LDL.LU R9, [R1+0x700] ;  /* 0x0007000001097983 */ /* 0x000ea20000300800 */
[----:B---3--:R-:W-:-:S02]  /*39a90*/  FMUL R23, R11, R8 ;  /* 0x000000080b177220 */ /* 0x008fc40000400000 */
[----:B------:R-:W-:Y:S01]  /*39aa0*/  IMAD.MOV.U32 R3, RZ, RZ, R19 ;  /* 0x000000ffff037224 */ /* 0x000fe200078e0013 */
[----:B------:R-:W3:Y:S01]  /*39ab0*/  LDL.LU R7, [R1+0x704] ;  /* 0x0007040001077983 */ /* 0x000ee20000300800 */
[----:B------:R-:W-:-:S03]  /*39ac0*/  FMUL R16, R0, R29 ;  /* 0x0000001d00107220 */ /* 0x000fc60000400000 */
[----:B------:R-:W2:Y:S01]  /*39ad0*/  LDL.LU R6, [R1+0x708] ;  /* 0x0007080001067983 */ /* 0x000ea20000300800 */
[----:B------:R-:W-:Y:S01]  /*39ae0*/  HMMA.16816.F32.BF16 R20, R12, R24, R20 ;  /* 0x000000180c14723c */ /* 0x000fe20000041814 */
[----:B------:R-:W-:Y:S02]  /*39af0*/  MOV R29, R25 ;  /* 0x00000019001d7202 */ /* 0x000fe40000000f00 */
[----:B------:R-:W-:Y:S04]  /*39b00*/  STL [R1+0x272c], R28 ;  /* 0x00272c1c01007387 */ /* 0x000fe80000100800 */
[----:B------:R-:W-:Y:S04]  /*39b10*/  STL [R1+0x2728], R3 ;  /* 0x0027280301007387 */ /* 0x000fe80000100800 */
[----:B------:R-:W2:Y:S04]  /*39b20*/  LDL.LU R8, [R1+0x70c] ;  /* 0x00070c0001087983 */ /* 0x000ea80000300800 */
[----:B------:R-:W2:Y:S01]  /*39b30*/  LDL.LU.64 R24, [R1+0x140] ;  /* 0x0001400001187983 */ /* 0x000ea20000300a00 */
[----:B------:R-:W-:-:S07]  /*39b40*/  FMUL R17, R0, R27 ;  /* 0x0000001b00117220 */ /* 0x000fce0000400000 */
[----:B------:R3:W-:Y:S04]  /*39b50*/  STL.64 [R1+0x250], R20 ;  /* 0x0002501401007387 */ /* 0x0007e80000100a00 */
[----:B------:R2:W-:Y:S01]  /*39b60*/  STL.64 [R1+0x258], R22 ;  /* 0x0002581601007387 */ /* 0x0005e20000100a00 */
[C---:B----4-:R-:W-:Y:S02]  /*39b70*/  FMUL R18, R11.reuse, R26 ;  /* 0x0000001a0b127220 */ /* 0x050fe40000400000 */
[----:B------:R-:W-:-:S07]  /*39b80*/  FMUL R19, R11, R10 ;  /* 0x0000000a0b137220 */ /* 0x000fce0000400000 */
[----:B------:R-:W-:Y:S01]  /*39b90*/  HMMA.16816.F32.BF16 R16, R12, R4, R16 ;  /* 0x000000040c10723c */ /* 0x000fe20000041810 */
[----:B---3--:R-:W-:Y:S02]  /*39ba0*/  FMUL R21, R0, R7 ;  /* 0x0000000700157220 */ /* 0x008fe40000400000 */
[C---:B--2---:R-:W-:Y:S01]  /*39bb0*/  FMUL R22, R11.reuse, R6 ;  /* 0x000000060b167220 */ /* 0x044fe20000400000 */
[----:B------:R0:W-:Y:S11]  /*39bc0*/  STL.64 [R1+0x2aa8], R24 ;  /* 0x002aa81801007387 */ /* 0x0001f60000100a00 */
[----:B------:R-:W-:Y:S09]  /*39bd0*/  @!UPT UIADD3 URZ, URZ, URZ, URZ ;  /* 0x0000003f3f3ff290 */ /* 0x000ff2000fffe03f */
[----:B------:R-:W-:Y:S01]  /*39be0*/  MOV R3, R19 ;  /* 0x0000001300037202 */ /* 0x000fe20000000f00 */
[----:B------:R-:W-:Y:S01]  /*39bf0*/  IMAD.MOV.U32 R28, RZ, RZ, R18 ;  /* 0x000000ffff1c7224 */ /* 0x000fe200078e0012 */
[----:B0-----:R-:W2:Y:S04]  /*39c00*/  LDL R24, [R1+0x150] ;  /* 0x0001500001187983 */ /* 0x001ea80000100800 */
[----:B------:R-:W2:Y:S04]  /*39c10*/  LDL R25, [R1+0x154] ;  /* 0x0001540001197983 */ /* 0x000ea80000100800 */
[----:B------:R-:W3:Y:S04]  /*39c20*/  LDL.LU.64 R6, [R1+0x2ad8] ;  /* 0x002ad80001067983 */ /* 0x000ee80000300a00 */
[----:B------:R-:W4:Y:S04]  /*39c30*/  LDL.LU.64 R4, [R1+0x2ad0] ;  /* 0x002ad00001047983 */ /* 0x000f280000300a00 */
[----:B------:R0:W-:Y:S04]  /*39c40*/  STL.64 [R1+0x240], R16 ;  /* 0x0002401001007387 */ /* 0x0001e80000100a00 */
[----:B------:R1:W-:Y:S01]  /*39c50*/  STL [R1+0x2884], R3 ;  /* 0x0028840301007387 */ /* 0x0003e20000100800 */
[----:B------:R-:W-:-:S03]  /*39c60*/  FMUL R23, R11, R8 ;  /* 0x000000080b177220 */ /* 0x000fc60000400000 */
[----:B------:R1:W-:Y:S04]  /*39c70*/  STL [R1+0x2880], R28 ;  /* 0x0028801c01007387 */ /* 0x0003e80000100800 */
[----:B0-----:R-:W2:Y:S04]  /*39c80*/  LDL.LU R16, [R1+0x710] ;  /* 0x0007100001107983 */ /* 0x001ea80000300800 */
[----:B------:R-:W2:Y:S04]  /*39c90*/  LDL.LU R17, [R1+0x714] ;  /* 0x0007140001117983 */ /* 0x000ea80000300800 */
[----:B------:R-:W2:Y:S04]  /*39ca0*/  LDL.LU R18, [R1+0x718] ;  /* 0x0007180001127983 */ /* 0x000ea80000300800 */
[----:B------:R-:W2:Y:S04]  /*39cb0*/  LDL.LU R8, [R1+0x71c] ;  /* 0x00071c0001087983 */ /* 0x000ea80000300800 */
[----:B-1----:R-:W2:Y:S04]  /*39cc0*/  LDL.LU R3, [R1+0x728] ;  /* 0x0007280001037983 */ /* 0x002ea80000300800 */
[----:B------:R-:W2:Y:S04]  /*39cd0*/  LDL.LU R28, [R1+0x730] ;  /* 0x00073000011c7983 */ /* 0x000ea80000300800 */
[----:B------:R-:W2:Y:S04]  /*39ce0*/  LDL.LU R27, [R1+0x734] ;  /* 0x00073400011b7983 */ /* 0x000ea80000300800 */
[----:B------:R-:W2:Y:S04]  /*39cf0*/  LDL.LU R26, [R1+0x738] ;  /* 0x00073800011a7983 */ /* 0x000ea80000300800 */
[----:B--2---:R0:W-:Y:S04]  /*39d00*/  STL.64 [R1+0x2ab8], R26 ;  /* 0x002ab81a01007387 */ /* 0x0041e80000100a00 */
[----:B0-----:R-:W2:Y:S04]  /*39d10*/  LDL.LU R26, [R1+0x720] ;  /* 0x00072000011a7983 */ /* 0x001ea80000300800 */
[----:B------:R-:W2:Y:S04]  /*39d20*/  LDL.LU R27, [R1+0x724] ;  /* 0x00072400011b7983 */ /* 0x000ea80000300800 */
[----:B------:R0:W-:Y:S04]  /*39d30*/  STL.64 [R1+0x2ab0], R24 ;  /* 0x002ab01801007387 */ /* 0x0001e80000100a00 */
[----:B0-----:R-:W3:Y:S04]  /*39d40*/  LDL R24, [R1+0x160] ;  /* 0x0001600001187983 */ /* 0x001ee80000100800 */
[----:B------:R-:W3:Y:S01]  /*39d50*/  LDL R25, [R1+0x164] ;  /* 0x0001640001197983 */ /* 0x000ee20000100800 */
[----:B------:R-:W-:-:S03]  /*39d60*/  FMUL R20, R0, R9 ;  /* 0x0000000900147220 */ /* 0x000fc60000400000 */
[----:B--2---:R-:W-:Y:S04]  /*39d70*/  STL.64 [R1+0x2ac8], R26 ;  /* 0x002ac81a01007387 */ /* 0x004fe80000100a00 */
[----:B---3--:R0:W-:Y:S04]  /*39d80*/  STL.64 [R1+0x2ac0], R24 ;  /* 0x002ac01801007387 */ /* 0x0081e80000100a00 */
[----:B------:R-:W2:Y:S04]  /*39d90*/  LDL.LU R10, [R1+0x73c] ;  /* 0x00073c00010a7983 */ /* 0x000ea80000300800 */
[----:B------:R-:W3:Y:S01]  /*39da0*/  LDL.LU R9, [R1+0x740] ;  /* 0x0007400001097983 */ /* 0x000ee20000300800 */
[----:B0-----:R-:W-:Y:S01]  /*39db0*/  IMAD.MOV.U32 R24, RZ, RZ, R7 ;  /* 0x000000ffff187224 */ /* 0x001fe200078e0007 */
[----:B------:R-:W-:-:S02]  /*39dc0*/  MOV R25, R6 ;  /* 0x0000000600197202 */ /* 0x000fc40000000f00 */
[----:B------:R-:W2:Y:S04]  /*39dd0*/  LDL.LU R7, [R1+0x744] ;  /* 0x0007440001077983 */ /* 0x000ea80000300800 */
[----:B------:R-:W2:Y:S01]  /*39de0*/  LDL.LU R6, [R1+0x748] ;  /* 0x0007480001067983 */ /* 0x000ea20000300800 */
[----:B------:R-:W-:Y:S03]  /*39df0*/  HMMA.16816.F32.BF16 R20, R12, R24, R20 ;  /* 0x000000180c14723c */ /* 0x000fe60000041814 */
[----:B------:R-:W2:Y:S04]  /*39e00*/  LDL.LU.64 R26, [R1+0x2ac8] ;  /* 0x002ac800011a7983 */ /* 0x000ea80000300a00 */
[----:B------:R-:W3:Y:S01]  /*39e10*/  LDL.LU.64 R24, [R1+0x2ac0] ;  /* 0x002ac00001187983 */ /* 0x000ee20000300a00 */
[----:B------:R-:W-:-:S02]  /*39e20*/  FMUL R16, R0, R16 ;  /* 0x0000001000107220 */ /* 0x000fc40000400000 */
[----:B------:R-:W-:Y:S02]  /*39e30*/  FMUL R17, R0, R17 ;  /* 0x0000001100117220 */ /* 0x000fe40000400000 */
[C---:B------:R-:W-:Y:S02]  /*39e40*/  FMUL R18, R11.reuse, R18 ;  /* 0x000000120b127220 */ /* 0x040fe40000400000 */
[----:B------:R-:W-:-:S09]  /*39e50*/  FMUL R19, R11, R8 ;  /* 0x000000080b137220 */ /* 0x000fd20000400000 */
[----:B------:R-:W-:Y:S04]  /*39e60*/  STL.64 [R1+0x230], R20 ;  /* 0x0002301401007387 */ /* 0x000fe80000100a00 */
[----:B------:R0:W-:Y:S04]  /*39e70*/  STL.64 [R1+0x238], R22 ;  /* 0x0002381601007387 */ /* 0x0001e80000100a00 */
[----:B0-----:R-:W4:Y:S04]  /*39e80*/  LDL.LU R23, [R1+0x72c] ;  /* 0x00072c0001177983 */ /* 0x001f280000300800 */
[----:B------:R-:W4:Y:S01]  /*39e90*/  LDL.LU R8, [R1+0x74c] ;  /* 0x00074c0001087983 */ /* 0x000f220000300800 */
[----:B--2---:R-:W-:-:S02]  /*39ea0*/  FMUL R20, R0, R26 ;  /* 0x0000001a00147220 */ /* 0x004fc40000400000 */
[----:B------:R-:W-:Y:S01]  /*39eb0*/  FMUL R21, R0, R27 ;  /* 0x0000001b00157220 */ /* 0x000fe20000400000 */
[----:B---3--:R-:W-:Y:S01]  /*39ec0*/  HMMA.16816.F32.BF16 R16, R12, R24, R16 ;  /* 0x000000180c10723c */ /* 0x008fe20000041810 */
[----:B------:R-:W2:Y:S04]  /*39ed0*/  LDL.LU.64 R26, [R1+0x2ab8] ;  /* 0x002ab800011a7983 */ /* 0x000ea80000300a00 */
[----:B------:R-:W3:Y:S01]  /*39ee0*/  LDL.LU.64 R24, [R1+0x2ab0] ;  /* 0x002ab00001187983 */ /* 0x000ee20000300a00 */
[----:B------:R-:W-:-:S03]  /*39ef0*/  FMUL R22, R11, R3 ;  /* 0x000000030b167220 */ /* 0x000fc60000400000 */
[----:B------:R-:W2:Y:S11]  /*39f00*/  LDL R3, [R1+0x448] ;  /* 0x0004480001037983 */ /* 0x000eb60000100800 */
[----:B------:R-:W-:Y:S03]  /*39f10*/  @!UPT UIADD3 URZ, URZ, URZ, URZ ;  /* 0x0000003f3f3ff290 */ /* 0x000fe6000fffe03f */
[----:B------:R0:W-:Y:S01]  /*39f20*/  STL.64 [R1+0x220], R16 ;  /* 0x0002201001007387 */ /* 0x0001e20000100a00 */
[----:B----4-:R-:W-:-:S03]  /*39f30*/  FMUL R23, R11, R23 ;  /* 0x000000170b177220 */ /* 0x010fc60000400000 */
[----:B------:R1:W-:Y:S04]  /*39f40*/  STL.64 [R1+0x228], R18 ;  /* 0x0002281201007387 */ /* 0x0003e80000100a00 */
[----:B---3--:R-:W-:Y:S01]  /*39f50*/  HMMA.16816.F32.BF16 R20, R12, R24, R20 ;  /* 0x000000180c14723c */ /* 0x008fe20000041814 */
[----:B------:R-:W3:Y:S01]  /*39f60*/  LDL.LU.64 R24, [R1+0x2aa8] ;  /* 0x002aa80001187983 */ /* 0x000ee20000300a00 */
[C---:B0-----:R-:W-:Y:S02]  /*39f70*/  FMUL R16, R0.reuse, R28 ;  /* 0x0000001c00107220 */ /* 0x041fe40000400000 */
[----:B--2---:R-:W-:Y:S02]  /*39f80*/  FMUL R17, R0, R27 ;  /* 0x0000001b00117220 */ /* 0x004fe40000400000 */
[----:B-1----:R-:W-:-:S02]  /*39f90*/  FMUL R18, R11, R26 ;  /* 0x0000001a0b127220 */ /* 0x002fc40000400000 */
[C---:B------:R-:W-:Y:S11]  /*39fa0*/  FMUL R19, R11.reuse, R10 ;  /* 0x0000000a0b137220 */ /* 0x040ff60000400000 */
[----:B------:R-:W-:Y:S04]  /*39fb0*/  @!UPT UIADD3 URZ, URZ, URZ, URZ ;  /* 0x0000003f3f3ff290 */ /* 0x000fe8000fffe03f */
[----:B------:R0:W-:Y:S04]  /*39fc0*/  STL.64 [R1+0x210], R20 ;  /* 0x0002101401007387 */ /* 0x0001e80000100a00 */
[----:B------:R1:W-:Y:S01]  /*39fd0*/  STL.64 [R1+0x218], R22 ;  /* 0x0002181601007387 */ /* 0x0003e20000100a00 */
[----:B---3--:R-:W-:Y:S11]  /*39fe0*/  HMMA.16816.F32.BF16 R16, R12, R24, R16 ;  /* 0x000000180c10723c */ /* 0x008ff60000041810 */
[----:B------:R-:W-:Y:S11]  /*39ff0*/  @!UPT UIADD3 URZ, URZ, URZ, URZ ;  /* 0x0000003f3f3ff290 */ /* 0x000ff6000fffe03f */
[----:B------:R-:W-:Y:S01]  /*3a000*/  @!UPT UIADD3 URZ, URZ, URZ, URZ ;  /* 0x0000003f3f3ff290 */ /* 0x000fe2000fffe03f */
[----:B------:R-:W-:Y:S04]  /*3a010*/  STL.64 [R1+0x200], R16 ;  /* 0x0002001001007387 */ /* 0x000fe80000100a00 */
[----:B------:R-:W-:Y:S04]  /*3a020*/  STL.64 [R1+0x208], R18 ;  /* 0x0002081201007387 */ /* 0x000fe80000100a00 */
[----:B------:R-:W2:Y:S01]  /*3a030*/  LDL.LU.64 R26, [R1+0x2aa0] ;  /* 0x002aa000011a7983 */ /* 0x000ea20000300a00 */
[----:B0-----:R-:W-:Y:S01]  /*3a040*/  FMUL R21, R0, R7 ;  /* 0x0000000700157220 */ /* 0x001fe20000400000 */
[----:B------:R-:W-:Y:S01]  /*3a050*/  MOV R7, R25 ;  /* 0x0000001900077202 */ /* 0x000fe20000000f00 */
[----:B-1----:R-:W-:-:S02]  /*3a060*/  FMUL R22, R11, R6 ;  /* 0x000000060b167220 */ /* 0x002fc40000400000 */
[----:B------:R-:W-:-:S05]  /*3a070*/  IMAD.MOV.U32 R6, RZ, RZ, R24 ;  /* 0x000000ffff067224 */ /* 0x000fca00078e0018 */
[----:B------:R-:W-:Y:S04]  /*3a080*/  STL.64 [R1+0x2a58], R6 ;  /* 0x002a580601007387 */ /* 0x000fe80000100a00 */
[----:B------:R-:W-:Y:S01]  /*3a090*/  STL.64 [R1+0x2a50], R4 ;  /* 0x002a500401007387 */ /* 0x000fe20000100a00 */
[----:B------:R-:W-:-:S03]  /*3a0a0*/  FMUL R20, R0, R9 ;  /* 0x0000000900147220 */ /* 0x000fc60000400000 */
[----:B------:R-:W3:Y:S01]  /*3a0b0*/  LDL.LU R24, [R1+0x750] ;  /* 0x0007500001187983 */ /* 0x000ee20000300800 */
[----:B------:R-:W-:-:S03]  /*3a0c0*/  FMUL R23, R11, R8 ;  /* 0x000000080b177220 */ /* 0x000fc60000400000 */
[----:B------:R-:W4:Y:S04]  /*3a0d0*/  LDL.LU R25, [R1+0x754] ;  /* 0x0007540001197983 */ /* 0x000f280000300800 */
[----:B--2---:R0:W1:Y:S04]  /*3a0e0*/  LDSM.16.M88.4 R16, [R26+0x21800] ;  /* 0x021800001a10783b */ /* 0x0040680000000200 */
[----:B0-----:R-:W2:Y:S04]  /*3a0f0*/  LDL.LU R26, [R1+0x758] ;  /* 0x00075800011a7983 */ /* 0x001ea80000300800 */
[----:B------:R-:W2:Y:S04]  /*3a100*/  LDL.LU R4, [R1+0x75c] ;  /* 0x00075c0001047983 */ /* 0x000ea80000300800 */
[----:B------:R-:W2:Y:S04]  /*3a110*/  LDL.LU R9, [R1+0x840] ;  /* 0x0008400001097983 */ /* 0x000ea80000300800 */
[----:B------:R-:W2:Y:S04]  /*3a120*/  LDL.LU R8, [R1+0x844] ;  /* 0x0008440001087983 */ /* 0x000ea80000300800 */
[----:B------:R-:W2:Y:S04]  /*3a130*/  LDL.LU R7, [R1+0x848] ;  /* 0x0008480001077983 */ /* 0x000ea80000300800 */
[----:B------:R-:W2:Y:S04]  /*3a140*/  LDL.LU R6, [R1+0x84c] ;  /* 0x00084c0001067983 */ /* 0x000ea80000300800 */
[----:B------:R-:W3:Y:S04]  /*3a150*/  LDL.LU R28, [R1+0x830] ;  /* 0x00083000011c7983 */ /* 0x000ee80000300800 */
[----:B------:R-:W3:Y:S04]  /*3a160*/  LDL.LU R10, [R1+0x834] ;  /* 0x00083400010a7983 */ /* 0x000ee80000300800 */
[----:B------:R-:W3:Y:S04]  /*3a170*/  LDL.LU R5, [R1+0x838] ;  /* 0x0008380001057983 */ /* 0x000ee80000300800 */
[----:B--2---:R-:W-:Y:S04]  /*3a180*/  STL.64 [R1+0x2a98], R6 ;  /* 0x002a980601007387 */ /* 0x004fe80000100a00 */
[----:B---3--:R0:W-:Y:S04]  /*3a190*/  STL.64 [R1+0x2a90], R4 ;  /* 0x002a900401007387 */ /* 0x0081e80000100a00 */
[----:B0-----:R-:W2:Y:S04]  /*3a1a0*/  LDL R4, [R1+0x130] ;  /* 0x0001300001047983 */ /* 0x001ea80000100800 */
[----:B------:R-:W2:Y:S04]  /*3a1b0*/  LDL R5, [R1+0x134] ;  /* 0x0001340001057983 */ /* 0x000ea80000100800 */
[----:B-1----:R-:W-:Y:S04]  /*3a1c0*/  STL.64 [R1+0x2a80], R18 ;  /* 0x002a801201007387 */ /* 0x002fe80000100a00 */
[----:B------:R0:W-:Y:S04]  /*3a1d0*/  STL.64 [R1+0x2a78], R16 ;  /* 0x002a781001007387 */ /* 0x0001e80000100a00 */
[----:B0-----:R-:W3:Y:S01]  /*3a1e0*/  LDL.64 R16, [R1+0x110] ;  /* 0x0001100001107983 */ /* 0x001ee20000100a00 */
[----:B--2---:R-:W-:Y:S03]  /*3a1f0*/  HMMA.16816.F32.BF16 R20, R12, R4, R20 ;  /* 0x000000040c14723c */ /* 0x004fe60000041814 */
[----:B---3--:R0:W-:Y:S04]  /*3a200*/  STL.64 [R1+0x2a88], R16 ;  /* 0x002a881001007387 */ /* 0x0081e80000100a00 */
[----:B0-----:R-:W2:Y:S04]  /*3a210*/  LDL R16, [R1+0x120] ;  /* 0x0001200001107983 */ /* 0x001ea80000100800 */
[----:B------:R-:W3:Y:S04]  /*3a220*/  LDL.LU.64 R6, [R1+0x2a98] ;  /* 0x002a980001067983 */ /* 0x000ee80000300a00 */
[----:B------:R-:W2:Y:S01]  /*3a230*/  LDL.LU.64 R4, [R1+0x2a90] ;  /* 0x002a900001047983 */ /* 0x000ea20000300a00 */
[----:B------:R-:W-:-:S02]  /*3a240*/  IMAD.MOV.U32 R17, RZ, RZ, R27 ;  /* 0x000000ffff117224 */ /* 0x000fc400078e001b */
[C---:B------:R-:W-:Y:S02]  /*3a250*/  FMUL R24, R0.reuse, R24 ;  /* 0x0000001800187220 */ /* 0x040fe40000400000 */
[C---:B----4-:R-:W-:Y:S02]  /*3a260*/  FMUL R25, R0.reuse, R25 ;  /* 0x0000001900197220 */ /* 0x050fe40000400000 */
[C---:B------:R-:W-:Y:S02]  /*3a270*/  FMUL R26, R11.reuse, R26 ;  /* 0x0000001a0b1a7220 */ /* 0x040fe40000400000 */
[----:B--2---:R-:W-:Y:S02]  /*3a280*/  FMUL R27, R11, R4 ;  /* 0x000000040b1b7220 */ /* 0x004fe40000400000 */
[----:B------:R-:W2:Y:S04]  /*3a290*/  LDL.LU R4, [R1+0x83c] ;  /* 0x00083c0001047983 */ /* 0x000ea80000300800 */
[----:B------:R0:W-:Y:S01]  /*3a2a0*/  STL.64 [R1+0xc0], R20 ;  /* 0x0000c01401007387 */ /* 0x0001e20000100a00 */
[----:B------:R-:W-:Y:S03]  /*3a2b0*/  HMMA.16816.F32.BF16 R24, R12, R16, R24 ;  /* 0x000000100c18723c */ /* 0x000fe60000041818 */
[----:B------:R3:W-:Y:S04]  /*3a2c0*/  STL.64 [R1+0xc8], R22 ;  /* 0x0000c81601007387 */ /* 0x0007e80000100a00 */
[----:B------:R-:W4:Y:S01]  /*3a2d0*/  LDL.LU.64 R16, [R1+0x2a88] ;  /* 0x002a880001107983 */ /* 0x000f220000300a00 */
[----:B0-----:R-:W-:-:S02]  /*3a2e0*/  FMUL R20, R0, R9 ;  /* 0x0000000900147220 */ /* 0x001fc40000400000 */
[----:B------:R-:W-:Y:S01]  /*3a2f0*/  FMUL R21, R0, R8 ;  /* 0x0000000800157220 */ /* 0x000fe20000400000 */
[----:B------:R-:W2:Y:S01]  /*3a300*/  LDL.LU R9, [R1+0x820] ;  /* 0x0008200001097983 */ /* 0x000ea20000300800 */
[C---:B---3--:R-:W-:Y:S02]  /*3a310*/  FMUL R22, R11.reuse, R7 ;  /* 0x000000070b167220 */ /* 0x048fe40000400000 */
[----:B------:R-:W-:-:S09]  /*3a320*/  FMUL R23, R11, R6 ;  /* 0x000000060b177220 */ /* 0x000fd20000400000 */
[----:B------:R-:W-:Y:S04]  /*3a330*/  STL.64 [R1+0xb0], R24 ;  /* 0x0000b01801007387 */ /* 0x000fe80000100a00 */
[----:B------:R-:W-:Y:S04]  /*3a340*/  STL.64 [R1+0xb8], R26 ;  /* 0x0000b81a01007387 */ /* 0x000fe80000100a00 */
[----:B------:R-:W3:Y:S04]  /*3a350*/  LDL.LU R8, [R1+0x824] ;  /* 0x0008240001087983 */ /* 0x000ee80000300800 */
[----:B------:R-:W2:Y:S04]  /*3a360*/  LDL.LU R7, [R1+0x828] ;  /* 0x0008280001077983 */ /* 0x000ea80000300800 */
[----:B------:R-:W2:Y:S01]  /*3a370*/  LDL.LU R6, [R1+0x82c] ;  /* 0x00082c0001067983 */ /* 0x000ea20000300800 */
[----:B----4-:R-:W-:Y:S11]  /*3a380*/  HMMA.16816.F32.BF16 R20, R12, R16, R20 ;  /* 0x000000100c14723c */ /* 0x010ff60000041814 */
[----:B------:R-:W-:Y:S11]  /*3a390*/  @!UPT UIADD3 URZ, URZ, URZ, URZ ;  /* 0x0000003f3f3ff290 */ /* 0x000ff6000fffe03f */
[----:B------:R-:W-:Y:S01]  /*3a3a0*/  @!UPT UIADD3 URZ, URZ, URZ, URZ ;  /* 0x0000003f3f3ff290 */ /* 0x000fe2000fffe03f */
[----:B------:R-:W-:Y:S04]  /*3a3b0*/  STL.64 [R1+0x90], R20 ;  /* 0x0000901401007387 */ /* 0x000fe80000100a00 */
[----:B------:R0:W-:Y:S04]  /*3a3c0*/  STL.64 [R1+0x98], R22 ;  /* 0x0000981601007387 */ /* 0x0001e80000100a00 */
[----:B------:R-:W4:Y:S01]  /*3a3d0*/  LDL.LU.64 R18, [R1+0x2a80] ;  /* 0x002a800001127983 */ /* 0x000f220000300a00 */
[----:B0-----:R-:W-:-:S03]  /*3a3e0*/  MOV R23, R17 ;  /* 0x0000001100177202 */ /* 0x001fc60000000f00 */
[----:B------:R-:W4:Y:S04]  /*3a3f0*/  LDL.LU.64 R16, [R1+0x2a78] ;  /* 0x002a780001107983 */ /* 0x000f280000300a00 */
[----:B------:R-:W-:Y:S04]  /*3a400*/  STL [R1+0x2a38], R23 ;  /* 0x002a381701007387 */ /* 0x000fe80000100800 */
[----:B------:R-:W3:Y:S01]  /*3a410*/  LDL.LU.64 R20, [R1+0x100] ;  /* 0x0001000001147983 */ /* 0x000ee20000300a00 */
[C---:B------:R-:W-:Y:S02]  /*3a420*/  FMUL R24, R0.reuse, R28 ;  /* 0x0000001c00187220 */ /* 0x040fe40000400000 */
[----:B------:R-:W-:-:S02]  /*3a430*/  FMUL R25, R0, R10 ;  /* 0x0000000a00197220 */ /* 0x000fc40000400000 */
[C---:B------:R-:W-:Y:S02]  /*3a440*/  FMUL R26, R11.reuse, R5 ;  /* 0x000000050b1a7220 */ /* 0x040fe40000400000 */
[----:B--2---:R-:W-:-:S07]  /*3a450*/  FMUL R27, R11, R4 ;  /* 0x000000040b1b7220 */ /* 0x004fce0000400000 */
[----:B---3--:R-:W-:Y:S11]  /*3a460*/  HMMA.16816.F32.BF16 R12, R12, R20, R24 ;  /* 0x000000140c0c723c */ /* 0x008ff60000041818 */
[----:B------:R-:W-:Y:S11]  /*3a470*/  @!UPT UIADD3 URZ, URZ, URZ, URZ ;  /* 0x0000003f3f3ff290 */ /* 0x000ff6000fffe03f */
[----:B------:R-:W-:Y:S01]  /*3a480*/  @!UPT UIADD3 URZ, URZ, URZ, URZ ;  /* 0x0000003f3f3ff290 */ /* 0x000fe2000fffe03f */
[----:B------:R-:W-:Y:S04]  /*3a490*/  STL.64 [R1+0x80], R12 ;  /* 0x0000800c01007387 */ /* 0x000fe80000100a00 */
[----:B------:R-:W-:Y:S04]  /*3a4a0*/  STL.64 [R1+0x88], R14 ;  /* 0x0000880e01007387 */ /* 0x000fe80000100a00 */
[----:B------:R-:W2:Y:S01]  /*3a4b0*/  LDL.LU R4, [R1+0xa0] ;  /* 0x0000a00001047983 */ /* 0x000ea20000300800 */
[----:B------:R-:W-:-:S03]  /*3a4c0*/  IMAD.MOV.U32 R5, RZ, RZ, R2 ;  /* 0x000000ffff057224 */ /* 0x000fc600078e0002 */
[----:B------:R-:W3:Y:S04]  /*3a4d0*/  LDL.LU R2, [R1+0x2a70] ;  /* 0x002a700001027983 */ /* 0x000ee80000300800 */
[----:B--2---:R0:W-:Y:S04]  /*3a4e0*/  STL.64 [R1+0x2a68], R4 ;  /* 0x002a680401007387 */ /* 0x0041e80000100a00 */
[----:B0-----:R-:W4:Y:S04]  /*3a4f0*/  LDL.LU R4, [R1+0xe0] ;  /* 0x0000e00001047983 */ /* 0x001f280000300800 */
[----:B------:R-:W4:Y:S04]  /*3a500*/  LDL.LU R5, [R1+0xe4] ;  /* 0x0000e40001057983 */ /* 0x000f280000300800 */
[----:B------:R-:W2:Y:S04]  /*3a510*/  LDL R26, [R1+0x44c] ;  /* 0x00044c00011a7983 */ /* 0x000ea80000100800 */
[----:B------:R-:W3:Y:S04]  /*3a520*/  LDL.LU R23, [R1+0x810] ;  /* 0x0008100001177983 */ /* 0x000ee80000300800 */
[----:B------:R-:W3:Y:S04]  /*3a530*/  LDL.LU R22, [R1+0x814] ;  /* 0x0008140001167983 */ /* 0x000ee80000300800 */
[----:B------:R-:W3:Y:S04]  /*3a540*/  LDL.LU R11, [R1+0x818] ;  /* 0x00081800010b7983 */ /* 0x000ee80000300800 */
[----:B------:R-:W3:Y:S01]  /*3a550*/  LDL.LU R10, [R1+0x81c] ;  /* 0x00081c00010a7983 */ /* 0x000ee20000300800 */
[----:B--2---:R-:W-:-:S02]  /*3a560*/  FMUL R13, R26, R8 ;  /* 0x000000081a0d7220 */ /* 0x004fc40000400000 */
[----:B------:R-:W-:Y:S01]  /*3a570*/  FMUL R12, R26, R9 ;  /* 0x000000091a0c7220 */ /* 0x000fe20000400000 */
[----:B------:R-:W2:Y:S04]  /*3a580*/  LDL.LU R8, [R1+0x70] ;  /* 0x0000700001087983 */ /* 0x000ea80000300800 */
[----:B------:R-:W2:Y:S01]  /*3a590*/  LDL.LU R9, [R1+0x74] ;  /* 0x0000740001097983 */ /* 0x000ea20000300800 */
[C---:B------:R-:W-:Y:S02]  /*3a5a0*/  FMUL R14, R3.reuse, R7 ;  /* 0x00000007030e7220 */ /* 0x040fe40000400000 */
[----:B------:R-:W-:-:S07]  /*3a5b0*/  FMUL R15, R3, R6 ;  /* 0x00000006030f7220 */ /* 0x000fce0000400000 */
[----:B----4-:R-:W-:Y:S01]  /*3a5c0*/  HMMA.16816.F32.BF16 R12, R16, R4, R12 ;  /* 0x00000004100c723c */ /* 0x010fe2000004180c */
[----:B--2---:R0:W-:Y:S04]  /*3a5d0*/  STL.64 [R1+0x2a60], R8 ;  /* 0x002a600801007387 */ /* 0x0041e80000100a00 */
[----:B0-----:R-:W2:Y:S01]  /*3a5e0*/  LDL.LU R8, [R1+0xd0] ;  /* 0x0000d00001087983 */ /* 0x001ea20000300800 */
[----:B------:R-:W-:Y:S01]  /*3a5f0*/  MOV R27, R21 ;  /* 0x00000015001b7202 */ /* 0x000fe20000000f00 */
[----:B------:R-:W-:Y:S01]  /*3a600*/  IMAD.MOV.U32 R28, RZ, RZ, R20 ;  /* 0x000000ffff1c7224 */ /* 0x000fe200078e0014 */
[----:B---3--:R-:W-:Y:S01]  /*3a610*/  MOV R9, R2 ;  /* 0x0000000200097202 */ /* 0x008fe20000000f00 */
[----:B------:R-:W3:Y:S11]  /*3a620*/  LDL.LU.64 R4, [R1+0x2a68] ;  /* 0x002a680001047983 */ /* 0x000ef60000300a00 */
[----:B------:R-:W-:Y:S04]  /*3a630*/  @!UPT UIADD3 URZ, URZ, URZ, URZ ;  /* 0x0000003f3f3ff290 */ /* 0x000fe8000fffe03f */
[----:B------:R-:W-:Y:S01]  /*3a640*/  IMAD.MOV.U32 R2, RZ, RZ, R14 ;  /* 0x000000ffff027224 */ /* 0x000fe200078e000e */
[----:B------:R-:W-:Y:S01]  /*3a650*/  MOV R0, R15 ;  /* 0x0000000f00007202 */ /* 0x000fe20000000f00 */
[----:B------:R0:W-:Y:S01]  /*3a660*/  STL.64 [R1+0x50], R12 ;  /* 0x0000500c01007387 */ /* 0x0001e20000100a00 */
[C---:B------:R-:W-:Y:S02]  /*3a670*/  FMUL R14, R3.reuse, R11 ;  /* 0x0000000b030e7220 */ /* 0x040fe40000400000 */
[----:B------:R-:W-:Y:S01]  /*3a680*/  FMUL R15, R3, R10 ;  /* 0x0000000a030f7220 */ /* 0x000fe20000400000 */
[----:B------:R-:W4:Y:S04]  /*3a690*/  LDL.LU R21, [R1+0x800] ;  /* 0x0008000001157983 */ /* 0x000f280000300800 */
[----:B------:R-:W3:Y:S01]  /*3a6a0*/  LDL.LU R20, [R1+0x804] ;  /* 0x0008040001147983 */ /* 0x000ee20000300800 */
[----:B0-----:R-:W-:-:S03]  /*3a6b0*/  FMUL R12, R26, R23 ;  /* 0x000000171a0c7220 */ /* 0x001fc60000400000 */
[----:B------:R-:W3:Y:S01]  /*3a6c0*/  LDL.LU R7, [R1+0x808] ;  /* 0x0008080001077983 */ /* 0x000ee20000300800 */
[----:B------:R-:W-:-:S03]  /*3a6d0*/  FMUL R13, R26, R22 ;  /* 0x000000161a0d7220 */ /* 0x000fc60000400000 */
[----:B------:R-:W3:Y:S04]  /*3a6e0*/  LDL.LU R6, [R1+0x80c] ;  /* 0x00080c0001067983 */ /* 0x000ee80000300800 */
[----:B------:R0:W-:Y:S04]  /*3a6f0*/  STL [R1+0x26b4], R0 ;  /* 0x0026b40001007387 */ /* 0x0001e80000100800 */
[----:B------:R1:W-:Y:S01]  /*3a700*/  STL [R1+0x26b0], R2 ;  /* 0x0026b00201007387 */ /* 0x0003e20000100800 */
[----:B--2---:R-:W-:Y:S03]  /*3a710*/  HMMA.16816.F32.BF16 R12, R16, R8, R12 ;  /* 0x00000008100c723c */ /* 0x004fe6000004180c */
[----:B------:R-:W2:Y:S11]  /*3a720*/  LDL.LU.64 R8, [R1+0x2a60] ;  /* 0x002a600001087983 */ /* 0x000eb60000300a00 */
[----:B------:R-:W-:Y:S09]  /*3a730*/  @!UPT UIADD3 URZ, URZ, URZ, URZ ;  /* 0x0000003f3f3ff290 */ /* 0x000ff2000fffe03f */
[----:B------:R0:W-:Y:S04]  /*3a740*/  STL.64 [R1+0x48], R14 ;  /* 0x0000480e01007387 */ /* 0x0001e80000100a00 */
[----:B------:R-:W2:Y:S04]  /*3a750*/  LDL.LU R23, [R1+0x7f0] ;  /* 0x0007f00001177983 */ /* 0x000ea80000300800 */
[----:B------:R-:W2:Y:S04]  /*3a760*/  LDL.LU R22, [R1+0x7f4] ;  /* 0x0007f40001167983 */ /* 0x000ea80000300800 */
[----:B------:R-:W2:Y:S04]  /*3a770*/  LDL.LU R11, [R1+0x7f8] ;  /* 0x0007f800010b7983 */ /* 0x000ea80000300800 */
[----:B------:R-:W2:Y:S01]  /*3a780*/  LDL.LU R10, [R1+0x7fc] ;  /* 0x0007fc00010a7983 */ /* 0x000ea20000300800 */
[----:B0-----:R-:W-:Y:S01]  /*3a790*/  IMAD.MOV.U32 R0, RZ, RZ, R12 ;  /* 0x000000ffff007224 */ /* 0x001fe200078e000c */
[----:B-1----:R-:W-:Y:S01]  /*3a7a0*/  MOV R2, R13 ;  /* 0x0000000d00027202 */ /* 0x002fe20000000f00 */
[----:B----4-:R-:W-:-:S02]  /*3a7b0*/  FMUL R12, R26, R21 ;  /* 0x000000151a0c7220 */ /* 0x010fc40000400000 */
[----:B---3--:R-:W-:Y:S02]  /*3a7c0*/  FMUL R13, R26, R20 ;  /* 0x000000141a0d7220 */ /* 0x008fe40000400000 */
[C---:B------:R-:W-:Y:S02]  /*3a7d0*/  FMUL R14, R3.reuse, R7 ;  /* 0x00000007030e7220 */ /* 0x040fe40000400000 */
[----:B------:R-:W-:-:S07]  /*3a7e0*/  FMUL R15, R3, R6 ;  /* 0x00000006030f7220 */ /* 0x000fce0000400000 */
[----:B------:R-:W-:Y:S01]  /*3a7f0*/  HMMA.16816.F32.BF16 R12, R16, R4, R12 ;  /* 0x00000004100c723c */ /* 0x000fe2000004180c */
[----:B------:R0:W-:Y:S04]  /*3a800*/  STL [R1+0x26bc], R2 ;  /* 0x0026bc0201007387 */ /* 0x0001e80000100800 */
[----:B------:R1:W-:Y:S04]  /*3a810*/  STL [R1+0x26b8], R0 ;  /* 0x0026b80001007387 */ /* 0x0003e80000100800 */
[----:B------:R-:W3:Y:S04]  /*3a820*/  LDL.LU R20, [R1+0xf0] ;  /* 0x0000f00001147983 */ /* 0x000ee80000300800 */
[----:B------:R-:W4:Y:S04]  /*3a830*/  LDL.LU.64 R6, [R1+0x2a58] ;  /* 0x002a580001067983 */ /* 0x000f280000300a00 */
[----:B------:R-:W3:Y:S06]  /*3a840*/  LDL.LU.64 R4, [R1+0x2a50] ;  /* 0x002a500001047983 */ /* 0x000eec0000300a00 */
[----:B------:R2:W-:Y:S01]  /*3a850*/  STL.64 [R1+0x30], R12 ;  /* 0x0000300c01007387 */ /* 0x0005e20000100a00 */
[----:B0-----:R-:W-:Y:S01]  /*3a860*/  MOV R2, R14 ;  /* 0x0000000e00027202 */ /* 0x001fe20000000f00 */
[----:B-1----:R-:W-:-:S02]  /*3a870*/  IMAD.MOV.U32 R0, RZ, RZ, R15 ;  /* 0x000000ffff007224 */ /* 0x002fc400078e000f */
[----:B------:R-:W-:Y:S02]  /*3a880*/  IMAD.MOV.U32 R21, RZ, RZ, R29 ;  /* 0x000000ffff157224 */ /* 0x000fe400078e001d */
[----:B------:R-:W3:Y:S04]  /*3a890*/  LDL.LU R29, [R1+0x7ec] ;  /* 0x0007ec00011d7983 */ /* 0x000ee80000300800 */
[----:B------:R0:W-:Y:S04]  /*3a8a0*/  STL [R1+0x26c4], R0 ;  /* 0x0026c40001007387 */ /* 0x0001e80000100800 */
[----:B------:R1:W-:Y:S01]  /*3a8b0*/  STL [R1+0x26c0], R2 ;  /* 0x0026c00201007387 */ /* 0x0003e20000100800 */
[----:B--2---:R-:W-:-:S02]  /*3a8c0*/  FMUL R12, R26, R23 ;  /* 0x000000171a0c7220 */ /* 0x004fc40000400000 */
[C---:B------:R-:W-:Y:S02]  /*3a8d0*/  FMUL R13, R26.reuse, R22 ;  /* 0x000000161a0d7220 */ /* 0x040fe40000400000 */
[C---:B------:R-:W-:Y:S02]  /*3a8e0*/  FMUL R14, R3.reuse, R11 ;  /* 0x0000000b030e7220 */ /* 0x040fe40000400000 */
[----:B------:R-:W-:Y:S02]  /*3a8f0*/  FMUL R15, R3, R10 ;  /* 0x0000000a030f7220 */ /* 0x000fe40000400000 */
[----:B------:R-:W2:Y:S05]  /*3a900*/  LDL.LU.64 R10, [R1+0x2a48] ;  /* 0x002a4800010a7983 */ /* 0x000eaa0000300a00 */
[----:B------:R-:W-:Y:S01]  /*3a910*/  HMMA.16816.F32.BF16 R12, R16, R8, R12 ;  /* 0x00000008100c723c */ /* 0x000fe2000004180c */
[----:B------:R-:W2:Y:S11]  /*3a920*/  LDL.LU.64 R8, [R1+0x2a40] ;  /* 0x002a400001087983 */ /* 0x000eb60000300a00 */
[----:B------:R-:W-:Y:S11]  /*3a930*/  @!UPT UIADD3 URZ, URZ, URZ, URZ ;  /* 0x0000003f3f3ff290 */ /* 0x000ff6000fffe03f */
[----:B------:R4:W-:Y:S01]  /*3a940*/  STL.64 [R1+0x20], R12 ;  /* 0x0000200c01007387 */ /* 0x0009e20000100a00 */
[----:B0-----:R-:W-:Y:S01]  /*3a950*/  MOV R0, R14 ;  /* 0x0000000e00007202 */ /* 0x001fe20000000f00 */
[----:B-1----:R-:W-:Y:S02]  /*3a960*/  IMAD.MOV.U32 R2, RZ, RZ, R15 ;  /* 0x000000ffff027224 */ /* 0x002fe400078e000f */
[----:B----4-:R-:W4:Y:S04]  /*3a970*/  LDL.LU R13, [R1+0x7e0] ;  /* 0x0007e000010d7983 */ /* 0x010f280000300800 */
[----:B------:R-:W2:Y:S04]  /*3a980*/  LDL.LU R14, [R1+0x7e4] ;  /* 0x0007e400010e7983 */ /* 0x000ea80000300800 */
[----:B------:R-:W3:Y:S04]  /*3a990*/  LDL.LU R15, [R1+0x7e8] ;  /* 0x0007e800010f7983 */ /* 0x000ee80000300800 */
[----:B------:R-:W3:Y:S04]  /*3a9a0*/  LDL.LU R25, [R1+0x7c0] ;  /* 0x0007c00001197983 */ /* 0x000ee80000300800 */
[----:B------:R-:W3:Y:S04]  /*3a9b0*/  LDL.LU R24, [R1+0x7c4] ;  /* 0x0007c40001187983 */ /* 0x000ee80000300800 */
[----:B------:R-:W3:Y:S04]  /*3a9c0*/  LDL.LU R23, [R1+0x7c8] ;  /* 0x0007c80001177983 */ /* 0x000ee80000300800 */
[----:B------:R-:W3:Y:S04]  /*3a9d0*/  LDL.LU R22, [R1+0x7cc] ;  /* 0x0007cc0001167983 */ /* 0x000ee80000300800 */
[----:B------:R0:W-:Y:S04]  /*3a9e0*/  STL [R1+0x288c], R2 ;  /* 0x00288c0201007387 */ /* 0x0001e80000100800 */
[----:B0-----:R-:W3:Y:S04]  /*3a9f0*/  LDL.LU R2, [R1+0x7dc] ;  /* 0x0007dc0001027983 */ /* 0x001ee80000300800 */
[----:B------:R0:W-:Y:S04]  /*3aa00*/  STL [R1+0x2888], R0 ;  /* 0x0028880001007387 */ /* 0x0001e80000100800 */
[----:B0-----:R-:W3:Y:S01]  /*3aa10*/  LDL.LU R0, [R1+0x7d8] ;  /* 0x0007d80001007983 */ /* 0x001ee20000300800 */
[----:B----4-:R-:W-:-:S02]  /*3aa20*/  FMUL R12, R26, R13 ;  /* 0x0000000d1a0c7220 */ /* 0x010fc40000400000 */
[----:B--2---:R-:W-:Y:S02]  /*3aa30*/  FMUL R13, R26, R14 ;  /* 0x0000000e1a0d7220 */ /* 0x004fe40000400000 */
[C---:B---3--:R-:W-:Y:S02]  /*3aa40*/  FMUL R14, R3.reuse, R15 ;  /* 0x0000000f030e7220 */ /* 0x048fe40000400000 */
[----:B------:R-:W-:-:S07]  /*3aa50*/  FMUL R15, R3, R29 ;  /* 0x0000001d030f7220 */ /* 0x000fce0000400000 */
[----:B------:R-:W-:Y:S11]  /*3aa60*/  HMMA.16816.F32.BF16 R12, R16, R8, R12 ;  /* 0x00000008100c723c */ /* 0x000ff6000004180c */
[----:B------:R-:W-:Y:S11]  /*3aa70*/  @!UPT UIADD3 URZ, URZ, URZ, URZ ;  /* 0x0000003f3f3ff290 */ /* 0x000ff6000fffe03f */
[----:B------:R-:W-:Y:S01]  /*3aa80*/  @!UPT UIADD3 URZ, URZ, URZ, URZ ;  /* 0x0000003f3f3ff290 */ /* 0x000fe2000fffe03f */
[----:B------:R-:W-:Y:S01]  /*3aa90*/  STL.64 [R1+0x10], R12 ;  /* 0x0000100c01007387 */ /* 0x000fe20000100a00 */
[----:B------:R-:W-:-:S03]  /*3aaa0*/  MOV R29, R15 ;  /* 0x0000000f001d7202 */ /* 0x000fc60000000f00 */
[----:B------:R0:W-:Y:S04]  /*3aab0*/  STL [R1+0x18], R14 ;  /* 0x0000180e01007387 */ /* 0x0001e80000100800 */
[----:B0-----:R-:W2:Y:S04]  /*3aac0*/  LDL.LU R14, [R1+0x7d0] ;  /* 0x0007d000010e7983 */ /* 0x001ea80000300800 */
[----:B------:R-:W3:Y:S04]  /*3aad0*/  LDL.LU R15, [R1+0x7d4] ;  /* 0x0007d400010f7983 */ /* 0x000ee80000300800 */
[----:B------:R0:W-:Y:S01]  /*3aae0*/  STL [R1+0x2668], R29 ;  /* 0x0026681d01007387 */ /* 0x0001e20000100800 */
[----:B--2---:R-:W-:-:S02]  /*3aaf0*/  FMUL R12, R26, R14 ;  /* 0x0000000e1a0c7220 */ /* 0x004fc40000400000 */
[C---:B------:R-:W-:Y:S02]  /*3ab00*/  FMUL R14, R3.reuse, R0 ;  /* 0x00000000030e7220 */ /* 0x040fe40000400000 */
[----:B---3--:R-:W-:Y:S02]  /*3ab10*/  FMUL R13, R26, R15 ;  /* 0x0000000f1a0d7220 */ /* 0x008fe40000400000 */
[----:B------:R-:W-:-:S07]  /*3ab20*/  FMUL R15, R3, R2 ;  /* 0x00000002030f7220 */ /* 0x000fce0000400000 */
[----:B------:R-:W-:Y:S11]  /*3ab30*/  HMMA.16816.F32.BF16 R12, R16, R4, R12 ;  /* 0x00000004100c723c */ /* 0x000ff6000004180c */
[----:B------:R-:W-:Y:S11]  /*3ab40*/  @!UPT UIADD3 URZ, URZ, URZ, URZ ;  /* 0x0000003f3f3ff290 */ /* 0x000ff6000fffe03f */
[----:B------:R-:W-:Y:S01]  /*3ab50*/  @!UPT UIADD3 URZ, URZ, URZ, URZ ;  /* 0x0000003f3f3ff290 */ /* 0x000fe2000fffe03f */
[----:B------:R1:W-:Y:S01]  /*3ab60*/  STL.64 [R1], R12 ;  /* 0x0000000c01007387 */ /* 0x0003e20000100a00 */
[----:B0-----:R-:W-:Y:S02]  /*3ab70*/  IMAD.MOV.U32 R29, RZ, RZ, R14 ;  /* 0x000000ffff1d7224 */ /* 0x001fe400078e000e */
[C---:B------:R-:W-:Y:S01]  /*3ab80*/  FMUL R14, R3.reuse, R23 ;  /* 0x00000017030e7220 */ /* 0x040fe20000400000 */
[----:B------:R0:W-:Y:S01]  /*3ab90*/  STL [R1+0xc], R15 ;  /* 0x00000c0f01007387 */ /* 0x0001e20000100800 */
[C---:B-1----:R-:W-:Y:S02]  /*3aba0*/  FMUL R12, R26.reuse, R25 ;  /* 0x000000191a0c7220 */ /* 0x042fe40000400000 */
[----:B------:R-:W-:Y:S02]  /*3abb0*/  FMUL R13, R26, R24 ;  /* 0x000000181a0d7220 */ /* 0x000fe40000400000 */
[----:B0-----:R-:W-:-:S07]  /*3abc0*/  FMUL R15, R3, R22 ;  /* 0x00000016030f7220 */ /* 0x001fce0000400000 */
[----:B------:R-:W-:Y:S01]  /*3abd0*/  HMMA.16816.F32.BF16 R12, R16, R20, R12 ;  /* 0x00000014100c723c */ /* 0x000fe2000004180c */
[----:B------:R-:W-:Y:S04]  /*3abe0*/  STL [R1+0x26c8], R29 ;  /* 0x0026c81d01007387 */ /* 0x000fe80000100800 */
[----:B------:R-:W2:Y:S02]  /*3abf0*/  LDL.LU R23, [R1+0x2a38] ;  /* 0x002a380001177983 */ /* 0x000ea40000300800 */
[----:B------:R-:W-:Y:S01]  /*3ac00*/  MOV R20, R6 ;  /* 0x0000000600147202 */ /* 0x000fe20000000f00 */
[----:B------:R-:W-:Y:S11]  /*3ac10*/  IMAD.MOV.U32 R21, RZ, RZ, R7 ;  /* 0x000000ffff157224 */ /* 0x000ff600078e0007 */
[----:B------:R-:W-:Y:S05]  /*3ac20*/  @!UPT UIADD3 URZ, URZ, URZ, URZ ;  /* 0x0000003f3f3ff290 */ /* 0x000fea000fffe03f */
[----:B------:R-:W-:Y:S01]  /*3ac30*/  MOV R4, R12 ;  /* 0x0000000c00047202 */ /* 0x000fe20000000f00 */
[----:B------:R-:W-:Y:S01]  /*3ac40*/  IMAD.MOV.U32 R5, RZ, RZ, R13 ;  /* 0x000000ffff057224 */ /* 0x000fe200078e000d */
[----:B------:R-:W3:Y:S01]  /*3ac50*/  LDL.LU R12, [R1+0x7b0] ;  /* 0x0007b000010c7983 */ /* 0x000ee20000300800 */
[----:B------:R-:W-:Y:S01]  /*3ac60*/  MOV R9, R14 ;  /* 0x0000000e00097202 */ /* 0x000fe20000000f00 */
[----:B------:R-:W-:Y:S02]  /*3ac70*/  IMAD.MOV.U32 R8, RZ, RZ, R15 ;  /* 0x000000ffff087224 */ /* 0x000fe400078e000f */
        /* <DEDUP_REMOVED lines=9> */
[----:B------:R0:W-:Y:S04]  /*3ad10*/  STL.64 [R1+0x2a10], R20 ;  /* 0x002a101401007387 */ /* 0x0001e80000100a00 */
[----:B0-----:R-:W2:Y:S04]  /*3ad20*/  LDL.LU R20, [R1+0x150] ;  /* 0x0001500001147983 */ /* 0x001ea80000300800 */
[----:B------:R-:W2:Y:S04]  /*3ad30*/  LDL.LU R21, [R1+0x154] ;  /* 0x0001540001157983 */ /* 0x000ea80000300800 */
[----:B------:R-:W-:Y:S04]  /*3ad40*/  STL.64 [R1+0x29a0], R10 ;  /* 0x0029a00a01007387 */ /* 0x000fe80000100a00 */
[----:B------:R0:W-:Y:S04]  /*3ad50*/  STL.64 [R1+0x2998], R8 ;  /* 0x0029980801007387 */ /* 0x0001e80000100a00 */
[----:B0-----:R-:W2:Y:S04]  /*3ad60*/  LDL.LU R8, [R1+0x180] ;  /* 0x0001800001087983 */ /* 0x001ea80000300800 */
[----:B------:R-:W2:Y:S01]  /*3ad70*/  LDL.LU R9, [R1+0x184] ;  /* 0x0001840001097983 */ /* 0x000ea20000300800 */
[----:B---3--:R-:W-:-:S02]  /*3ad80*/  FMUL R12, R26, R12 ;  /* 0x0000000c1a0c7220 */ /* 0x008fc40000400000 */
[C---:B----4-:R-:W-:Y:S02]  /*3ad90*/  FMUL R13, R26.reuse, R13 ;  /* 0x0000000d1a0d7220 */ /* 0x050fe40000400000 */
[C---:B--2---:R-:W-:Y:S02]  /*3ada0*/  FMUL R14, R3.reuse, R14 ;  /* 0x0000000e030e7220 */ /* 0x044fe40000400000 */
[C---:B------:R-:W-:Y:S01]  /*3adb0*/  FMUL R15, R3.reuse, R15 ;  /* 0x0000000f030f7220 */ /* 0x040fe20000400000 */
[----:B------:R-:W-:Y:S04]  /*3adc0*/  STL.64 [R1+0x2990], R6 ;  /* 0x0029900601007387 */ /* 0x000fe80000100a00 */
[----:B------:R0:W-:Y:S02]  /*3add0*/  STL.64 [R1+0x2988], R4 ;  /* 0x0029880401007387 */ /* 0x0001e40000100a00 */
[----:B0-----:R-:W-:Y:S07]  /*3ade0*/  HMMA.16816.F32.BF16 R4, R16, R8, R12 ;  /* 0x000000081004723c */ /* 0x001fee000004180c */
[----:B------:R-:W-:Y:S11]  /*3adf0*/  FMUL R12, R26, R24 ;  /* 0x000000181a0c7220 */ /* 0x000ff60000400000 */
[----:B------:R-:W-:Y:S05]  /*3ae00*/  @!UPT UIADD3 URZ, URZ, URZ, URZ ;  /* 0x0000003f3f3ff290 */ /* 0x000fea000fffe03f */
[----:B------:R-:W-:Y:S04]  /*3ae10*/  STL.64 [R1+0x530], R4 ;  /* 0x0005300401007387 */ /* 0x000fe80000100a00 */
[----:B------:R-:W-:Y:S04]  /*3ae20*/  STL.64 [R1+0x538], R6 ;  /* 0x0005380601007387 */ /* 0x000fe80000100a00 */
[----:B------:R-:W2:Y:S04]  /*3ae30*/  LDL.LU R24, [R1+0x790] ;  /* 0x0007900001187983 */ /* 0x000ea80000300800 */
[----:B------:R-:W-:Y:S01]  /*3ae40*/  STL.64 [R1+0x2a28], R26 ;  /* 0x002a281a01007387 */ /* 0x000fe20000100a00 */
[----:B------:R-:W-:-:S02]  /*3ae50*/  FMUL R15, R3, R0 ;  /* 0x00000000030f7220 */ /* 0x000fc40000400000 */
[----:B------:R-:W-:Y:S01]  /*3ae60*/  FMUL R13, R26, R22 ;  /* 0x000000161a0d7220 */ /* 0x000fe20000400000 */
[----:B--2---:R0:W-:Y:S04]  /*3ae70*/  STL [R1+0x2a24], R24 ;  /* 0x002a241801007387 */ /* 0x0041e80000100800 */
[----:B0-----:R-:W2:Y:S04]  /*3ae80*/  LDL.LU R24, [R1+0x170] ;  /* 0x0001700001187983 */ /* 0x001ea80000300800 */
[----:B------:R-:W2:Y:S04]  /*3ae90*/  LDL.LU R25, [R1+0x174] ;  /* 0x0001740001197983 */ /* 0x000ea80000300800 */
[----:B------:R-:W3:Y:S04]  /*3aea0*/  LDL.LU R9, [R1+0x794] ;  /* 0x0007940001097983 */ /* 0x000ee80000300800 */
[----:B------:R-:W4:Y:S04]  /*3aeb0*/  LDL.LU R8, [R1+0x798] ;  /* 0x0007980001087983 */ /* 0x000f280000300800 */
[----:B------:R-:W3:Y:S04]  /*3aec0*/  LDL.LU R0, [R1+0x79c] ;  /* 0x00079c0001007983 */ /* 0x000ee80000300800 */
[----:B------:R-:W3:Y:S01]  /*3aed0*/  LDL.LU R22, [R1+0x780] ;  /* 0x0007800001167983 */ /* 0x000ee20000300800 */
[----:B------:R-:W-:-:S07]  /*3aee0*/  FMUL R14, R3, R2 ;  /* 0x00000002030e7220 */ /* 0x000fce0000400000 */
[----:B--2---:R-:W-:Y:S01]  /*3aef0*/  HMMA.16816.F32.BF16 R12, R16, R24, R12 ;  /* 0x00000018100c723c */ /* 0x004fe2000004180c */
[----:B---3--:R-:W-:Y:S04]  /*3af00*/  STL [R1+0x2a20], R22 ;  /* 0x002a201601007387 */ /* 0x008fe80000100800 */
[----:B------:R0:W-:Y:S04]  /*3af10*/  STL.64 [R1+0x2a18], R20 ;  /* 0x002a181401007387 */ /* 0x0001e80000100a00 */
[----:B0-----:R-:W2:Y:S04]  /*3af20*/  LDL.LU R20, [R1+0x160] ;  /* 0x0001600001147983 */ /* 0x001ea80000300800 */
[----:B------:R-:W2:Y:S04]  /*3af30*/  LDL.LU R21, [R1+0x164] ;  /* 0x0001640001157983 */ /* 0x000ea80000300800 */
[----:B------:R-:W3:Y:S04]  /*3af40*/  LDL.LU R11, [R1+0x784] ;  /* 0x00078400010b7983 */ /* 0x000ee80000300800 */
[----:B------:R-:W2:Y:S04]  /*3af50*/  LDL.LU R10, [R1+0x788] ;  /* 0x00078800010a7983 */ /* 0x000ea80000300800 */
[----:B------:R-:W2:Y:S04]  /*3af60*/  LDL.LU R7, [R1+0x78c] ;  /* 0x00078c0001077983 */ /* 0x000ea80000300800 */
[----:B------:R-:W2:Y:S04]  /*3af70*/  LDL.LU.64 R26, [R1+0x2a28] ;  /* 0x002a2800011a7983 */ /* 0x000ea80000300a00 */
[----:B------:R-:W3:Y:S04]  /*3af80*/  LDL.LU R24, [R1+0x2a24] ;  /* 0x002a240001187983 */ /* 0x000ee80000300800 */
[----:B------:R-:W3:Y:S04]  /*3af90*/  LDL.LU R6, [R1+0x770] ;  /* 0x0007700001067983 */ /* 0x000ee80000300800 */
[----:B------:R-:W3:Y:S04]  /*3afa0*/  LDL.LU R5, [R1+0x774] ;  /* 0x0007740001057983 */ /* 0x000ee80000300800 */
[----:B------:R-:W-:Y:S04]  /*3afb0*/  STL.64 [R1+0x520], R12 ;  /* 0x0005200c01007387 */ /* 0x000fe80000100a00 */
[----:B------:R4:W-:Y:S04]  /*3afc0*/  STL.64 [R1+0x528], R14 ;  /* 0x0005280e01007387 */ /* 0x0009e80000100a00 */
[----:B------:R-:W3:Y:S04]  /*3afd0*/  LDL.LU R4, [R1+0x778] ;  /* 0x0007780001047983 */ /* 0x000ee80000300800 */
[----:B------:R-:W3:Y:S01]  /*3afe0*/  LDL.LU R2, [R1+0x77c] ;  /* 0x00077c0001027983 */ /* 0x000ee20000300800 */
[----:B----4-:R-:W-:-:S02]  /*3aff0*/  FMUL R14, R3, R8 ;  /* 0x00000008030e7220 */ /* 0x010fc40000400000 */
[----:B------:R-:W-:Y:S01]  /*3b000*/  FMUL R15, R3, R0 ;  /* 0x00000000030f7220 */ /* 0x000fe20000400000 */
[----:B------:R-:W4:Y:S04]  /*3b010*/  LDL.LU R8, [R1+0x110] ;  /* 0x0001100001087983 */ /* 0x000f280000300800 */
[----:B------:R-:W4:Y:S04]  /*3b020*/  LDL R0, [R1+0x1b48] ;  /* 0x001b480001007983 */ /* 0x000f280000100800 */
[----:B------:R-:W4:Y:S01]  /*3b030*/  LDL.LU R22, [R1+0x2a20] ;  /* 0x002a200001167983 */ /* 0x000f220000300800 */
[----:B--2---:R-:W-:-:S02]  /*3b040*/  FMUL R13, R26, R9 ;  /* 0x000000091a0d7220 */ /* 0x004fc40000400000 */
[----:B---3--:R-:W-:-:S07]  /*3b050*/  FMUL R12, R26, R24 ;  /* 0x000000181a0c7220 */ /* 0x008fce0000400000 */
[----:B------:R-:W-:Y:S01]  /*3b060*/  HMMA.16816.F32.BF16 R12, R16, R20, R12 ;  /* 0x00000014100c723c */ /* 0x000fe2000004180c */
[----:B------:R-:W2:Y:S11]  /*3b070*/  LDL.LU.64 R20, [R1+0x2a18] ;  /* 0x002a180001147983 */ /* 0x000eb60000300a00 */
[----:B------:R-:W-:Y:S11]  /*3b080*/  @!UPT UIADD3 URZ, URZ, URZ, URZ ;  /* 0x0000003f3f3ff290 */ /* 0x000ff6000fffe03f */
[----:B------:R4:W-:Y:S04]  /*3b090*/  STL.64 [R1+0x510], R12 ;  /* 0x0005100c01007387 */ /* 0x0009e80000100a00 */
[----:B------:R0:W-:Y:S01]  /*3b0a0*/  STL.64 [R1+0x518], R14 ;  /* 0x0005180e01007387 */ /* 0x0001e20000100a00 */
[C---:B----4-:R-:W-:Y:S02]  /*3b0b0*/  FMUL R12, R26.reuse, R22 ;  /* 0x000000161a0c7220 */ /* 0x050fe40000400000 */
[----:B------:R-:W-:Y:S02]  /*3b0c0*/  FMUL R13, R26, R11 ;  /* 0x0000000b1a0d7220 */ /* 0x000fe40000400000 */
[C---:B0-----:R-:W-:Y:S02]  /*3b0d0*/  FMUL R14, R3.reuse, R10 ;  /* 0x0000000a030e7220 */ /* 0x041fe40000400000 */
[----:B------:R-:W-:-:S07]  /*3b0e0*/  FMUL R15, R3, R7 ;  /* 0x00000007030f7220 */ /* 0x000fce0000400000 */
[----:B--2---:R-:W-:Y:S01]  /*3b0f0*/  HMMA.16816.F32.BF16 R12, R16, R20, R12 ;  /* 0x00000014100c723c */ /* 0x004fe2000004180c */
[----:B------:R-:W2:Y:S11]  /*3b100*/  LDL.LU.64 R20, [R1+0x2a10] ;  /* 0x002a100001147983 */ /* 0x000eb60000300a00 */
[----:B------:R-:W-:Y:S11]  /*3b110*/  @!UPT UIADD3 URZ, URZ, URZ, URZ ;  /* 0x0000003f3f3ff290 */ /* 0x000ff6000fffe03f */
[----:B------:R0:W-:Y:S04]  /*3b120*/  STL.64 [R1+0x500], R12 ;  /* 0x0005000c01007387 */ /* 0x0001e80000100a00 */
[----:B------:R1:W-:Y:S01]  /*3b130*/  STL.64 [R1+0x508], R14 ;  /* 0x0005080e01007387 */ /* 0x0003e20000100a00 */
[C---:B0-----:R-:W-:Y:S02]  /*3b140*/  FMUL R12, R26.reuse, R6 ;  /* 0x000000061a0c7220 */ /* 0x041fe40000400000 */
[----:B------:R-:W-:Y:S02]  /*3b150*/  FMUL R13, R26, R5 ;  /* 0x000000051a0d7220 */ /* 0x000fe40000400000 */
[C---:B-1----:R-:W-:Y:S02]  /*3b160*/  FMUL R14, R3.reuse, R4 ;  /* 0x00000004030e7220 */ /* 0x042fe40000400000 */
[----:B------:R-:W-:Y:S01]  /*3b170*/  FMUL R15, R3, R2 ;  /* 0x00000002030f7220 */ /* 0x000fe20000400000 */
[----:B------:R-:W-:-:S02]  /*3b180*/  MOV R9, R23 ;  /* 0x0000001700097202 */ /* 0x000fc40000000f00 */
[----:B------:R-:W3:Y:S04]  /*3b190*/  LDL.LU R23, [R1+0x760] ;  /* 0x0007600001177983 */ /* 0x000ee80000300800 */
[----:B------:R-:W4:Y:S01]  /*3b1a0*/  LDL.LU R22, [R1+0x764] ;  /* 0x0007640001167983 */ /* 0x000f220000300800 */
[----:B--2---:R-:W-:Y:S11]  /*3b1b0*/  HMMA.16816.F32.BF16 R4, R16, R20, R12 ;  /* 0x000000141004723c */ /* 0x004ff6000004180c */
[----:B------:R-:W-:Y:S11]  /*3b1c0*/  @!UPT UIADD3 URZ, URZ, URZ, URZ ;  /* 0x0000003f3f3ff290 */ /* 0x000ff6000fffe03f */
[----:B------:R-:W-:Y:S01]  /*3b1d0*/  @!UPT UIADD3 URZ, URZ, URZ, URZ ;  /* 0x0000003f3f3ff290 */ /* 0x000fe2000fffe03f */
[----:B------:R-:W-:Y:S04]  /*3b1e0*/  STL.64 [R1+0x4f0], R4 ;  /* 0x0004f00401007387 */ /* 0x000fe80000100a00 */
[----:B------:R-:W-:Y:S04]  /*3b1f0*/  STL.64 [R1+0x4f8], R6 ;  /* 0x0004f80601007387 */ /* 0x000fe80000100a00 */
[----:B------:R-:W2:Y:S04]  /*3b200*/  LDL.LU R21, [R1+0x768] ;  /* 0x0007680001157983 */ /* 0x000ea80000300800 */
[----:B------:R-:W2:Y:S04]  /*3b210*/  LDL.LU R20, [R1+0x76c] ;  /* 0x00076c0001147983 */ /* 0x000ea80000300800 */
[----:B------:R-:W2:Y:S04]  /*3b220*/  LDL.LU R29, [R1+0x874] ;  /* 0x00087400011d7983 */ /* 0x000ea80000300800 */
[----:B------:R-:W2:Y:S04]  /*3b230*/  LDL.LU R25, [R1+0x878] ;  /* 0x0008780001197983 */ /* 0x000ea80000300800 */
[----:B------:R-:W2:Y:S04]  /*3b240*/  LDL.LU R24, [R1+0x87c] ;  /* 0x00087c0001187983 */ /* 0x000ea80000300800 */
[----:B------:R-:W2:Y:S04]  /*3b250*/  LDL.LU R11, [R1+0x860] ;  /* 0x00086000010b7983 */ /* 0x000ea80000300800 */
[----:B------:R-:W2:Y:S04]  /*3b260*/  LDL.LU R10, [R1+0x864] ;  /* 0x00086400010a7983 */ /* 0x000ea80000300800 */
[----:B--2---:R0:W-:Y:S04]  /*3b270*/  STL.64 [R1+0x29f8], R10 ;  /* 0x0029f80a01007387 */ /* 0x0041e80000100a00 */
[----:B0-----:R-:W2:Y:S04]  /*3b280*/  LDL.LU R11, [R1+0x870] ;  /* 0x00087000010b7983 */ /* 0x001ea80000300800 */
[----:B------:R0:W-:Y:S04]  /*3b290*/  STL.64 [R1+0x29f0], R8 ;  /* 0x0029f00801007387 */ /* 0x0001e80000100a00 */
[----:B0-----:R-:W3:Y:S04]  /*3b2a0*/  LDL.LU R8, [R1+0x120] ;  /* 0x0001200001087983 */ /* 0x001ee80000300800 */
[----:B------:R-:W3:Y:S04]  /*3b2b0*/  LDL.LU R9, [R1+0x124] ;  /* 0x0001240001097983 */ /* 0x000ee80000300800 */
[----:B--2---:R-:W-:Y:S04]  /*3b2c0*/  STL [R1+0x2a08], R11 ;  /* 0x002a080b01007387 */ /* 0x004fe80000100800 */
[----:B---3--:R0:W-:Y:S04]  /*3b2d0*/  STL.64 [R1+0x2a00], R8 ;  /* 0x002a000801007387 */ /* 0x0081e80000100a00 */
[----:B0-----:R-:W2:Y:S04]  /*3b2e0*/  LDL.LU R8, [R1+0x130] ;  /* 0x0001300001087983 */ /* 0x001ea80000300800 */
[----:B------:R-:W2:Y:S04]  /*3b2f0*/  LDL.LU R9, [R1+0x134] ;  /* 0x0001340001097983 */ /* 0x000ea80000300800 */
[----:B------:R-:W3:Y:S01]  /*3b300*/  LDL.LU R7, [R1+0x868] ;  /* 0x0008680001077983 */ /* 0x000ee20000300800 */
[----:B------:R-:W-:-:S03]  /*3b310*/  FMUL R12, R26, R23 ;  /* 0x000000171a0c7220 */ /* 0x000fc60000400000 */
[----:B------:R-:W3:Y:S01]  /*3b320*/  LDL.LU R6, [R1+0x86c] ;  /* 0x00086c0001067983 */ /* 0x000ee20000300800 */
[----:B----4-:R-:W-:-:S03]  /*3b330*/  FMUL R13, R26, R22 ;  /* 0x000000161a0d7220 */ /* 0x010fc60000400000 */
[----:B------:R-:W4:Y:S01]  /*3b340*/  LDL.LU R5, [R1+0x850] ;  /* 0x0008500001057983 */ /* 0x000f220000300800 */
[C---:B------:R-:W-:Y:S02]  /*3b350*/  FMUL R14, R3.reuse, R21 ;  /* 0x00000015030e7220 */ /* 0x040fe40000400000 */
[C---:B------:R-:W-:Y:S01]  /*3b360*/  FMUL R15, R3.reuse, R20 ;  /* 0x00000014030f7220 */ /* 0x040fe20000400000 */
[----:B------:R-:W3:Y:S04]  /*3b370*/  LDL.LU R4, [R1+0x854] ;  /* 0x0008540001047983 */ /* 0x000ee80000300800 */
[----:B------:R-:W3:Y:S04]  /*3b380*/  LDL.LU R2, [R1+0x858] ;  /* 0x0008580001027983 */ /* 0x000ee80000300800 */
[----:B------:R-:W3:Y:S04]  /*3b390*/  LDL.LU R11, [R1+0x2a08] ;  /* 0x002a0800010b7983 */ /* 0x000ee80000300800 */
[----:B------:R-:W-:Y:S01]  /*3b3a0*/  LDSM.16.M88.4 R20, [R0+0x20000] ;  /* 0x020000000014783b */ /* 0x000fe20000000200 */
[----:B--2---:R-:W-:Y:S03]  /*3b3b0*/  HMMA.16816.F32.BF16 R12, R16, R8, R12 ;  /* 0x00000008100c723c */ /* 0x004fe6000004180c */
[----:B------:R-:W2:Y:S11]  /*3b3c0*/  LDL.LU.64 R8, [R1+0x2a00] ;  /* 0x002a000001087983 */ /* 0x000eb60000300a00 */
[----:B------:R-:W-:Y:S09]  /*3b3d0*/  @!UPT UIADD3 URZ, URZ, URZ, URZ ;  /* 0x0000003f3f3ff290 */ /* 0x000ff2000fffe03f */
[----:B------:R3:W-:Y:S04]  /*3b3e0*/  STL.64 [R1+0x4e0], R12 ;  /* 0x0004e00c01007387 */ /* 0x0007e80000100a00 */
[----:B------:R0:W-:Y:S01]  /*3b3f0*/  STL.64 [R1+0x4e8], R14 ;  /* 0x0004e80e01007387 */ /* 0x0001e20000100a00 */
[C---:B---3--:R-:W-:Y:S02]  /*3b400*/  FMUL R12, R26.reuse, R11 ;  /* 0x0000000b1a0c7220 */ /* 0x048fe40000400000 */
[----:B------:R-:W-:Y:S01]  /*3b410*/  FMUL R13, R26, R29 ;  /* 0x0000001d1a0d7220 */ /* 0x000fe20000400000 */
[----:B------:R-:W3:Y:S01]  /*3b420*/  LDL.LU.64 R10, [R1+0x29f8] ;  /* 0x0029f800010a7983 */ /* 0x000ee20000300a00 */
[C---:B0-----:R-:W-:Y:S02]  /*3b430*/  FMUL R14, R3.reuse, R25 ;  /* 0x00000019030e7220 */ /* 0x041fe40000400000 */
[----:B------:R-:W-:-:S07]  /*3b440*/  FMUL R15, R3, R24 ;  /* 0x00000018030f7220 */ /* 0x000fce0000400000 */
[----:B--2---:R-:W-:Y:S01]  /*3b450*/  HMMA.16816.F32.BF16 R12, R16, R8, R12 ;  /* 0x00000008100c723c */ /* 0x004fe2000004180c */
[----:B------:R-:W2:Y:S11]  /*3b460*/  LDL.LU.64 R8, [R1+0x29f0] ;  /* 0x0029f00001087983 */ /* 0x000eb60000300a00 */
[----:B------:R-:W-:Y:S11]  /*3b470*/  @!UPT UIADD3 URZ, URZ, URZ, URZ ;  /* 0x0000003f3f3ff290 */ /* 0x000ff6000fffe03f */
[----:B------:R3:W-:Y:S04]  /*3b480*/  STL.64 [R1+0x4d0], R12 ;  /* 0x0004d00c01007387 */ /* 0x0007e80000100a00 */
[----:B------:R0:W-:Y:S01]  /*3b490*/  STL.64 [R1+0x4d8], R14 ;  /* 0x0004d80e01007387 */ /* 0x0001e20000100a00 */
[C---:B---3--:R-:W-:Y:S02]  /*3b4a0*/  FMUL R12, R26.reuse, R11 ;  /* 0x0000000b1a0c7220 */ /* 0x048fe40000400000 */
[----:B------:R-:W-:Y:S02]  /*3b4b0*/  FMUL R13, R26, R10 ;  /* 0x0000000a1a0d7220 */ /* 0x000fe40000400000 */
[C---:B0-----:R-:W-:Y:S02]  /*3b4c0*/  FMUL R14, R3.reuse, R7 ;  /* 0x00000007030e7220 */ /* 0x041fe40000400000 */
[----:B------:R-:W-:-:S07]  /*3b4d0*/  FMUL R15, R3, R6 ;  /* 0x00000006030f7220 */ /* 0x000fce0000400000 */
[----:B--2---:R-:W-:Y:S01]  /*3b4e0*/  HMMA.16816.F32.BF16 R8, R16, R8, R12 ;  /* 0x000000081008723c */ /* 0x004fe2000004180c */
[C---:B------:R-:W-:Y:S01]  /*3b4f0*/  FMUL R25, R26.reuse, R4 ;  /* 0x000000041a197220 */ /* 0x040fe20000400000 */
[----:B------:R-:W0:Y:S11]  /*3b500*/  LDSM.16.M88.4 R12, [R0+0x20800] ;  /* 0x02080000000c783b */ /* 0x000e360000000200 */
[----:B------:R-:W-:Y:S10]  /*3b510*/  @!UPT UIADD3 URZ, URZ, URZ, URZ ;  /* 0x0000003f3f3ff290 */ /* 0x000ff4000fffe03f */
[----:B------:R-:W-:Y:S04]  /*3b520*/  STL.64 [R1+0x4c0], R8 ;  /* 0x0004c00801007387 */ /* 0x000fe80000100a00 */
[----:B------:R1:W-:Y:S04]  /*3b530*/  STL.64 [R1+0x4c8], R10 ;  /* 0x0004c80a01007387 */ /* 0x0003e80000100a00 */
[----:B-1----:R-:W2:Y:S04]  /*3b540*/  LDL.64 R10, [R1+0x78] ;  /* 0x00007800010a7983 */ /* 0x002ea80000100a00 */
[----:B--2---:R1:W-:Y:S04]  /*3b550*/  STL.64 [R1+0x29b8], R10 ;  /* 0x0029b80a01007387 */ /* 0x0043e80000100a00 */
[----:B-1----:R-:W2:Y:S01]  /*3b560*/  LDL.64 R10, [R1+0xa8] ;  /* 0x0000a800010a7983 */ /* 0x002ea20000100a00 */
[----:B----4-:R-:W-:-:S03]  /*3b570*/  FMUL R24, R26, R5 ;  /* 0x000000051a187220 */ /* 0x010fc60000400000 */
[----:B--2---:R1:W-:Y:S04]  /*3b580*/  STL.64 [R1+0x29d0], R10 ;  /* 0x0029d00a01007387 */ /* 0x0043e80000100a00 */
[----:B------:R-:W2:Y:S04]  /*3b590*/  LDL.LU R4, [R1+0x3d0] ;  /* 0x0003d00001047983 */ /* 0x000ea80000300800 */
[----:B------:R-:W2:Y:S04]  /*3b5a0*/  LDL.LU R5, [R1+0x3d4] ;  /* 0x0003d40001057983 */ /* 0x000ea80000300800 */
[----:B------:R-:W3:Y:S04]  /*3b5b0*/  LDL.LU R6, [R1+0x3d8] ;  /* 0x0003d80001067983 */ /* 0x000ee80000300800 */
[----:B------:R-:W3:Y:S04]  /*3b5c0*/  LDL.LU R7, [R1+0x3dc] ;  /* 0x0003dc0001077983 */ /* 0x000ee80000300800 */
[----:B-1----:R-:W4:Y:S04]  /*3b5d0*/  LDL.64 R10, [R1+0xd8] ;  /* 0x0000d800010a7983 */ /* 0x002f280000100a00 */
[----:B----4-:R1:W-:Y:S04]  /*3b5e0*/  STL.64 [R1+0x29e8], R10 ;  /* 0x0029e80a01007387 */ /* 0x0103e80000100a00 */
[----:B------:R-:W4:Y:S04]  /*3b5f0*/  LDL.LU R8, [R1+0x1e0] ;  /* 0x0001e00001087983 */ /* 0x000f280000300800 */
[----:B------:R-:W4:Y:S04]  /*3b600*/  LDL.LU R9, [R1+0x1e4] ;  /* 0x0001e40001097983 */ /* 0x000f280000300800 */
[----:B-1----:R-:W4:Y:S04]  /*3b610*/  LDL.LU R10, [R1+0x1e8] ;  /* 0x0001e800010a7983 */ /* 0x002f280000300800 */
[----:B------:R-:W4:Y:S04]  /*3b620*/  LDL.LU R11, [R1+0x1ec] ;  /* 0x0001ec00010b7983 */ /* 0x000f280000300800 */
[----:B------:R-:W4:Y:S04]  /*3b630*/  LDL.LU R0, [R1+0x85c] ;  /* 0x00085c0001007983 */ /* 0x000f280000300800 */
[----:B---3--:R-:W-:Y:S04]  /*3b640*/  STL.64 [R1+0x29b0], R6 ;  /* 0x0029b00601007387 */ /* 0x008fe80000100a00 */
[----:B--2---:R1:W-:Y:S04]  /*3b650*/  STL.64 [R1+0x29a8], R4 ;  /* 0x0029a80401007387 */ /* 0x0043e80000100a00 */
[----:B-1----:R-:W2:Y:S04]  /*3b660*/  LDL.LU R4, [R1+0x3b0] ;  /* 0x0003b00001047983 */ /* 0x002ea80000300800 */
[----:B------:R-:W2:Y:S04]  /*3b670*/  LDL.LU R5, [R1+0x3b4] ;  /* 0x0003b40001057983 */ /* 0x000ea80000300800 */
[----:B------:R-:W3:Y:S04]  /*3b680*/  LDL.LU R6, [R1+0x3b8] ;  /* 0x0003b80001067983 */ /* 0x000ee80000300800 */
[----:B------:R-:W3:Y:S04]  /*3b690*/  LDL.LU R7, [R1+0x3bc] ;  /* 0x0003bc0001077983 */ /* 0x000ee80000300800 */
[----:B---3--:R-:W-:Y:S04]  /*3b6a0*/  STL.64 [R1+0x29c8], R6 ;  /* 0x0029c80601007387 */ /* 0x008fe80000100a00 */
[----:B--2---:R1:W-:Y:S04]  /*3b6b0*/  STL.64 [R1+0x29c0], R4 ;  /* 0x0029c00401007387 */ /* 0x0043e80000100a00 */
[----:B-1----:R-:W2:Y:S04]  /*3b6c0*/  LDL.LU R4, [R1+0x390] ;  /* 0x0003900001047983 */ /* 0x002ea80000300800 */
[----:B------:R-:W2:Y:S04]  /*3b6d0*/  LDL.LU R5, [R1+0x394] ;  /* 0x0003940001057983 */ /* 0x000ea80000300800 */
[----:B------:R-:W3:Y:S04]  /*3b6e0*/  LDL.LU R6, [R1+0x398] ;  /* 0x0003980001067983 */ /* 0x000ee80000300800 */
[----:B------:R-:W3:Y:S01]  /*3b6f0*/  LDL.LU R7, [R1+0x39c] ;  /* 0x00039c0001077983 */ /* 0x000ee20000300800 */
[----:B------:R-:W-:-:S03]  /*3b700*/  FMUL R26, R3, R2 ;  /* 0x00000002031a7220 */ /* 0x000fc60000400000 */
[----:B---3--:R-:W-:Y:S04]  /*3b710*/  STL.64 [R1+0x29e0], R6 ;  /* 0x0029e00601007387 */ /* 0x008fe80000100a00 */
[----:B--2---:R1:W-:Y:S04]  /*3b720*/  STL.64 [R1+0x29d8], R4 ;  /* 0x0029d80401007387 */ /* 0x0043e80000100a00 */
[----:B-1----:R-:W2:Y:S04]  /*3b730*/  LDL.LU R4, [R1+0x370] ;  /* 0x0003700001047983 */ /* 0x002ea80000300800 */
[----:B------:R-:W2:Y:S04]  /*3b740*/  LDL.LU R5, [R1+0x374] ;  /* 0x0003740001057983 */ /* 0x000ea80000300800 */
[----:B------:R-:W2:Y:S04]  /*3b750*/  LDL.LU R6, [R1+0x378] ;  /* 0x0003780001067983 */ /* 0x000ea80000300800 */
[----:B------:R-:W2:Y:S04]  /*3b760*/  LDL.LU R7, [R1+0x37c] ;  /* 0x00037c0001077983 */ /* 0x000ea80000300800 */
[----:B0-----:R0:W-:Y:S04]  /*3b770*/  STL.64 [R1+0x28d0], R14 ;  /* 0x0028d00e01007387 */ /* 0x0011e80000100a00 */
[----:B------:R1:W-:Y:S04]  /*3b780*/  STL.64 [R1+0x28c8], R12 ;  /* 0x0028c80c01007387 */ /* 0x0003e80000100a00 */
[----:B0-----:R-:W3:Y:S01]  /*3b790*/  LDL R14, [R1+0x108] ;  /* 0x00010800010e7983 */ /* 0x001ee20000100800 */
[----:B-1----:R-:W-:Y:S01]  /*3b7a0*/  MOV R13, R27 ;  /* 0x0000001b000d7202 */ /* 0x002fe20000000f00 */
[----:B------:R-:W-:-:S02]  /*3b7b0*/  IMAD.MOV.U32 R12, RZ, RZ, R28 ;  /* 0x000000ffff0c7224 */ /* 0x000fc400078e001c */
[----:B------:R-:W3:Y:S01]  /*3b7c0*/  LDL R15, [R1+0x10c] ;  /* 0x00010c00010f7983 */ /* 0x000ee20000100800 */
[----:B----4-:R-:W-:-:S07]  /*3b7d0*/  FMUL R27, R3, R0 ;  /* 0x00000000031b7220 */ /* 0x010fce0000400000 */
[----:B------:R-:W-:Y:S01]  /*3b7e0*/  HMMA.16816.F32.BF16 R24, R16, R12, R24 ;  /* 0x0000000c1018723c */ /* 0x000fe20000041818 */
[----:B------:R-:W4:Y:S04]  /*3b7f0*/  LDL.64 R18, [R1+0xf8] ;  /* 0x0000f80001127983 */ /* 0x000f280000100a00 */
[----:B----4-:R0:W-:Y:S11]  /*3b800*/  STL.64 [R1+0x2980], R18 ;  /* 0x0029801201007387 */ /* 0x0101f60000100a00 */
[----:B------:R-:W-:Y:S07]  /*3b810*/  @!UPT UIADD3 URZ, URZ, URZ, URZ ;  /* 0x0000003f3f3ff290 */ /* 0x000fee000fffe03f */
[----:B------:R-:W-:Y:S04]  /*3b820*/  STL.64 [R1+0x1f0], R24 ;  /* 0x0001f01801007387 */ /* 0x000fe80000100a00 */
[----:B------:R1:W-:Y:S04]  /*3b830*/  STL.64 [R1+0x1f8], R26 ;  /* 0x0001f81a01007387 */ /* 0x0003e80000100a00 */
[----:B------:R-:W4:Y:S04]  /*3b840*/  LDL.LU R16, [R1+0x3f0] ;  /* 0x0003f00001107983 */ /* 0x000f280000300800 */
[----:B------:R-:W4:Y:S04]  /*3b850*/  LDL.LU R17, [R1+0x3f4] ;  /* 0x0003f40001117983 */ /* 0x000f280000300800 */
[----:B0-----:R-:W4:Y:S04]  /*3b860*/  LDL.LU R18, [R1+0x3f8] ;  /* 0x0003f80001127983 */ /* 0x001f280000300800 */
[----:B------:R-:W4:Y:S04]  /*3b870*/  LDL.LU R19, [R1+0x3fc] ;  /* 0x0003fc0001137983 */ /* 0x000f280000300800 */
[----:B---3--:R0:W-:Y:S04]  /*3b880*/  STL.64 [R1+0x28e8], R14 ;  /* 0x0028e80e01007387 */ /* 0x0081e80000100a00 */
[----:B-1----:R-:W3:Y:S04]  /*3b890*/  LDL R27, [R1+0x1b48] ;  /* 0x001b4800011b7983 */ /* 0x002ee80000100800 */
[----:B0-----:R-:W2:Y:S02]  /*3b8a0*/  LDL.64 R14, [R1+0xe8] ;  /* 0x0000e800010e7983 */ /* 0x001ea40000100a00 */
[----:B--2---:R-:W-:Y:S11]  /*3b8b0*/  HMMA.16816.F32.BF16 R8, R20, R14, R8 ;  /* 0x0000000e1408723c */ /* 0x004ff60000041808 */
[----:B------:R-:W-:Y:S11]  /*3b8c0*/  @!UPT UIADD3 URZ, URZ, URZ, URZ ;  /* 0x0000003f3f3ff290 */ /* 0x000ff6000fffe03f */
[----:B------:R-:W-:Y:S01]  /*3b8d0*/  @!UPT UIADD3 URZ, URZ, URZ, URZ ;  /* 0x0000003f3f3ff290 */ /* 0x000fe2000fffe03f */
[----:B------:R-:W-:Y:S04]  /*3b8e0*/  STL.64 [R1+0x1e0], R8 ;  /* 0x0001e00801007387 */ /* 0x000fe80000100a00 */
[----:B------:R0:W-:Y:S04]  /*3b8f0*/  STL.64 [R1+0x1e8], R10 ;  /* 0x0001e80a01007387 */ /* 0x0001e80000100a00 */
[----:B0-----:R-:W2:Y:S01]  /*3b900*/  LDL.LU.64 R10, [R1+0x29e8] ;  /* 0x0029e800010a7983 */ /* 0x001ea20000300a00 */
[----:B------:R-:W-:-:S03]  /*3b910*/  IMAD.MOV.U32 R2, RZ, RZ, R15 ;  /* 0x000000ffff027224 */ /* 0x000fc600078e000f */
[----:B------:R-:W3:Y:S01]  /*3b920*/  LDL.64 R14, [R1+0x188] ;  /* 0x00018800010e7983 */ /* 0x000ee20000100a00 */
[C---:B--2---:R-:W-:Y:S01]  /*3b930*/  HMMA.16816.F32.BF16 R4, R20.reuse, R10, R4 ;  /* 0x0000000a1404723c */ /* 0x044fe20000041804 */
[----:B------:R-:W-:Y:S01]  /*3b940*/  MOV R25, R10 ;  /* 0x0000000a00197202 */ /* 0x000fe20000000f00 */
[----:B------:R-:W-:Y:S11]  /*3b950*/  IMAD.MOV.U32 R24, RZ, RZ, R11 ;  /* 0x000000ffff187224 */ /* 0x000ff600078e000b */
[----:B------:R-:W-:Y:S10]  /*3b960*/  @!UPT UIADD3 URZ, URZ, URZ, URZ ;  /* 0x0000003f3f3ff290 */ /* 0x000ff4000fffe03f */
[----:B------:R-:W-:Y:S04]  /*3b970*/  STL.64 [R1+0x1d0], R4 ;  /* 0x0001d00401007387 */ /* 0x000fe80000100a00 */
[----:B------:R0:W-:Y:S04]  /*3b980*/  STL.64 [R1+0x1d8], R6 ;  /* 0x0001d80601007387 */ /* 0x0001e80000100a00 */
[----:B0-----:R-:W2:Y:S04]  /*3b990*/  LDL.LU.64 R6, [R1+0x29e0] ;  /* 0x0029e00001067983 */ /* 0x001ea80000300a00 */
[----:B------:R-:W2:Y:S04]  /*3b9a0*/  LDL.LU.64 R4, [R1+0x29d8] ;  /* 0x0029d80001047983 */ /* 0x000ea80000300a00 */
[----:B------:R-:W2:Y:S02]  /*3b9b0*/  LDL.LU.64 R10, [R1+0x29d0] ;  /* 0x0029d000010a7983 */ /* 0x000ea40000300a00 */
        /* <DEDUP_REMOVED lines=8> */
[----:B------:R-:W2:Y:S04]  /*3ba40*/  LDL.LU.64 R10, [R1+0x29b8] ;  /* 0x0029b800010a7983 */ /* 0x000ea80000300a00 */
[----:B------:R-:W-:Y:S04]  /*3ba50*/  STL [R1+0x2894], R29 ;  /* 0x0028941d01007387 */ /* 0x000fe80000100800 */
[----:B------:R-:W-:Y:S01]  /*3ba60*/  STL [R1+0x2890], R28 ;  /* 0x0028901c01007387 */ /* 0x000fe20000100800 */
        /* <DEDUP_REMOVED lines=9> */
[----:B------:R-:W3:Y:S04]  /*3bb00*/  LDL.LU.64 R8, [R1+0x2998] ;  /* 0x0029980001087983 */ /* 0x000ee80000300a00 */
[----:B------:R-:W-:Y:S04]  /*3bb10*/  STL [R1+0x289c], R3 ;  /* 0x00289c0301007387 */ /* 0x000fe80000100800 */
[----:B------:R-:W-:Y:S01]  /*3bb20*/  STL [R1+0x2898], R0 ;  /* 0x0028980001007387 */ /* 0x000fe20000100800 */
[C---:B--2---:R-:W-:Y:S11]  /*3bb30*/  HMMA.16816.F32.BF16 R4, R20.reuse, R10, R4 ;  /* 0x0000000a1404723c */ /* 0x044ff60000041804 */
[----:B------:R-:W-:Y:S11]  /*3bb40*/  @!UPT UIADD3 URZ, URZ, URZ, URZ ;  /* 0x0000003f3f3ff290 */ /* 0x000ff6000fffe03f */
[----:B------:R-:W-:Y:S01]  /*3bb50*/  @!UPT UIADD3 URZ, URZ, URZ, URZ ;  /* 0x0000003f3f3ff290 */ /* 0x000fe2000fffe03f */
[----:B------:R-:W-:Y:S04]  /*3bb60*/  STL.64 [R1+0x1a0], R4 ;  /* 0x0001a00401007387 */ /* 0x000fe80000100a00 */
[----:B------:R0:W-:Y:S04]  /*3bb70*/  STL.64 [R1+0x1a8], R6 ;  /* 0x0001a80601007387 */ /* 0x0001e80000100a00 */
[----:B0-----:R-:W4:Y:S04]  /*3bb80*/  LDL.LU.64 R6, [R1+0x2990] ;  /* 0x0029900001067983 */ /* 0x001f280000300a00 */
[----:B------:R-:W2:Y:S04]  /*3bb90*/  LDL.LU.64 R4, [R1+0x2988] ;  /* 0x0029880001047983 */ /* 0x000ea80000300a00 */
[----:B------:R-:W-:Y:S04]  /*3bba0*/  STL.64 [R1+0x2850], R10 ;  /* 0x0028500a01007387 */ /* 0x000fe80000100a00 */
[----:B---3--:R0:W-:Y:S04]  /*3bbb0*/  STL.64 [R1+0x2848], R8 ;  /* 0x0028480801007387 */ /* 0x0081e80000100a00 */
[----:B0-----:R-:W3:Y:S04]  /*3bbc0*/  LDL.LU R8, [R1+0x420] ;  /* 0x0004200001087983 */ /* 0x001ee80000300800 */
[----:B------:R-:W3:Y:S04]  /*3bbd0*/  LDL.LU R9, [R1+0x424] ;  /* 0x0004240001097983 */ /* 0x000ee80000300800 */
[----:B------:R-:W3:Y:S04]  /*3bbe0*/  LDL.LU R10, [R1+0x428] ;  /* 0x00042800010a7983 */ /* 0x000ee80000300800 */
[----:B------:R-:W3:Y:S01]  /*3bbf0*/  LDL.LU R11, [R1+0x42c] ;  /* 0x00042c00010b7983 */ /* 0x000ee20000300800 */
[C---:B----4-:R-:W-:Y:S11]  /*3bc00*/  HMMA.16816.F32.BF16 R16, R20.reuse, R6, R16 ;  /* 0x000000061410723c */ /* 0x050ff60000041810 */
[----:B------:R-:W-:Y:S11]  /*3bc10*/  @!UPT UIADD3 URZ, URZ, URZ, URZ ;  /* 0x0000003f3f3ff290 */ /* 0x000ff6000fffe03f */
[----:B------:R-:W-:Y:S01]  /*3bc20*/  @!UPT UIADD3 URZ, URZ, URZ, URZ ;  /* 0x0000003f3f3ff290 */ /* 0x000fe2000fffe03f */
[----:B------:R-:W-:Y:S04]  /*3bc30*/  STL.64 [R1+0x190], R16 ;  /* 0x0001901001007387 */ /* 0x000fe80000100a00 */
[----:B------:R0:W-:Y:S04]  /*3bc40*/  STL.64 [R1+0x198], R18 ;  /* 0x0001981201007387 */ /* 0x0001e80000100a00 */
[----:B0-----:R-:W3:Y:S04]  /*3bc50*/  LDL.LU.64 R18, [R1+0x2980] ;  /* 0x0029800001127983 */ /* 0x001ee80000300a00 */
[----:B------:R-:W-:Y:S04]  /*3bc60*/  STL.64 [R1+0x2840], R6 ;  /* 0x0028400601007387 */ /* 0x000fe80000100a00 */
[----:B--2---:R0:W-:Y:S04]  /*3bc70*/  STL.64 [R1+0x2838], R4 ;  /* 0x0028380401007387 */ /* 0x0041e80000100a00 */
[----:B0-----:R-:W2:Y:S04]  /*3bc80*/  LDL.LU R4, [R1+0x4b0] ;  /* 0x0004b00001047983 */ /* 0x001ea80000300800 */
[----:B------:R-:W2:Y:S04]  /*3bc90*/  LDL.LU R5, [R1+0x4b4] ;  /* 0x0004b40001057983 */ /* 0x000ea80000300800 */
[----:B------:R-:W2:Y:S04]  /*3bca0*/  LDL.LU R6, [R1+0x4b8] ;  /* 0x0004b80001067983 */ /* 0x000ea80000300800 */
[----:B------:R-:W2:Y:S01]  /*3bcb0*/  LDL.LU R7, [R1+0x4bc] ;  /* 0x0004bc0001077983 */ /* 0x000ea20000300800 */
[C---:B---3--:R-:W-:Y:S11]  /*3bcc0*/  HMMA.16816.F32.BF16 R8, R20.reuse, R18, R8 ;  /* 0x000000121408723c */ /* 0x048ff60000041808 */
[----:B------:R-:W-:Y:S11]  /*3bcd0*/  @!UPT UIADD3 URZ, URZ, URZ, URZ ;  /* 0x0000003f3f3ff290 */ /* 0x000ff6000fffe03f */
[----:B------:R-:W-:Y:S01]  /*3bce0*/  @!UPT UIADD3 URZ, URZ, URZ, URZ ;  /* 0x0000003f3f3ff290 */ /* 0x000fe2000fffe03f */
[----:B------:R0:W-:Y:S02]  /*3bcf0*/  STL.64 [R1+0x690], R8 ;  /* 0x0006900801007387 */ /* 0x0001e40000100a00 */
[----:B0-----:R-:W-:Y:S01]  /*3bd00*/  MOV R9, R18 ;  /* 0x0000001200097202 */ /* 0x001fe20000000f00 */
[----:B------:R-:W-:Y:S02]  /*3bd10*/  IMAD.MOV.U32 R8, RZ, RZ, R19 ;  /* 0x000000ffff087224 */ /* 0x000fe400078e0013 */
[----:B------:R-:W0:Y:S04]  /*3bd20*/  LDSM.16.M88.4 R16, [R27+0x21000] ;  /* 0x021000001b10783b */ /* 0x000e280000000200 */
[----:B------:R-:W-:Y:S04]  /*3bd30*/  STL.64 [R1+0x698], R10 ;  /* 0x0006980a01007387 */ /* 0x000fe80000100a00 */
[----:B------:R-:W-:Y:S04]  /*3bd40*/  STL [R1+0x28a0], R9 ;  /* 0x0028a00901007387 */ /* 0x000fe80000100800 */
[----:B------:R-:W-:Y:S04]  /*3bd50*/  STL [R1+0x2960], R8 ;  /* 0x0029600801007387 */ /* 0x000fe80000100800 */
[----:B------:R-:W-:Y:S04]  /*3bd60*/  STL [R1+0x28e0], R27 ;  /* 0x0028e01b01007387 */ /* 0x000fe80000100800 */
[----:B------:R-:W-:Y:S04]  /*3bd70*/  STL.64 [R1+0x28d8], R24 ;  /* 0x0028d81801007387 */ /* 0x000fe80000100a00 */
[----:B0-----:R0:W-:Y:S04]  /*3bd80*/  STL.64 [R1+0x2768], R18 ;  /* 0x0027681201007387 */ /* 0x0011e80000100a00 */
[----:B------:R1:W-:Y:S04]  /*3bd90*/  STL.64 [R1+0x2760], R16 ;  /* 0x0027601001007387 */ /* 0x0003e80000100a00 */
[----:B0-----:R-:W3:Y:S04]  /*3bda0*/  LDL R18, [R1+0x118] ;  /* 0x0001180001127983 */ /* 0x001ee80000100800 */
[----:B------:R-:W3:Y:S01]  /*3bdb0*/  LDL R19, [R1+0x11c] ;  /* 0x00011c0001137983 */ /* 0x000ee20000100800 */
[C---:B--2---:R-:W-:Y:S07]  /*3bdc0*/  HMMA.16816.F32.BF16 R8, R20.reuse, R14, R4 ;  /* 0x0000000e1408723c */ /* 0x044fee0000041804 */
[----:B------:R-:W-:Y:S01]  /*3bdd0*/  MOV R5, R14 ;  /* 0x0000000e00057202 */ /* 0x000fe20000000f00 */
[----:B------:R-:W-:Y:S01]  /*3bde0*/  IMAD.MOV.U32 R4, RZ, RZ, R15 ;  /* 0x000000ffff047224 */ /* 0x000fe200078e000f */
[----:B---3--:R0:W-:Y:S11]  /*3bdf0*/  STL.64 [R1+0x2948], R18 ;  /* 0x0029481201007387 */ /* 0x0081f60000100a00 */
[----:B------:R-:W-:Y:S03]  /*3be00*/  @!UPT UIADD3 URZ, URZ, URZ, URZ ;  /* 0x0000003f3f3ff290 */ /* 0x000fe6000fffe03f */
[----:B------:R2:W-:Y:S04]  /*3be10*/  STL.64 [R1+0x680], R8 ;  /* 0x0006800801007387 */ /* 0x0005e80000100a00 */
[----:B------:R3:W-:Y:S04]  /*3be20*/  STL.64 [R1+0x688], R10 ;  /* 0x0006880a01007387 */ /* 0x0007e80000100a00 */
[----:B------:R2:W-:Y:S04]  /*3be30*/  STL.64 [R1+0x2978], R4 ;  /* 0x0029780401007387 */ /* 0x0005e80000100a00 */
[----:B------:R-:W4:Y:S04]  /*3be40*/  LDL.LU R12, [R1+0x430] ;  /* 0x00043000010c7983 */ /* 0x000f280000300800 */
[----:B------:R-:W4:Y:S04]  /*3be50*/  LDL.LU R13, [R1+0x434] ;  /* 0x00043400010d7983 */ /* 0x000f280000300800 */
[----:B------:R-:W4:Y:S04]  /*3be60*/  LDL.LU R14, [R1+0x438] ;  /* 0x00043800010e7983 */ /* 0x000f280000300800 */
[----:B------:R-:W4:Y:S04]  /*3be70*/  LDL.LU R15, [R1+0x43c] ;  /* 0x00043c00010f7983 */ /* 0x000f280000300800 */
[----:B-1----:R-:W4:Y:S04]  /*3be80*/  LDL.LU R16, [R1+0x480] ;  /* 0x0004800001107983 */ /* 0x002f280000300800 */
[----:B------:R-:W4:Y:S04]  /*3be90*/  LDL.LU R17, [R1+0x484] ;  /* 0x0004840001117983 */ /* 0x000f280000300800 */
[----:B0-----:R-:W4:Y:S04]  /*3bea0*/  LDL.LU R18, [R1+0x488] ;  /* 0x0004880001127983 */ /* 0x001f280000300800 */
[----:B------:R-:W4:Y:S04]  /*3beb0*/  LDL.LU R19, [R1+0x48c] ;  /* 0x00048c0001137983 */ /* 0x000f280000300800 */
[----:B--2---:R-:W2:Y:S04]  /*3bec0*/  LDL.LU R8, [R1+0x490] ;  /* 0x0004900001087983 */ /* 0x004ea80000300800 */
[----:B------:R-:W2:Y:S04]  /*3bed0*/  LDL.LU R9, [R1+0x494] ;  /* 0x0004940001097983 */ /* 0x000ea80000300800 */
[----:B---3--:R-:W3:Y:S04]  /*3bee0*/  LDL.LU R10, [R1+0x498] ;  /* 0x00049800010a7983 */ /* 0x008ee80000300800 */
[----:B------:R-:W3:Y:S04]  /*3bef0*/  LDL.LU R11, [R1+0x49c] ;  /* 0x00049c00010b7983 */ /* 0x000ee80000300800 */
[----:B------:R-:W2:Y:S04]  /*3bf00*/  LDL.LU R4, [R1+0x4a0] ;  /* 0x0004a00001047983 */ /* 0x000ea80000300800 */
[----:B------:R-:W4:Y:S04]  /*3bf10*/  LDL.LU R5, [R1+0x4a4] ;  /* 0x0004a40001057983 */ /* 0x000f280000300800 */
[----:B------:R-:W4:Y:S04]  /*3bf20*/  LDL.LU R6, [R1+0x4a8] ;  /* 0x0004a80001067983 */ /* 0x000f280000300800 */
[----:B------:R-:W4:Y:S04]  /*3bf30*/  LDL.LU R7, [R1+0x4ac] ;  /* 0x0004ac0001077983 */ /* 0x000f280000300800 */
[----:B---3--:R0:W-:Y:S04]  /*3bf40*/  STL.64 [R1+0x2970], R10 ;  /* 0x0029700a01007387 */ /* 0x0081e80000100a00 */
[----:B--2---:R-:W-:Y:S04]  /*3bf50*/  STL.64 [R1+0x2968], R8 ;  /* 0x0029680801007387 */ /* 0x004fe80000100a00 */
[----:B0-----:R-:W2:Y:S04]  /*3bf60*/  LDL.64 R10, [R1+0x178] ;  /* 0x00017800010a7983 */ /* 0x001ea80000100a00 */
[----:B----4-:R0:W-:Y:S04]  /*3bf70*/  STL.64 [R1+0x2958], R18 ;  /* 0x0029581201007387 */ /* 0x0101e80000100a00 */
[----:B------:R-:W-:Y:S04]  /*3bf80*/  STL.64 [R1+0x2950], R16 ;  /* 0x0029501001007387 */ /* 0x000fe80000100a00 */
[----:B0-----:R-:W3:Y:S04]  /*3bf90*/  LDL.64 R18, [R1+0x168] ;  /* 0x0001680001127983 */ /* 0x001ee80000100a00 */
[----:B------:R0:W-:Y:S04]  /*3bfa0*/  STL.64 [R1+0x28f8], R14 ;  /* 0x0028f80e01007387 */ /* 0x0001e80000100a00 */
[----:B------:R-:W-:Y:S04]  /*3bfb0*/  STL.64 [R1+0x28f0], R12 ;  /* 0x0028f00c01007387 */ /* 0x000fe80000100a00 */
[----:B0-----:R-:W4:Y:S04]  /*3bfc0*/  LDL.64 R14, [R1+0x128] ;  /* 0x00012800010e7983 */ /* 0x001f280000100a00 */
[----:B----4-:R0:W-:Y:S04]  /*3bfd0*/  STL.64 [R1+0x2910], R14 ;  /* 0x0029100e01007387 */ /* 0x0101e80000100a00 */
[----:B0-----:R-:W4:Y:S04]  /*3bfe0*/  LDL.64 R14, [R1+0x138] ;  /* 0x00013800010e7983 */ /* 0x001f280000100a00 */
[----:B----4-:R0:W-:Y:S04]  /*3bff0*/  STL.64 [R1+0x2928], R14 ;  /* 0x0029280e01007387 */ /* 0x0101e80000100a00 */
[----:B0-----:R-:W4:Y:S04]  /*3c000*/  LDL.64 R14, [R1+0x148] ;  /* 0x00014800010e7983 */ /* 0x001f280000100a00 */
[----:B----4-:R0:W-:Y:S04]  /*3c010*/  STL.64 [R1+0x2940], R14 ;  /* 0x0029400e01007387 */ /* 0x0101e80000100a00 */
[----:B0-----:R-:W4:Y:S04]  /*3c020*/  LDL.64 R14, [R1+0x158] ;  /* 0x00015800010e7983 */ /* 0x001f280000100a00 */
[----:B------:R-:W2:Y:S04]  /*3c030*/  LDL.LU R24, [R1+0x410] ;  /* 0x0004100001187983 */ /* 0x000ea80000300800 */
[----:B------:R-:W2:Y:S04]  /*3c040*/  LDL.LU R25, [R1+0x414] ;  /* 0x0004140001197983 */ /* 0x000ea80000300800 */
[----:B------:R-:W2:Y:S04]  /*3c050*/  LDL.LU R26, [R1+0x418] ;  /* 0x00041800011a7983 */ /* 0x000ea80000300800 */
[----:B------:R-:W2:Y:S04]  /*3c060*/  LDL.LU R27, [R1+0x41c] ;  /* 0x00041c00011b7983 */ /* 0x000ea80000300800 */
[----:B--2---:R-:W-:Y:S04]  /*3c070*/  STL.64 [R1+0x2908], R26 ;  /* 0x0029081a01007387 */ /* 0x004fe80000100a00 */
[----:B------:R0:W-:Y:S04]  /*3c080*/  STL.64 [R1+0x2900], R24 ;  /* 0x0029001801007387 */ /* 0x0001e80000100a00 */
[----:B0-----:R-:W2:Y:S04]  /*3c090*/  LDL.LU R24, [R1+0x450] ;  /* 0x0004500001187983 */ /* 0x001ea80000300800 */
[----:B------:R-:W2:Y:S04]  /*3c0a0*/  LDL.LU R25, [R1+0x454] ;  /* 0x0004540001197983 */ /* 0x000ea80000300800 */
[----:B------:R-:W2:Y:S04]  /*3c0b0*/  LDL.LU R26, [R1+0x458] ;  /* 0x00045800011a7983 */ /* 0x000ea80000300800 */
[----:B------:R-:W2:Y:S01]  /*3c0c0*/  LDL.LU R27, [R1+0x45c] ;  /* 0x00045c00011b7983 */ /* 0x000ea20000300800 */
[----:B------:R-:W-:Y:S03]  /*3c0d0*/  HMMA.16816.F32.BF16 R4, R20, R10, R4 ;  /* 0x0000000a1404723c */ /* 0x000fe60000041804 */
[----:B--2---:R-:W-:Y:S04]  /*3c0e0*/  STL.64 [R1+0x2920], R26 ;  /* 0x0029201a01007387 */ /* 0x004fe80000100a00 */
[----:B------:R0:W-:Y:S04]  /*3c0f0*/  STL.64 [R1+0x2918], R24 ;  /* 0x0029181801007387 */ /* 0x0001e80000100a00 */
[----:B0-----:R-:W2:Y:S04]  /*3c100*/  LDL.LU R24, [R1+0x460] ;  /* 0x0004600001187983 */ /* 0x001ea80000300800 */
        /* <DEDUP_REMOVED lines=8> */
[----:B------:R-:W2:Y:S04]  /*3c190*/  LDL.LU R27, [R1+0x47c] ;  /* 0x00047c00011b7983 */ /* 0x000ea80000300800 */
[----:B------:R0:W-:Y:S04]  /*3c1a0*/  STL.64 [R1+0x670], R4 ;  /* 0x0006700401007387 */ /* 0x0001e80000100a00 */
[----:B------:R1:W-:Y:S04]  /*3c1b0*/  STL.64 [R1+0x678], R6 ;  /* 0x0006780601007387 */ /* 0x0003e80000100a00 */
[----:B0-----:R-:W2:Y:S01]  /*3c1c0*/  LDL.LU.64 R4, [R1+0x2978] ;  /* 0x0029780001047983 */ /* 0x001ea20000300a00 */
[----:B-1----:R-:W-:Y:S01]  /*3c1d0*/  MOV R7, R10 ;  /* 0x0000000a00077202 */ /* 0x002fe20000000f00 */
[----:B------:R-:W-:-:S02]  /*3c1e0*/  IMAD.MOV.U32 R6, RZ, RZ, R11 ;  /* 0x000000ffff067224 */ /* 0x000fc400078e000b */
[----:B------:R-:W3:Y:S04]  /*3c1f0*/  LDL.LU.64 R10, [R1+0x2970] ;  /* 0x00297000010a7983 */ /* 0x000ee80000300a00 */
[----:B------:R-:W3:Y:S04]  /*3c200*/  LDL.LU.64 R8, [R1+0x2968] ;  /* 0x0029680001087983 */ /* 0x000ee80000300a00 */
[----:B------:R0:W-:Y:S01]  /*3c210*/  STL.64 [R1+0x28b0], R6 ;  /* 0x0028b00601007387 */ /* 0x0001e20000100a00 */
[----:B---3--:R-:W-:Y:S03]  /*3c220*/  HMMA.16816.F32.BF16 R8, R20, R18, R8 ;  /* 0x000000121408723c */ /* 0x008fe60000041808 */
[----:B--2---:R-:W-:Y:S04]  /*3c230*/  STL.64 [R1+0x28a8], R4 ;  /* 0x0028a80401007387 */ /* 0x004fe80000100a00 */
[----:B0-----:R-:W2:Y:S11]  /*3c240*/  LDL R6, [R1+0xe8] ;  /* 0x0000e80001067983 */ /* 0x001eb60000100800 */
[----:B------:R-:W-:Y:S05]  /*3c250*/  @!UPT UIADD3 URZ, URZ, URZ, URZ ;  /* 0x0000003f3f3ff290 */ /* 0x000fea000fffe03f */
[----:B------:R0:W-:Y:S04]  /*3c260*/  STL.64 [R1+0x660], R8 ;  /* 0x0006600801007387 */ /* 0x0001e80000100a00 */
[----:B------:R1:W-:Y:S04]  /*3c270*/  STL.64 [R1+0x668], R10 ;  /* 0x0006680a01007387 */ /* 0x0003e80000100a00 */
[----:B0-----:R-:W3:Y:S01]  /*3c280*/  LDL.LU R8, [R1+0x2960] ;  /* 0x0029600001087983 */ /* 0x001ee20000300800 */
[----:B-1----:R-:W-:Y:S01]  /*3c290*/  IMAD.MOV.U32 R11, RZ, RZ, R18 ;  /* 0x000000ffff0b7224 */ /* 0x002fe200078e0012 */
[----:B------:R-:W-:-:S02]  /*3c2a0*/  MOV R10, R19 ;  /* 0x00000013000a7202 */ /* 0x000fc40000000f00 */
[----:B------:R-:W4:Y:S04]  /*3c2b0*/  LDL.LU.64 R18, [R1+0x2958] ;  /* 0x0029580001127983 */ /* 0x000f280000300a00 */
[----:B------:R-:W4:Y:S02]  /*3c2c0*/  LDL.LU.64 R16, [R1+0x2950] ;  /* 0x0029500001107983 */ /* 0x000f240000300a00 */
[C---:B----4-:R-:W-:Y:S11]  /*3c2d0*/  HMMA.16816.F32.BF16 R16, R20.reuse, R14, R16 ;  /* 0x0000000e1410723c */ /* 0x050ff60000041810 */
[----:B------:R-:W-:Y:S11]  /*3c2e0*/  @!UPT UIADD3 URZ, URZ, URZ, URZ ;  /* 0x0000003f3f3ff290 */ /* 0x000ff6000fffe03f */
[----:B------:R-:W-:Y:S01]  /*3c2f0*/  @!UPT UIADD3 URZ, URZ, URZ, URZ ;  /* 0x0000003f3f3ff290 */ /* 0x000fe2000fffe03f */
[----:B------:R0:W-:Y:S04]  /*3c300*/  STL.64 [R1+0x650], R16 ;  /* 0x0006501001007387 */ /* 0x0001e80000100a00 */
[----:B------:R1:W-:Y:S01]  /*3c310*/  STL.64 [R1+0x658], R18 ;  /* 0x0006581201007387 */ /* 0x0003e20000100a00 */
[----:B0-----:R-:W-:Y:S01]  /*3c320*/  IMAD.MOV.U32 R17, RZ, RZ, R14 ;  /* 0x000000ffff117224 */ /* 0x001fe200078e000e */
[----:B------:R-:W-:Y:S02]  /*3c330*/  MOV R16, R15 ;  /* 0x0000000f00107202 */ /* 0x000fe40000000f00 */
[----:B-1----:R-:W4:Y:S04]  /*3c340*/  LDL.LU.64 R18, [R1+0x2948] ;  /* 0x0029480001127983 */ /* 0x002f280000300a00 */
[----:B------:R-:W2:Y:S01]  /*3c350*/  LDL.LU.64 R14, [R1+0x2940] ;  /* 0x00294000010e7983 */ /* 0x000ea20000300a00 */
[----:B------:R-:W-:Y:S01]  /*3c360*/  MOV R7, R2 ;  /* 0x0000000200077202 */ /* 0x000fe20000000f00 */
        /* <DEDUP_REMOVED lines=26> */
[----:B------:R-:W4:Y:S04]  /*3c510*/  LDL.LU.64 R14, [R1+0x28f8] ;  /* 0x0028f800010e7983 */ /* 0x000f280000300a00 */
[----:B------:R-:W4:Y:S04]  /*3c520*/  LDL.LU.64 R12, [R1+0x28f0] ;  /* 0x0028f000010c7983 */ /* 0x000f280000300a00 */
        /* <DEDUP_REMOVED lines=11> */
[----:B0-----:R-:W2:Y:S04]  /*3c5e0*/  LDL.LU.64 R14, [R1+0x28e8] ;  /* 0x0028e800010e7983 */ /* 0x001ea80000300a00 */
[----:B------:R-:W-:Y:S01]  /*3c5f0*/  STL.64 [R1+0x2778], R18 ;  /* 0x0027781201007387 */ /* 0x000fe20000100a00 */
[----:B--2---:R-:W-:Y:S03]  /*3c600*/  HMMA.16816.F32.BF16 R20, R20, R14, R24 ;  /* 0x0000000e1414723c */ /* 0x004fe60000041818 */
[----:B------:R-:W2:Y:S04]  /*3c610*/  LDL.LU R27, [R1+0x28e0] ;  /* 0x0028e000011b7983 */ /* 0x000ea80000300800 */
[----:B------:R-:W4:Y:S04]  /*3c620*/  LDL.LU.64 R24, [R1+0x28d8] ;  /* 0x0028d80001187983 */ /* 0x000f280000300a00 */
[----:B------:R-:W3:Y:S04]  /*3c630*/  LDL.LU.64 R14, [R1+0x28d0] ;  /* 0x0028d000010e7983 */ /* 0x000ee80000300a00 */
[----:B------:R-:W3:Y:S08]  /*3c640*/  LDL.LU.64 R12, [R1+0x28c8] ;  /* 0x0028c800010c7983 */ /* 0x000ef00000300a00 */
[----:B------:R-:W-:Y:S04]  /*3c650*/  STL.64 [R1+0x5c0], R20 ;  /* 0x0005c01401007387 */ /* 0x000fe80000100a00 */
[----:B------:R4:W-:Y:S02]  /*3c660*/  STL.64 [R1+0x5c8], R22 ;  /* 0x0005c81601007387 */ /* 0x0009e40000100a00 */
[----:B----4-:R-:W-:Y:S01]  /*3c670*/  IMAD.MOV.U32 R22, RZ, RZ, R25 ;  /* 0x000000ffff167224 */ /* 0x010fe200078e0019 */
[----:B------:R-:W-:-:S02]  /*3c680*/  MOV R23, R24 ;  /* 0x0000001800177202 */ /* 0x000fc40000000f00 */
[----:B--2---:R-:W0:Y:S04]  /*3c690*/  LDSM.16.M88.4 R24, [R27+0x21800] ;  /* 0x021800001b18783b */ /* 0x004e280000000200 */
[----:B0-----:R0:W-:Y:S04]  /*3c6a0*/  STL.64 [R1+0x2678], R26 ;  /* 0x0026781a01007387 */ /* 0x0011e80000100a00 */
[----:B------:R1:W-:Y:S04]  /*3c6b0*/  STL.64 [R1+0x2670], R24 ;  /* 0x0026701801007387 */ /* 0x0003e80000100a00 */
[----:B0-----:R-:W2:Y:S01]  /*3c6c0*/  LDL.LU.64 R26, [R1+0x108] ;  /* 0x00010800011a7983 */ /* 0x001ea20000300a00 */
[----:B---3--:R-:W-:Y:S03]  /*3c6d0*/  HMMA.16816.F32.BF16 R4, R12, R6, R8 ;  /* 0x000000060c04723c */ /* 0x008fe60000041808 */
[----:B--2---:R0:W-:Y:S04]  /*3c6e0*/  STL.64 [R1+0x2770], R26 ;  /* 0x0027701a01007387 */ /* 0x0041e80000100a00 */
[----:B-1----:R-:W2:Y:S04]  /*3c6f0*/  LDL.LU R24, [R1+0x3e0] ;  /* 0x0003e00001187983 */ /* 0x002ea80000300800 */
[----:B------:R-:W2:Y:S04]  /*3c700*/  LDL.LU R25, [R1+0x3e4] ;  /* 0x0003e40001197983 */ /* 0x000ea80000300800 */
[----:B0-----:R-:W2:Y:S04]  /*3c710*/  LDL.LU R26, [R1+0x3e8] ;  /* 0x0003e800011a7983 */ /* 0x001ea80000300800 */
[----:B------:R-:W2:Y:S04]  /*3c720*/  LDL.LU R27, [R1+0x3ec] ;  /* 0x0003ec00011b7983 */ /* 0x000ea80000300800 */
[----:B------:R-:W3:Y:S04]  /*3c730*/  LDL.LU.64 R10, [R1+0x28c0] ;  /* 0x0028c000010a7983 */ /* 0x000ee80000300a00 */
[----:B------:R-:W4:Y:S01]  /*3c740*/  LDL.LU.64 R8, [R1+0x28b8] ;  /* 0x0028b80001087983 */ /* 0x000f220000300a00 */
[----:B------:R-:W-:-:S03]  /*3c750*/  MOV R19, R3 ;  /* 0x0000000300137202 */ /* 0x000fc60000000f00 */
[----:B------:R-:W-:Y:S04]  /*3c760*/  STL.64 [R1+0x3f0], R4 ;  /* 0x0003f00401007387 */ /* 0x000fe80000100a00 */
[----:B------:R0:W-:Y:S04]  /*3c770*/  STL.64 [R1+0x3f8], R6 ;  /* 0x0003f80601007387 */ /* 0x0001e80000100a00 */
[----:B0-----:R-:W3:Y:S04]  /*3c780*/  LDL.LU.64 R6, [R1+0x28b0] ;  /* 0x0028b00001067983 */ /* 0x001ee80000300a00 */
[----:B------:R-:W3:Y:S01]  /*3c790*/  LDL.LU.64 R4, [R1+0x28a8] ;  /* 0x0028a80001047983 */ /* 0x000ee20000300a00 */
[----:B--2---:R-:W-:Y:S01]  /*3c7a0*/  HMMA.16816.F32.BF16 R20, R12, R22, R24 ;  /* 0x000000160c14723c */ /* 0x004fe20000041818 */
[----:B----4-:R-:W-:-:S02]  /*3c7b0*/  IMAD.MOV.U32 R18, RZ, RZ, R9 ;  /* 0x000000ffff127224 */ /* 0x010fc400078e0009 */
[----:B------:R-:W2:Y:S11]  /*3c7c0*/  LDL.LU R9, [R1+0x28a0] ;  /* 0x0028a00001097983 */ /* 0x000eb60000300800 */
[----:B------:R-:W-:Y:S09]  /*3c7d0*/  @!UPT UIADD3 URZ, URZ, URZ, URZ ;  /* 0x0000003f3f3ff290 */ /* 0x000ff2000fffe03f */
[----:B------:R-:W-:Y:S04]  /*3c7e0*/  STL.64 [R1+0x3d0], R20 ;  /* 0x0003d01401007387 */ /* 0x000fe80000100a00 */
[----:B------:R-:W-:Y:S04]  /*3c7f0*/  STL.64 [R1+0x3d8], R22 ;  /* 0x0003d81601007387 */ /* 0x000fe80000100a00 */
[----:B------:R-:W4:Y:S04]  /*3c800*/  LDL.LU R3, [R1+0x289c] ;  /* 0x00289c0001037983 */ /* 0x000f280000300800 */
[----:B------:R0:W-:Y:S04]  /*3c810*/  STL.64 [R1+0x2790], R18 ;  /* 0x0027901201007387 */ /* 0x0001e80000100a00 */
[----:B------:R-:W2:Y:S04]  /*3c820*/  LDL.LU R24, [R1+0x2d0] ;  /* 0x0002d00001187983 */ /* 0x000ea80000300800 */
[----:B------:R-:W2:Y:S04]  /*3c830*/  LDL.LU R25, [R1+0x2d4] ;  /* 0x0002d40001197983 */ /* 0x000ea80000300800 */
[----:B------:R-:W2:Y:S04]  /*3c840*/  LDL.LU R26, [R1+0x2d8] ;  /* 0x0002d800011a7983 */ /* 0x000ea80000300800 */
[----:B------:R-:W2:Y:S01]  /*3c850*/  LDL.LU R27, [R1+0x2dc] ;  /* 0x0002dc00011b7983 */ /* 0x000ea20000300800 */
[----:B0-----:R-:W-:Y:S01]  /*3c860*/  IMAD.MOV.U32 R18, RZ, RZ, R0 ;  /* 0x000000ffff127224 */ /* 0x001fe200078e0000 */
[----:B------:R-:W-:-:S02]  /*3c870*/  MOV R19, R29 ;  /* 0x0000001d00137202 */ /* 0x000fc40000000f00 */
[----:B------:R-:W3:Y:S04]  /*3c880*/  LDL.LU R0, [R1+0x2898] ;  /* 0x0028980001007983 */ /* 0x000ee80000300800 */
[----:B------:R-:W3:Y:S04]  /*3c890*/  LDL.LU R29, [R1+0x2894] ;  /* 0x00289400011d7983 */ /* 0x000ee80000300800 */
[----:B------:R-:W-:Y:S04]  /*3c8a0*/  STL.64 [R1+0x27a8], R18 ;  /* 0x0027a81201007387 */ /* 0x000fe80000100a00 */
[----:B--2---:R-:W-:Y:S04]  /*3c8b0*/  STL.64 [R1+0x2788], R26 ;  /* 0x0027881a01007387 */ /* 0x004fe80000100a00 */
[----:B------:R0:W-:Y:S04]  /*3c8c0*/  STL.64 [R1+0x2780], R24 ;  /* 0x0027801801007387 */ /* 0x0001e80000100a00 */
[----:B0-----:R-:W2:Y:S04]  /*3c8d0*/  LDL.LU R24, [R1+0x2e0] ;  /* 0x0002e00001187983 */ /* 0x001ea80000300800 */
[----:B------:R-:W2:Y:S04]  /*3c8e0*/  LDL.LU R25, [R1+0x2e4] ;  /* 0x0002e40001197983 */ /* 0x000ea80000300800 */
[----:B------:R-:W2:Y:S04]  /*3c8f0*/  LDL.LU R26, [R1+0x2e8] ;  /* 0x0002e800011a7983 */ /* 0x000ea80000300800 */
[----:B------:R-:W2:Y:S01]  /*3c900*/  LDL.LU R27, [R1+0x2ec] ;  /* 0x0002ec00011b7983 */ /* 0x000ea20000300800 */
[----:B------:R-:W-:Y:S01]  /*3c910*/  IMAD.MOV.U32 R18, RZ, RZ, R28 ;  /* 0x000000ffff127224 */ /* 0x000fe200078e001c */
        /* <DEDUP_REMOVED lines=11> */
[----:B------:R-:W-:-:S05]  /*3c9d0*/  MOV R19, R16 ;  /* 0x0000001000137202 */ /* 0x000fca0000000f00 */
[----:B------:R-:W-:Y:S04]  /*3c9e0*/  STL.64 [R1+0x27d8], R18 ;  /* 0x0027d81201007387 */ /* 0x000fe80000100a00 */
[----:B--2---:R-:W-:Y:S04]  /*3c9f0*/  STL.64 [R1+0x27b8], R26 ;  /* 0x0027b81a01007387 */ /* 0x004fe80000100a00 */
[----:B------:R0:W-:Y:S04]  /*3ca00*/  STL.64 [R1+0x27b0], R24 ;  /* 0x0027b01801007387 */ /* 0x0001e80000100a00 */
[----:B0-----:R-:W2:Y:S04]  /*3ca10*/  LDL.LU R24, [R1+0x300] ;  /* 0x0003000001187983 */ /* 0x001ea80000300800 */
[----:B------:R-:W2:Y:S04]  /*3ca20*/  LDL.LU R25, [R1+0x304] ;  /* 0x0003040001197983 */ /* 0x000ea80000300800 */
[----:B------:R-:W2:Y:S04]  /*3ca30*/  LDL.LU R26, [R1+0x308] ;  /* 0x00030800011a7983 */ /* 0x000ea80000300800 */
[----:B------:R-:W2:Y:S01]  /*3ca40*/  LDL.LU R27, [R1+0x30c] ;  /* 0x00030c00011b7983 */ /* 0x000ea20000300800 */
[----:B---3--:R-:W-:Y:S01]  /*3ca50*/  IMAD.MOV.U32 R18, RZ, RZ, R11 ;  /* 0x000000ffff127224 */ /* 0x008fe200078e000b */
[----:B------:R-:W-:-:S05]  /*3ca60*/  MOV R19, R10 ;  /* 0x0000000a00137202 */ /* 0x000fca0000000f00 */
[----:B------:R0:W-:Y:S02]  /*3ca70*/  STL.64 [R1+0x27f0], R18 ;  /* 0x0027f01201007387 */ /* 0x0001e40000100a00 */
[----:B0-----:R-:W-:Y:S01]  /*3ca80*/  IMAD.MOV.U32 R18, RZ, RZ, R7 ;  /* 0x000000ffff127224 */ /* 0x001fe200078e0007 */
[----:B------:R-:W-:Y:S01]  /*3ca90*/  MOV R19, R6 ;  /* 0x0000000600137202 */ /* 0x000fe20000000f00 */
[----:B--2---:R-:W-:Y:S04]  /*3caa0*/  STL.64 [R1+0x27d0], R26 ;  /* 0x0027d01a01007387 */ /* 0x004fe80000100a00 */
[----:B------:R0:W-:Y:S04]  /*3cab0*/  STL.64 [R1+0x27c8], R24 ;  /* 0x0027c81801007387 */ /* 0x0001e80000100a00 */
[----:B0-----:R-:W2:Y:S04]  /*3cac0*/  LDL.LU R24, [R1+0x310] ;  /* 0x0003100001187983 */ /* 0x001ea80000300800 */
[----:B------:R-:W2:Y:S04]  /*3cad0*/  LDL.LU R25, [R1+0x314] ;  /* 0x0003140001197983 */ /* 0x000ea80000300800 */
[----:B------:R-:W3:Y:S04]  /*3cae0*/  LDL.LU R26, [R1+0x318] ;  /* 0x00031800011a7983 */ /* 0x000ee80000300800 */
[----:B------:R-:W3:Y:S04]  /*3caf0*/  LDL.LU R27, [R1+0x31c] ;  /* 0x00031c00011b7983 */ /* 0x000ee80000300800 */
[----:B------:R0:W-:Y:S02]  /*3cb00*/  STL.64 [R1+0x2808], R18 ;  /* 0x0028081201007387 */ /* 0x0001e40000100a00 */
[----:B0-----:R-:W-:Y:S01]  /*3cb10*/  MOV R19, R4 ;  /* 0x0000000400137202 */ /* 0x001fe20000000f00 */
[----:B------:R-:W-:Y:S01]  /*3cb20*/  IMAD.MOV.U32 R18, RZ, RZ, R5 ;  /* 0x000000ffff127224 */ /* 0x000fe200078e0005 */
[----:B------:R-:W2:Y:S04]  /*3cb30*/  LDL.LU R4, [R1+0x380] ;  /* 0x0003800001047983 */ /* 0x000ea80000300800 */
[----:B------:R-:W2:Y:S04]  /*3cb40*/  LDL.LU R5, [R1+0x384] ;  /* 0x0003840001057983 */ /* 0x000ea80000300800 */
[----:B------:R-:W2:Y:S04]  /*3cb50*/  LDL.LU R6, [R1+0x388] ;  /* 0x0003880001067983 */ /* 0x000ea80000300800 */
[----:B------:R-:W2:Y:S01]  /*3cb60*/  LDL.LU R7, [R1+0x38c] ;  /* 0x00038c0001077983 */ /* 0x000ea20000300800 */
[----:B------:R-:W-:Y:S01]  /*3cb70*/  IMAD.MOV.U32 R10, RZ, RZ, R0 ;  /* 0x000000ffff0a7224 */ /* 0x000fe200078e0000 */
[----:B----4-:R-:W-:-:S02]  /*3cb80*/  MOV R11, R3 ;  /* 0x00000003000b7202 */ /* 0x010fc40000000f00 */
[----:B--2---:R-:W-:Y:S04]  /*3cb90*/  STL.64 [R1+0x2860], R6 ;  /* 0x0028600601007387 */ /* 0x004fe80000100a00 */
[----:B------:R0:W-:Y:S04]  /*3cba0*/  STL.64 [R1+0x2858], R4 ;  /* 0x0028580401007387 */ /* 0x0001e80000100a00 */
[----:B------:R-:W2:Y:S04]  /*3cbb0*/  LDL.LU R0, [R1+0x2888] ;  /* 0x0028880001007983 */ /* 0x000ea80000300800 */
[----:B------:R-:W4:Y:S04]  /*3cbc0*/  LDL.LU R3, [R1+0x2884] ;  /* 0x0028840001037983 */ /* 0x000f280000300800 */
[----:B------:R1:W-:Y:S04]  /*3cbd0*/  STL.64 [R1+0x2868], R10 ;  /* 0x0028680a01007387 */ /* 0x0003e80000100a00 */
[----:B0-----:R-:W2:Y:S04]  /*3cbe0*/  LDL.LU R4, [R1+0x3a0] ;  /* 0x0003a00001047983 */ /* 0x001ea80000300800 */
[----:B------:R-:W2:Y:S04]  /*3cbf0*/  LDL.LU R5, [R1+0x3a4] ;  /* 0x0003a40001057983 */ /* 0x000ea80000300800 */
[----:B------:R-:W2:Y:S04]  /*3cc00*/  LDL.LU R6, [R1+0x3a8] ;  /* 0x0003a80001067983 */ /* 0x000ea80000300800 */
[----:B------:R-:W2:Y:S01]  /*3cc10*/  LDL.LU R7, [R1+0x3ac] ;  /* 0x0003ac0001077983 */ /* 0x000ea20000300800 */
[----:B-1----:R-:W-:-:S03]  /*3cc20*/  IMAD.MOV.U32 R10, RZ, RZ, R28 ;  /* 0x000000ffff0a7224 */ /* 0x002fc600078e001c */
[----:B--2---:R-:W-:Y:S04]  /*3cc30*/  STL.64 [R1+0x2878], R6 ;  /* 0x0028780601007387 */ /* 0x004fe80000100a00 */
[----:B------:R0:W-:Y:S04]  /*3cc40*/  STL.64 [R1+0x2870], R4 ;  /* 0x0028700401007387 */ /* 0x0001e80000100a00 */
[----:B------:R-:W2:Y:S04]  /*3cc50*/  LDL.LU R28, [R1+0x2880] ;  /* 0x00288000011c7983 */ /* 0x000ea80000300800 */
        /* <DEDUP_REMOVED lines=8> */
[----:B------:R-:W-:Y:S04]  /*3cce0*/  STL.64 [R1+0x2820], R18 ;  /* 0x0028201201007387 */ /* 0x000fe80000100a00 */
[----:B---3--:R-:W-:Y:S04]  /*3ccf0*/  STL.64 [R1+0x27e8], R26 ;  /* 0x0027e81a01007387 */ /* 0x008fe80000100a00 */
[----:B------:R0:W-:Y:S04]  /*3cd00*/  STL.64 [R1+0x27e0], R24 ;  /* 0x0027e01801007387 */ /* 0x0001e80000100a00 */
[----:B0-----:R-:W3:Y:S04]  /*3cd10*/  LDL.LU R24, [R1+0x320] ;  /* 0x0003200001187983 */ /* 0x001ee80000300800 */
[----:B------:R-:W3:Y:S04]  /*3cd20*/  LDL.LU R25, [R1+0x324] ;  /* 0x0003240001197983 */ /* 0x000ee80000300800 */
[----:B------:R-:W2:Y:S04]  /*3cd30*/  LDL.LU R26, [R1+0x328] ;  /* 0x00032800011a7983 */ /* 0x000ea80000300800 */
[----:B------:R-:W2:Y:S04]  /*3cd40*/  LDL.LU R27, [R1+0x32c] ;  /* 0x00032c00011b7983 */ /* 0x000ea80000300800 */
[----:B--2---:R-:W-:Y:S04]  /*3cd50*/  STL.64 [R1+0x2800], R26 ;  /* 0x0028001a01007387 */ /* 0x004fe80000100a00 */
[----:B---3--:R0:W-:Y:S04]  /*3cd60*/  STL.64 [R1+0x27f8], R24 ;  /* 0x0027f81801007387 */ /* 0x0081e80000100a00 */
[----:B0-----:R-:W2:Y:S04]  /*3cd70*/  LDL.LU R24, [R1+0x330] ;  /* 0x0003300001187983 */ /* 0x001ea80000300800 */
[----:B------:R-:W2:Y:S04]  /*3cd80*/  LDL.LU R25, [R1+0x334] ;  /* 0x0003340001197983 */ /* 0x000ea80000300800 */
[----:B------:R-:W3:Y:S04]  /*3cd90*/  LDL.LU R26, [R1+0x338] ;  /* 0x00033800011a7983 */ /* 0x000ee80000300800 */
[----:B------:R-:W3:Y:S01]  /*3cda0*/  LDL.LU R27, [R1+0x33c] ;  /* 0x00033c00011b7983 */ /* 0x000ee20000300800 */
[----:B------:R-:W-:Y:S01]  /*3cdb0*/  MOV R11, R29 ;  /* 0x0000001d000b7202 */ /* 0x000fe20000000f00 */
[----:B------:R-:W-:Y:S01]  /*3cdc0*/  IMAD.MOV.U32 R18, RZ, RZ, R9 ;  /* 0x000000ffff127224 */ /* 0x000fe200078e0009 */
[----:B------:R-:W-:-:S05]  /*3cdd0*/  MOV R19, R8 ;  /* 0x0000000800137202 */ /* 0x000fca0000000f00 */
[C---:B------:R-:W-:Y:S01]  /*3cde0*/  HMMA.16816.F32.BF16 R8, R12.reuse, R10, R4 ;  /* 0x0000000a0c08723c */ /* 0x040fe20000041804 */
[----:B---3--:R-:W-:Y:S04]  /*3cdf0*/  STL.64 [R1+0x2818], R26 ;  /* 0x0028181a01007387 */ /* 0x008fe80000100a00 */
[----:B--2---:R0:W-:Y:S04]  /*3ce00*/  STL.64 [R1+0x2810], R24 ;  /* 0x0028101801007387 */ /* 0x0041e80000100a00 */
        /* <DEDUP_REMOVED lines=14> */
[----:B0-----:R-:W3:Y:S02]  /*3cef0*/  LDL.LU.64 R10, [R1+0x2868] ;  /* 0x00286800010a7983 */ /* 0x001ee40000300a00 */
[C---:B---3--:R-:W-:Y:S02]  /*3cf00*/  HMMA.16816.F32.BF16 R8, R12.reuse, R10, R4 ;  /* 0x0000000a0c08723c */ /* 0x048fe40000041804 */
[----:B------:R-:W3:Y:S04]  /*3cf10*/  LDL.LU.64 R6, [R1+0x2860] ;  /* 0x0028600001067983 */ /* 0x000ee80000300a00 */
[----:B------:R-:W3:Y:S11]  /*3cf20*/  LDL.LU.64 R4, [R1+0x2858] ;  /* 0x0028580001047983 */ /* 0x000ef60000300a00 */
[----:B------:R-:W-:Y:S06]  /*3cf30*/  @!UPT UIADD3 URZ, URZ, URZ, URZ ;  /* 0x0000003f3f3ff290 */ /* 0x000fec000fffe03f */
[----:B------:R-:W-:Y:S04]  /*3cf40*/  STL.64 [R1+0x390], R8 ;  /* 0x0003900801007387 */ /* 0x000fe80000100a00 */
[----:B------:R0:W-:Y:S04]  /*3cf50*/  STL.64 [R1+0x398], R10 ;  /* 0x0003980a01007387 */ /* 0x0001e80000100a00 */
[----:B0-----:R-:W3:Y:S04]  /*3cf60*/  LDL.LU.64 R10, [R1+0x2850] ;  /* 0x00285000010a7983 */ /* 0x001ee80000300a00 */
[----:B------:R-:W2:Y:S01]  /*3cf70*/  LDL.LU.64 R8, [R1+0x2848] ;  /* 0x0028480001087983 */ /* 0x000ea20000300a00 */
[C---:B---3--:R-:W-:Y:S11]  /*3cf80*/  HMMA.16816.F32.BF16 R4, R12.reuse, R10, R4 ;  /* 0x0000000a0c04723c */ /* 0x048ff60000041804 */
[----:B------:R-:W-:Y:S11]  /*3cf90*/  @!UPT UIADD3 URZ, URZ, URZ, URZ ;  /* 0x0000003f3f3ff290 */ /* 0x000ff6000fffe03f */
[----:B------:R-:W-:Y:S01]  /*3cfa0*/  @!UPT UIADD3 URZ, URZ, URZ, URZ ;  /* 0x0000003f3f3ff290 */ /* 0x000fe2000fffe03f */
[----:B------:R-:W-:Y:S04]  /*3cfb0*/  STL.64 [R1+0x370], R4 ;  /* 0x0003700401007387 */ /* 0x000fe80000100a00 */
[----:B------:R0:W-:Y:S04]  /*3cfc0*/  STL.64 [R1+0x378], R6 ;  /* 0x0003780601007387 */ /* 0x0001e80000100a00 */
[----:B0-----:R-:W3:Y:S04]  /*3cfd0*/  LDL.LU.64 R6, [R1+0x2840] ;  /* 0x0028400001067983 */ /* 0x001ee80000300a00 */
[----:B------:R-:W4:Y:S04]  /*3cfe0*/  LDL.LU.64 R4, [R1+0x2838] ;  /* 0x0028380001047983 */ /* 0x000f280000300a00 */
[----:B------:R-:W-:Y:S04]  /*3cff0*/  STL.64 [R1+0x2738], R10 ;  /* 0x0027380a01007387 */ /* 0x000fe80000100a00 */
[----:B--2---:R3:W-:Y:S02]  /*3d000*/  STL.64 [R1+0x2730], R8 ;  /* 0x0027300801007387 */ /* 0x0047e40000100a00 */
[C---:B---3--:R-:W-:Y:S02]  /*3d010*/  HMMA.16816.F32.BF16 R8, R12.reuse, R6, R20 ;  /* 0x000000060c08723c */ /* 0x048fe40000041814 */
[----:B------:R-:W2:Y:S11]  /*3d020*/  LDL.LU R20, [R1+0x2a0] ;  /* 0x0002a00001147983 */ /* 0x000eb60000300800 */
[----:B------:R-:W-:Y:S10]  /*3d030*/  @!UPT UIADD3 URZ, URZ, URZ, URZ ;  /* 0x0000003f3f3ff290 */ /* 0x000ff4000fffe03f */
[----:B------:R-:W-:Y:S04]  /*3d040*/  STL.64 [R1+0x360], R8 ;  /* 0x0003600801007387 */ /* 0x000fe80000100a00 */
[----:B------:R-:W-:Y:S04]  /*3d050*/  STL.64 [R1+0x368], R10 ;  /* 0x0003680a01007387 */ /* 0x000fe80000100a00 */
[----:B------:R-:W2:Y:S04]  /*3d060*/  LDL.LU R21, [R1+0x2a4] ;  /* 0x0002a40001157983 */ /* 0x000ea80000300800 */
[----:B------:R-:W3:Y:S04]  /*3d070*/  LDL.LU R22, [R1+0x2a8] ;  /* 0x0002a80001167983 */ /* 0x000ee80000300800 */
[----:B------:R-:W3:Y:S01]  /*3d080*/  LDL.LU R23, [R1+0x2ac] ;  /* 0x0002ac0001177983 */ /* 0x000ee20000300800 */
[C---:B------:R-:W-:Y:S03]  /*3d090*/  HMMA.16816.F32.BF16 R16, R12.reuse, R18, R24 ;  /* 0x000000120c10723c */ /* 0x040fe60000041818 */
[----:B---3--:R0:W-:Y:S04]  /*3d0a0*/  STL.64 [R1+0x2758], R22 ;  /* 0x0027581601007387 */ /* 0x0081e80000100a00 */
[----:B--2---:R-:W-:Y:S04]  /*3d0b0*/  STL.64 [R1+0x2750], R20 ;  /* 0x0027501401007387 */ /* 0x004fe80000100a00 */
[----:B0-----:R-:W2:Y:S04]  /*3d0c0*/  LDL.LU.64 R22, [R1+0xe8] ;  /* 0x0000e80001167983 */ /* 0x001ea80000300a00 */
[----:B------:R-:W3:Y:S04]  /*3d0d0*/  LDL.LU.64 R10, [R1+0xa8] ;  /* 0x0000a800010a7983 */ /* 0x000ee80000300a00 */
[----:B---3--:R0:W-:Y:S04]  /*3d0e0*/  STL.64 [R1+0x2748], R10 ;  /* 0x0027480a01007387 */ /* 0x0081e80000100a00 */
[----:B0-----:R-:W3:Y:S04]  /*3d0f0*/  LDL.LU.64 R10, [R1+0xd8] ;  /* 0x0000d800010a7983 */ /* 0x001ee80000300a00 */
[----:B------:R-:W-:Y:S04]  /*3d100*/  STL.64 [R1+0x2720], R6 ;  /* 0x0027200601007387 */ /* 0x000fe80000100a00 */
[----:B----4-:R0:W-:Y:S04]  /*3d110*/  STL.64 [R1+0x2718], R4 ;  /* 0x0027180401007387 */ /* 0x0101e80000100a00 */
[----:B0-----:R-:W4:Y:S04]  /*3d120*/  LDL.LU R4, [R1+0x2c0] ;  /* 0x0002c00001047983 */ /* 0x001f280000300800 */
[----:B------:R-:W4:Y:S04]  /*3d130*/  LDL.LU R5, [R1+0x2c4] ;  /* 0x0002c40001057983 */ /* 0x000f280000300800 */
[----:B------:R-:W4:Y:S04]  /*3d140*/  LDL.LU R6, [R1+0x2c8] ;  /* 0x0002c80001067983 */ /* 0x000f280000300800 */
[----:B------:R-:W4:Y:S04]  /*3d150*/  LDL.LU R7, [R1+0x2cc] ;  /* 0x0002cc0001077983 */ /* 0x000f280000300800 */
[----:B------:R-:W2:Y:S04]  /*3d160*/  LDL.LU.64 R26, [R1+0x2830] ;  /* 0x00283000011a7983 */ /* 0x000ea80000300a00 */
[----:B------:R-:W2:Y:S04]  /*3d170*/  LDL.LU.64 R24, [R1+0x2828] ;  /* 0x0028280001187983 */ /* 0x000ea80000300a00 */
[----:B------:R-:W-:Y:S04]  /*3d180*/  STL.64 [R1+0x610], R16 ;  /* 0x0006101001007387 */ /* 0x000fe80000100a00 */
[----:B------:R0:W-:Y:S04]  /*3d190*/  STL.64 [R1+0x618], R18 ;  /* 0x0006181201007387 */ /* 0x0001e80000100a00 */
[----:B0-----:R-:W2:Y:S02]  /*3d1a0*/  LDL.LU.64 R18, [R1+0x2820] ;  /* 0x0028200001127983 */ /* 0x001ea40000300a00 */
[C---:B--2---:R-:W-:Y:S02]  /*3d1b0*/  HMMA.16816.F32.BF16 R16, R12.reuse, R18, R24 ;  /* 0x000000120c10723c */ /* 0x044fe40000041818 */
[----:B------:R-:W2:Y:S04]  /*3d1c0*/  LDL.LU.64 R26, [R1+0x2818] ;  /* 0x00281800011a7983 */ /* 0x000ea80000300a00 */
[----:B------:R-:W2:Y:S11]  /*3d1d0*/  LDL.LU.64 R24, [R1+0x2810] ;  /* 0x0028100001187983 */ /* 0x000eb60000300a00 */
[----:B------:R-:W-:Y:S06]  /*3d1e0*/  @!UPT UIADD3 URZ, URZ, URZ, URZ ;  /* 0x0000003f3f3ff290 */ /* 0x000fec000fffe03f */
        /* <DEDUP_REMOVED lines=46> */
[----:B------:R-:W4:Y:S11]  /*3d4d0*/  LDL.LU.64 R26, [R1+0x2770] ;  /* 0x00277000011a7983 */ /* 0x000f360000300a00 */
[----:B------:R-:W-:Y:S10]  /*3d4e0*/  @!UPT UIADD3 URZ, URZ, URZ, URZ ;  /* 0x0000003f3f3ff290 */ /* 0x000ff4000fffe03f */
[----:B------:R-:W-:Y:S04]  /*3d4f0*/  STL.64 [R1+0x2d0], R16 ;  /* 0x0002d01001007387 */ /* 0x000fe80000100a00 */
[----:B------:R0:W-:Y:S04]  /*3d500*/  STL.64 [R1+0x2d8], R18 ;  /* 0x0002d81201007387 */ /* 0x0001e80000100a00 */
[----:B0-----:R-:W2:Y:S04]  /*3d510*/  LDL.LU.64 R18, [R1+0x2768] ;  /* 0x0027680001127983 */ /* 0x001ea80000300a00 */
[----:B------:R-:W2:Y:S01]  /*3d520*/  LDL.LU.64 R16, [R1+0x2760] ;  /* 0x0027600001107983 */ /* 0x000ea20000300a00 */
[----:B----4-:R-:W-:Y:S03]  /*3d530*/  HMMA.16816.F32.BF16 R4, R12, R26, R4 ;  /* 0x0000001a0c04723c */ /* 0x010fe60000041804 */
[----:B------:R-:W4:Y:S04]  /*3d540*/  LDL.LU.64 R14, [R1+0x78] ;  /* 0x00007800010e7983 */ /* 0x000f280000300a00 */
[----:B----4-:R0:W-:Y:S11]  /*3d550*/  STL.64 [R1+0x2740], R14 ;  /* 0x0027400e01007387 */ /* 0x0101f60000100a00 */
[----:B------:R-:W-:Y:S05]  /*3d560*/  @!UPT UIADD3 URZ, URZ, URZ, URZ ;  /* 0x0000003f3f3ff290 */ /* 0x000fea000fffe03f */
[----:B------:R1:W-:Y:S04]  /*3d570*/  STL.64 [R1+0x2c0], R4 ;  /* 0x0002c00401007387 */ /* 0x0003e80000100a00 */
[----:B------:R4:W-:Y:S04]  /*3d580*/  STL.64 [R1+0x2c8], R6 ;  /* 0x0002c80601007387 */ /* 0x0009e80000100a00 */
[----:B------:R-:W2:Y:S04]  /*3d590*/  LDL.LU R12, [R1+0x290] ;  /* 0x00029000010c7983 */ /* 0x000ea80000300800 */
[----:B------:R-:W2:Y:S04]  /*3d5a0*/  LDL.LU R13, [R1+0x294] ;  /* 0x00029400010d7983 */ /* 0x000ea80000300800 */
[----:B0-----:R-:W2:Y:S04]  /*3d5b0*/  LDL.LU R14, [R1+0x298] ;  /* 0x00029800010e7983 */ /* 0x001ea80000300800 */
[----:B------:R-:W2:Y:S04]  /*3d5c0*/  LDL.LU R15, [R1+0x29c] ;  /* 0x00029c00010f7983 */ /* 0x000ea80000300800 */
[----:B-1----:R-:W2:Y:S04]  /*3d5d0*/  LDL.LU R4, [R1+0x270] ;  /* 0x0002700001047983 */ /* 0x002ea80000300800 */
[----:B------:R-:W2:Y:S04]  /*3d5e0*/  LDL.LU R5, [R1+0x274] ;  /* 0x0002740001057983 */ /* 0x000ea80000300800 */
[----:B----4-:R-:W4:Y:S04]  /*3d5f0*/  LDL.LU R6, [R1+0x278] ;  /* 0x0002780001067983 */ /* 0x010f280000300800 */
[----:B------:R-:W4:Y:S04]  /*3d600*/  LDL.LU R7, [R1+0x27c] ;  /* 0x00027c0001077983 */ /* 0x000f280000300800 */
[----:B------:R0:W-:Y:S04]  /*3d610*/  STL.64 [R1+0x2688], R26 ;  /* 0x0026881a01007387 */ /* 0x0001e80000100a00 */
[----:B------:R-:W2:Y:S04]  /*3d620*/  LDL.LU R24, [R1+0x2b0] ;  /* 0x0002b00001187983 */ /* 0x000ea80000300800 */
[----:B------:R-:W2:Y:S04]  /*3d630*/  LDL.LU R25, [R1+0x2b4] ;  /* 0x0002b40001197983 */ /* 0x000ea80000300800 */
[----:B0-----:R-:W2:Y:S04]  /*3d640*/  LDL.LU R26, [R1+0x2b8] ;  /* 0x0002b800011a7983 */ /* 0x001ea80000300800 */
[----:B------:R-:W2:Y:S02]  /*3d650*/  LDL.LU R27, [R1+0x2bc] ;  /* 0x0002bc00011b7983 */ /* 0x000ea40000300800 */
[C---:B--2---:R-:W-:Y:S11]  /*3d660*/  HMMA.16816.F32.BF16 R24, R16.reuse, R22, R24 ;  /* 0x000000161018723c */ /* 0x044ff60000041818 */
[----:B------:R-:W-:Y:S11]  /*3d670*/  @!UPT UIADD3 URZ, URZ, URZ, URZ ;  /* 0x0000003f3f3ff290 */ /* 0x000ff6000fffe03f */
[----:B------:R-:W-:Y:S01]  /*3d680*/  @!UPT UIADD3 URZ, URZ, URZ, URZ ;  /* 0x0000003f3f3ff290 */ /* 0x000fe2000fffe03f */
[----:B------:R0:W-:Y:S04]  /*3d690*/  STL.64 [R1+0x2b0], R24 ;  /* 0x0002b01801007387 */ /* 0x0001e80000100a00 */
[----:B------:R-:W-:Y:S01]  /*3d6a0*/  STL.64 [R1+0x2b8], R26 ;  /* 0x0002b81a01007387 */ /* 0x000fe20000100a00 */
[----:B0-----:R-:W-:Y:S01]  /*3d6b0*/  IMAD.MOV.U32 R25, RZ, RZ, R22 ;  /* 0x000000ffff197224 */ /* 0x001fe200078e0016 */
[----:B------:R-:W-:Y:S02]  /*3d6c0*/  MOV R24, R23 ;  /* 0x0000001700187202 */ /* 0x000fe40000000f00 */
[----:B------:R-:W3:Y:S04]  /*3d6d0*/  LDL.LU.64 R22, [R1+0x2758] ;  /* 0x0027580001167983 */ /* 0x000ee80000300a00 */
[----:B------:R-:W3:Y:S04]  /*3d6e0*/  LDL.LU.64 R20, [R1+0x2750] ;  /* 0x0027500001147983 */ /* 0x000ee80000300a00 */
[----:B------:R-:W-:Y:S01]  /*3d6f0*/  STL [R1+0x26cc], R25 ;  /* 0x0026cc1901007387 */ /* 0x000fe20000100800 */
[C---:B---3--:R-:W-:Y:S11]  /*3d700*/  HMMA.16816.F32.BF16 R20, R16.reuse, R10, R20 ;  /* 0x0000000a1014723c */ /* 0x048ff60000041814 */
[----:B------:R-:W-:Y:S11]  /*3d710*/  @!UPT UIADD3 URZ, URZ, URZ, URZ ;  /* 0x0000003f3f3ff290 */ /* 0x000ff6000fffe03f */
[----:B------:R-:W-:Y:S01]  /*3d720*/  @!UPT UIADD3 URZ, URZ, URZ, URZ ;  /* 0x0000003f3f3ff290 */ /* 0x000fe2000fffe03f */
[----:B------:R0:W-:Y:S04]  /*3d730*/  STL.64 [R1+0x2a0], R20 ;  /* 0x0002a01401007387 */ /* 0x0001e80000100a00 */
[----:B------:R1:W-:Y:S01]  /*3d740*/  STL.64 [R1+0x2a8], R22 ;  /* 0x0002a81601007387 */ /* 0x0003e20000100a00 */
[----:B0-----:R-:W-:Y:S01]  /*3d750*/  MOV R20, R11 ;  /* 0x0000000b00147202 */ /* 0x001fe20000000f00 */
[----:B-1----:R-:W-:Y:S02]  /*3d760*/  IMAD.MOV.U32 R23, RZ, RZ, R10 ;  /* 0x000000ffff177224 */ /* 0x002fe400078e000a */
[----:B------:R-:W2:Y:S04]  /*3d770*/  LDL.LU.64 R10, [R1+0x2748] ;  /* 0x00274800010a7983 */ /* 0x000ea80000300a00 */
[----:B------:R-:W-:Y:S04]  /*3d780*/  STL [R1+0x2714], R23 ;  /* 0x0027141701007387 */ /* 0x000fe80000100800 */
[----:B------:R0:W-:Y:S04]  /*3d790*/  STL [R1+0x2710], R20 ;  /* 0x0027101401007387 */ /* 0x0001e80000100800 */
[----:B0-----:R-:W3:Y:S04]  /*3d7a0*/  LDL.LU R20, [R1+0x280] ;  /* 0x0002800001147983 */ /* 0x001ee80000300800 */
[----:B------:R-:W3:Y:S04]  /*3d7b0*/  LDL.LU R21, [R1+0x284] ;  /* 0x0002840001157983 */ /* 0x000ee80000300800 */
[----:B------:R-:W3:Y:S04]  /*3d7c0*/  LDL.LU R22, [R1+0x288] ;  /* 0x0002880001167983 */ /* 0x000ee80000300800 */
[----:B------:R-:W3:Y:S01]  /*3d7d0*/  LDL.LU R23, [R1+0x28c] ;  /* 0x00028c0001177983 */ /* 0x000ee20000300800 */
[----:B--2---:R-:W-:Y:S11]  /*3d7e0*/  HMMA.16816.F32.BF16 R12, R16, R10, R12 ;  /* 0x0000000a100c723c */ /* 0x004ff6000004180c */
[----:B------:R-:W-:Y:S11]  /*3d7f0*/  @!UPT UIADD3 URZ, URZ, URZ, URZ ;  /* 0x0000003f3f3ff290 */ /* 0x000ff6000fffe03f */
[----:B------:R-:W-:Y:S01]  /*3d800*/  @!UPT UIADD3 URZ, URZ, URZ, URZ ;  /* 0x0000003f3f3ff290 */ /* 0x000fe2000fffe03f */
[----:B------:R-:W-:Y:S04]  /*3d810*/  STL.64 [R1+0x290], R12 ;  /* 0x0002900c01007387 */ /* 0x000fe80000100a00 */
[----:B------:R0:W-:Y:S04]  /*3d820*/  STL.64 [R1+0x298], R14 ;  /* 0x0002980e01007387 */ /* 0x0001e80000100a00 */
[----:B0-----:R-:W3:Y:S01]  /*3d830*/  LDL.LU.64 R14, [R1+0x2740] ;  /* 0x00274000010e7983 */ /* 0x001ee20000300a00 */
[----:B------:R-:W-:Y:S01]  /*3d840*/  IMAD.MOV.U32 R27, RZ, RZ, R10 ;  /* 0x000000ffff1b7224 */ /* 0x000fe200078e000a */
[----:B------:R-:W-:-:S02]  /*3d850*/  MOV R26, R11 ;  /* 0x0000000b001a7202 */ /* 0x000fc40000000f00 */
[----:B------:R-:W4:Y:S04]  /*3d860*/  LDL.LU.64 R10, [R1+0x2738] ;  /* 0x00273800010a7983 */ /* 0x000f280000300a00 */
[----:B------:R-:W2:Y:S01]  /*3d870*/  LDL.LU.64 R8, [R1+0x2730] ;  /* 0x0027300001087983 */ /* 0x000ea20000300a00 */
[----:B---3--:R-:W-:Y:S01]  /*3d880*/  HMMA.16816.F32.BF16 R20, R16, R14, R20 ;  /* 0x0000000e1014723c */ /* 0x008fe20000041814 */
[----:B------:R-:W-:Y:S01]  /*3d890*/  IMAD.MOV.U32 R25, RZ, RZ, R14 ;  /* 0x000000ffff197224 */ /* 0x000fe200078e000e */
[----:B------:R-:W-:-:S05]  /*3d8a0*/  MOV R29, R15 ;  /* 0x0000000f001d7202 */ /* 0x000fca0000000f00 */
[----:B------:R-:W-:Y:S01]  /*3d8b0*/  IMAD.MOV.U32 R14, RZ, RZ, R28 ;  /* 0x000000ffff0e7224 */ /* 0x000fe200078e001c */
[----:B------:R-:W-:Y:S11]  /*3d8c0*/  MOV R15, R3 ;  /* 0x00000003000f7202 */ /* 0x000ff60000000f00 */
[----:B------:R-:W-:Y:S04]  /*3d8d0*/  @!UPT UIADD3 URZ, URZ, URZ, URZ ;  /* 0x0000003f3f3ff290 */ /* 0x000fe8000fffe03f */
[----:B------:R0:W-:Y:S04]  /*3d8e0*/  STL.64 [R1+0x280], R20 ;  /* 0x0002801401007387 */ /* 0x0001e80000100a00 */
[----:B------:R1:W-:Y:S04]  /*3d8f0*/  STL.64 [R1+0x288], R22 ;  /* 0x0002881601007387 */ /* 0x0003e80000100a00 */
[----:B0-----:R-:W3:Y:S04]  /*3d900*/  LDL.LU R20, [R1+0x250] ;  /* 0x0002500001147983 */ /* 0x001ee80000300800 */
[----:B------:R-:W3:Y:S04]  /*3d910*/  LDL.LU R21, [R1+0x254] ;  /* 0x0002540001157983 */ /* 0x000ee80000300800 */
[----:B-1----:R-:W3:Y:S04]  /*3d920*/  LDL.LU R22, [R1+0x258] ;  /* 0x0002580001167983 */ /* 0x002ee80000300800 */
[----:B------:R-:W3:Y:S04]  /*3d930*/  LDL.LU R23, [R1+0x25c] ;  /* 0x00025c0001177983 */ /* 0x000ee80000300800 */
[----:B------:R-:W2:Y:S04]  /*3d940*/  LDL.LU R12, [R1+0x240] ;  /* 0x00024000010c7983 */ /* 0x000ea80000300800 */
[----:B------:R-:W2:Y:S04]  /*3d950*/  LDL.LU R13, [R1+0x244] ;  /* 0x00024400010d7983 */ /* 0x000ea80000300800 */
[----:B------:R-:W3:Y:S04]  /*3d960*/  LDL.LU R28, [R1+0x272c] ;  /* 0x00272c00011c7983 */ /* 0x000ee80000300800 */
[----:B------:R-:W3:Y:S01]  /*3d970*/  LDL.LU R3, [R1+0x2728] ;  /* 0x0027280001037983 */ /* 0x000ee20000300800 */
[----:B----4-:R-:W-:Y:S03]  /*3d980*/  HMMA.16816.F32.BF16 R4, R16, R10, R4 ;  /* 0x0000000a1004723c */ /* 0x010fe60000041804 */
[----:B------:R0:W-:Y:S04]  /*3d990*/  STL.64 [R1+0x2708], R14 ;  /* 0x0027080e01007387 */ /* 0x0001e80000100a00 */
[----:B--2---:R-:W-:Y:S04]  /*3d9a0*/  STL.64 [R1+0x2700], R12 ;  /* 0x0027000c01007387 */ /* 0x004fe80000100a00 */
[----:B0-----:R-:W2:Y:S04]  /*3d9b0*/  LDL.LU.64 R14, [R1+0xf8] ;  /* 0x0000f800010e7983 */ /* 0x001ea80000300a00 */
[----:B------:R3:W-:Y:S04]  /*3d9c0*/  STL.64 [R1+0x26d8], R26 ;  /* 0x0026d81a01007387 */ /* 0x0007e80000100a00 */
[----:B------:R0:W-:Y:S01]  /*3d9d0*/  STL.64 [R1+0x26d0], R24 ;  /* 0x0026d01801007387 */ /* 0x0001e20000100a00 */
[----:B---3--:R-:W-:Y:S01]  /*3d9e0*/  IMAD.MOV.U32 R26, RZ, RZ, R28 ;  /* 0x000000ffff1a7224 */ /* 0x008fe200078e001c */
[----:B------:R-:W-:-:S03]  /*3d9f0*/  MOV R27, R3 ;  /* 0x00000003001b7202 */ /* 0x000fc60000000f00 */
[----:B------:R-:W-:Y:S01]  /*3da00*/  IMAD.MOV.U32 R28, RZ, RZ, R6 ;  /* 0x000000ffff1c7224 */ /* 0x000fe200078e0006 */
[----:B0-----:R-:W3:Y:S01]  /*3da10*/  LDL.LU R24, [R1+0x260] ;  /* 0x0002600001187983 */ /* 0x001ee20000300800 */
[----:B------:R-:W-:-:S03]  /*3da20*/  MOV R3, R7 ;  /* 0x0000000700037202 */ /* 0x000fc60000000f00 */
[----:B------:R-:W3:Y:S04]  /*3da30*/  LDL.LU R25, [R1+0x264] ;  /* 0x0002640001197983 */ /* 0x000ee80000300800 */
[----:B------:R0:W-:Y:S04]  /*3da40*/  STL.64 [R1+0x270], R4 ;  /* 0x0002700401007387 */ /* 0x0001e80000100a00 */
[----:B------:R-:W3:Y:S04]  /*3da50*/  LDL.LU.64 R6, [R1+0x2720] ;  /* 0x0027200001067983 */ /* 0x000ee80000300a00 */
[----:B0-----:R-:W4:Y:S04]  /*3da60*/  LDL.LU.64 R4, [R1+0x2718] ;  /* 0x0027180001047983 */ /* 0x001f280000300a00 */
[----:B------:R-:W-:Y:S04]  /*3da70*/  STL.64 [R1+0x2608], R10 ;  /* 0x0026080a01007387 */ /* 0x000fe80000100a00 */
[----:B------:R3:W-:Y:S04]  /*3da80*/  STL.64 [R1+0x2600], R8 ;  /* 0x0026000801007387 */ /* 0x0007e80000100a00 */
[----:B------:R-:W-:Y:S04]  /*3da90*/  STL [R1+0x2338], R3 ;  /* 0x0023380301007387 */ /* 0x000fe80000100800 */
[----:B------:R-:W-:Y:S01]  /*3daa0*/  STL [R1+0x22c0], R28 ;  /* 0x0022c01c01007387 */ /* 0x000fe20000100800 */
[C---:B---3--:R-:W-:Y:S03]  /*3dab0*/  HMMA.16816.F32.BF16 R8, R16.reuse, R6, R24 ;  /* 0x000000061008723c */ /* 0x048fe60000041818 */
[----:B------:R-:W3:Y:S04]  /*3dac0*/  LDL.LU.64 R26, [R1+0x148] ;  /* 0x00014800011a7983 */ /* 0x000ee80000300a00 */
[----:B---3--:R0:W-:Y:S11]  /*3dad0*/  STL.64 [R1+0x26e0], R26 ;  /* 0x0026e01a01007387 */ /* 0x0081f60000100a00 */
[----:B------:R-:W-:Y:S05]  /*3dae0*/  @!UPT UIADD3 URZ, URZ, URZ, URZ ;  /* 0x0000003f3f3ff290 */ /* 0x000fea000fffe03f */
[----:B------:R-:W-:Y:S04]  /*3daf0*/  STL.64 [R1+0x260], R8 ;  /* 0x0002600801007387 */ /* 0x000fe80000100a00 */
[----:B------:R-:W-:Y:S04]  /*3db00*/  STL.64 [R1+0x268], R10 ;  /* 0x0002680a01007387 */ /* 0x000fe80000100a00 */
[----:B0-----:R-:W3:Y:S04]  /*3db10*/  LDL.LU.64 R26, [R1+0x158] ;  /* 0x00015800011a7983 */ /* 0x001ee80000300a00 */
[----:B---3--:R0:W-:Y:S04]  /*3db20*/  STL.64 [R1+0x26e8], R26 ;  /* 0x0026e81a01007387 */ /* 0x0081e80000100a00 */
[----:B0-----:R-:W3:Y:S01]  /*3db30*/  LDL.LU.64 R26, [R1+0x168] ;  /* 0x00016800011a7983 */ /* 0x001ee20000300a00 */
[----:B--2---:R-:W-:Y:S03]  /*3db40*/  HMMA.16816.F32.BF16 R20, R16, R14, R20 ;  /* 0x0000000e1014723c */ /* 0x004fe60000041814 */
[----:B---3--:R0:W-:Y:S04]  /*3db50*/  STL.64 [R1+0x26f0], R26 ;  /* 0x0026f01a01007387 */ /* 0x0081e80000100a00 */
[----:B0-----:R-:W2:Y:S04]  /*3db60*/  LDL.LU.64 R26, [R1+0x178] ;  /* 0x00017800011a7983 */ /* 0x001ea80000300a00 */
[----:B--2---:R0:W-:Y:S04]  /*3db70*/  STL.64 [R1+0x26f8], R26 ;  /* 0x0026f81a01007387 */ /* 0x0041e80000100a00 */
[----:B0-----:R-:W2:Y:S04]  /*3db80*/  LDL.LU.64 R26, [R1+0x188] ;  /* 0x00018800011a7983 */ /* 0x001ea80000300a00 */
[----:B------:R-:W3:Y:S04]  /*3db90*/  LDL.LU.64 R10, [R1+0x138] ;  /* 0x00013800010a7983 */ /* 0x000ee80000300a00 */
[----:B------:R-:W-:Y:S04]  /*3dba0*/  STL.64 [R1+0x2618], R6 ;  /* 0x0026180601007387 */ /* 0x000fe80000100a00 */
[----:B----4-:R0:W-:Y:S04]  /*3dbb0*/  STL.64 [R1+0x2610], R4 ;  /* 0x0026100401007387 */ /* 0x0101e80000100a00 */
[----:B0-----:R-:W3:Y:S04]  /*3dbc0*/  LDL.LU R4, [R1+0xc0] ;  /* 0x0000c00001047983 */ /* 0x001ee80000300800 */
[----:B------:R-:W3:Y:S04]  /*3dbd0*/  LDL.LU R5, [R1+0xc4] ;  /* 0x0000c40001057983 */ /* 0x000ee80000300800 */
[----:B------:R-:W3:Y:S04]  /*3dbe0*/  LDL.LU R6, [R1+0xc8] ;  /* 0x0000c80001067983 */ /* 0x000ee80000300800 */
[----:B------:R-:W3:Y:S04]  /*3dbf0*/  LDL.LU R7, [R1+0xcc] ;  /* 0x0000cc0001077983 */ /* 0x000ee80000300800 */
[----:B------:R0:W-:Y:S04]  /*3dc00*/  STL.64 [R1+0x250], R20 ;  /* 0x0002501401007387 */ /* 0x0001e80000100a00 */
[----:B------:R1:W-:Y:S01]  /*3dc10*/  STL.64 [R1+0x258], R22 ;  /* 0x0002581601007387 */ /* 0x0003e20000100a00 */
[----:B0-----:R-:W-:-:S03]  /*3dc20*/  MOV R21, R15 ;  /* 0x0000000f00157202 */ /* 0x001fc60000000f00 */
[----:B-1----:R-:W4:Y:S01]  /*3dc30*/  LDL.LU R23, [R1+0x2714] ;  /* 0x0027140001177983 */ /* 0x002f220000300800 */
[----:B------:R-:W-:-:S03]  /*3dc40*/  IMAD.MOV.U32 R22, RZ, RZ, R14 ;  /* 0x000000ffff167224 */ /* 0x000fc600078e000e */
[----:B------:R-:W2:Y:S04]  /*3dc50*/  LDL.LU R20, [R1+0x2710] ;  /* 0x0027100001147983 */ /* 0x000ea80000300800 */
[----:B------:R-:W2:Y:S04]  /*3dc60*/  LDL.LU.64 R14, [R1+0x2708] ;  /* 0x00270800010e7983 */ /* 0x000ea80000300a00 */
[----:B------:R-:W2:Y:S04]  /*3dc70*/  LDL.LU.64 R12, [R1+0x2700] ;  /* 0x00270000010c7983 */ /* 0x000ea80000300a00 */
[----:B------:R-:W-:Y:S04]  /*3dc80*/  STL [R1+0x2694], R22 ;  /* 0x0026941601007387 */ /* 0x000fe80000100800 */
[----:B------:R-:W-:Y:S01]  /*3dc90*/  STL [R1+0x2690], R21 ;  /* 0x0026901501007387 */ /* 0x000fe20000100800 */
[C---:B--2---:R-:W-:Y:S11]  /*3dca0*/  HMMA.16816.F32.BF16 R12, R16.reuse, R26, R12 ;  /* 0x0000001a100c723c */ /* 0x044ff6000004180c */
[----:B------:R-:W-:Y:S11]  /*3dcb0*/  @!UPT UIADD3 URZ, URZ, URZ, URZ ;  /* 0x0000003f3f3ff290 */ /* 0x000ff6000fffe03f */
[----:B------:R-:W-:Y:S01]  /*3dcc0*/  @!UPT UIADD3 URZ, URZ, URZ, URZ ;  /* 0x0000003f3f3ff290 */ /* 0x000fe2000fffe03f */
[----:B------:R0:W-:Y:S04]  /*3dcd0*/  STL.64 [R1+0x5f0], R12 ;  /* 0x0005f00c01007387 */ /* 0x0001e80000100a00 */
[----:B------:R-:W-:Y:S01]  /*3dce0*/  STL.64 [R1+0x5f8], R14 ;  /* 0x0005f80e01007387 */ /* 0x000fe20000100a00 */
[----:B0-----:R-:W-:Y:S01]  /*3dcf0*/  MOV R12, R27 ;  /* 0x0000001b000c7202 */ /* 0x001fe20000000f00 */
[----:B------:R-:W-:Y:S02]  /*3dd00*/  IMAD.MOV.U32 R13, RZ, RZ, R26 ;  /* 0x000000ffff0d7224 */ /* 0x000fe400078e001a */
[----:B------:R-:W2:Y:S04]  /*3dd10*/  LDL.LU.64 R26, [R1+0x26f8] ;  /* 0x0026f800011a7983 */ /* 0x000ea80000300a00 */
[----:B------:R0:W-:Y:S04]  /*3dd20*/  STL [R1+0x25bc], R12 ;  /* 0x0025bc0c01007387 */ /* 0x0001e80000100800 */
[----:B------:R1:W-:Y:S04]  /*3dd30*/  STL [R1+0x25b8], R13 ;  /* 0x0025b80d01007387 */ /* 0x0003e80000100800 */
[----:B0-----:R-:W2:Y:S04]  /*3dd40*/  LDL.LU R12, [R1+0x230] ;  /* 0x00023000010c7983 */ /* 0x001ea80000300800 */
[----:B-1----:R-:W2:Y:S04]  /*3dd50*/  LDL.LU R13, [R1+0x234] ;  /* 0x00023400010d7983 */ /* 0x002ea80000300800 */
[----:B------:R-:W2:Y:S04]  /*3dd60*/  LDL.LU R14, [R1+0x238] ;  /* 0x00023800010e7983 */ /* 0x000ea80000300800 */
[----:B------:R-:W2:Y:S02]  /*3dd70*/  LDL.LU R15, [R1+0x23c] ;  /* 0x00023c00010f7983 */ /* 0x000ea40000300800 */
[C---:B--2---:R-:W-:Y:S11]  /*3dd80*/  HMMA.16816.F32.BF16 R12, R16.reuse, R26, R12 ;  /* 0x0000001a100c723c */ /* 0x044ff6000004180c */
[----:B------:R-:W-:Y:S11]  /*3dd90*/  @!UPT UIADD3 URZ, URZ, URZ, URZ ;  /* 0x0000003f3f3ff290 */ /* 0x000ff6000fffe03f */
[----:B------:R-:W-:Y:S01]  /*3dda0*/  @!UPT UIADD3 URZ, URZ, URZ, URZ ;  /* 0x0000003f3f3ff290 */ /* 0x000fe2000fffe03f */
[----:B------:R-:W-:Y:S04]  /*3ddb0*/  STL.64 [R1+0x240], R12 ;  /* 0x0002400c01007387 */ /* 0x000fe80000100a00 */
[----:B------:R0:W-:Y:S02]  /*3ddc0*/  STL.64 [R1+0x248], R14 ;  /* 0x0002480e01007387 */ /* 0x0001e40000100a00 */
[----:B0-----:R-:W-:Y:S01]  /*3ddd0*/  MOV R14, R27 ;  /* 0x0000001b000e7202 */ /* 0x001fe20000000f00 */
[----:B------:R-:W-:Y:S02]  /*3dde0*/  IMAD.MOV.U32 R15, RZ, RZ, R26 ;  /* 0x000000ffff0f7224 */ /* 0x000fe400078e001a */
[----:B------:R-:W2:Y:S04]  /*3ddf0*/  LDL.LU.64 R26, [R1+0x26f0] ;  /* 0x0026f000011a7983 */ /* 0x000ea80000300a00 */
[----:B------:R0:W-:Y:S04]  /*3de00*/  STL [R1+0x25c4], R14 ;  /* 0x0025c40e01007387 */ /* 0x0001e80000100800 */
[----:B------:R1:W-:Y:S04]  /*3de10*/  STL [R1+0x25c0], R15 ;  /* 0x0025c00f01007387 */ /* 0x0003e80000100800 */
[----:B------:R-:W3:Y:S04]  /*3de20*/  LDL.LU R12, [R1+0x220] ;  /* 0x00022000010c7983 */ /* 0x000ee80000300800 */
[----:B------:R-:W3:Y:S04]  /*3de30*/  LDL.LU R13, [R1+0x224] ;  /* 0x00022400010d7983 */ /* 0x000ee80000300800 */
[----:B0-----:R-:W3:Y:S04]  /*3de40*/  LDL.LU R14, [R1+0x228] ;  /* 0x00022800010e7983 */ /* 0x001ee80000300800 */
[----:B-1----:R-:W3:Y:S01]  /*3de50*/  LDL.LU R15, [R1+0x22c] ;  /* 0x00022c00010f7983 */ /* 0x002ee20000300800 */
[----:B--2---:R-:W-:Y:S01]  /*3de60*/  MOV R28, R27 ;  /* 0x0000001b001c7202 */ /* 0x004fe20000000f00 */
[----:B---3--:R-:W-:Y:S11]  /*3de70*/  HMMA.16816.F32.BF16 R12, R16, R26, R12 ;  /* 0x0000001a100c723c */ /* 0x008ff6000004180c */
[----:B------:R-:W-:Y:S11]  /*3de80*/  @!UPT UIADD3 URZ, URZ, URZ, URZ ;  /* 0x0000003f3f3ff290 */ /* 0x000ff6000fffe03f */
[----:B------:R-:W-:Y:S01]  /*3de90*/  @!UPT UIADD3 URZ, URZ, URZ, URZ ;  /* 0x0000003f3f3ff290 */ /* 0x000fe2000fffe03f */
[----:B------:R0:W-:Y:S04]  /*3dea0*/  STL.64 [R1+0x230], R12 ;  /* 0x0002300c01007387 */ /* 0x0001e80000100a00 */
[----:B------:R-:W-:Y:S01]  /*3deb0*/  STL.64 [R1+0x238], R14 ;  /* 0x0002380e01007387 */ /* 0x000fe20000100a00 */
[----:B0-----:R-:W-:-:S03]  /*3dec0*/  IMAD.MOV.U32 R13, RZ, RZ, R26 ;  /* 0x000000ffff0d7224 */ /* 0x001fc600078e001a */
[----:B------:R-:W2:Y:S04]  /*3ded0*/  LDL.LU.64 R26, [R1+0x26e8] ;  /* 0x0026e800011a7983 */ /* 0x000ea80000300a00 */
[----:B------:R-:W-:Y:S04]  /*3dee0*/  STL [R1+0x25cc], R28 ;  /* 0x0025cc1c01007387 */ /* 0x000fe80000100800 */
[----:B------:R0:W-:Y:S04]  /*3def0*/  STL [R1+0x25c8], R13 ;  /* 0x0025c80d01007387 */ /* 0x0001e80000100800 */
[----:B------:R-:W2:Y:S04]  /*3df00*/  LDL.LU R12, [R1+0x210] ;  /* 0x00021000010c7983 */ /* 0x000ea80000300800 */
[----:B0-----:R-:W2:Y:S04]  /*3df10*/  LDL.LU R13, [R1+0x214] ;  /* 0x00021400010d7983 */ /* 0x001ea80000300800 */
[----:B------:R-:W2:Y:S04]  /*3df20*/  LDL.LU R14, [R1+0x218] ;  /* 0x00021800010e7983 */ /* 0x000ea80000300800 */
[----:B------:R-:W2:Y:S02]  /*3df30*/  LDL.LU R15, [R1+0x21c] ;  /* 0x00021c00010f7983 */ /* 0x000ea40000300800 */
[C---:B--2---:R-:W-:Y:S11]  /*3df40*/  HMMA.16816.F32.BF16 R12, R16.reuse, R26, R12 ;  /* 0x0000001a100c723c */ /* 0x044ff6000004180c */
[----:B------:R-:W-:Y:S11]  /*3df50*/  @!UPT UIADD3 URZ, URZ, URZ, URZ ;  /* 0x0000003f3f3ff290 */ /* 0x000ff6000fffe03f */
[----:B------:R-:W-:Y:S01]  /*3df60*/  @!UPT UIADD3 URZ, URZ, URZ, URZ ;  /* 0x0000003f3f3ff290 */ /* 0x000fe2000fffe03f */
[----:B------:R0:W-:Y:S04]  /*3df70*/  STL.64 [R1+0x220], R12 ;  /* 0x0002200c01007387 */ /* 0x0001e80000100a00 */
[----:B------:R1:W-:Y:S01]  /*3df80*/  STL.64 [R1+0x228], R14 ;  /* 0x0002280e01007387 */ /* 0x0003e20000100a00 */
[----:B0-----:R-:W-:Y:S01]  /*3df90*/  MOV R12, R27 ;  /* 0x0000001b000c7202 */ /* 0x001fe20000000f00 */
[----:B-1----:R-:W-:Y:S02]  /*3dfa0*/  IMAD.MOV.U32 R15, RZ, RZ, R26 ;  /* 0x000000ffff0f7224 */ /* 0x002fe400078e001a */
[----:B------:R-:W2:Y:S04]  /*3dfb0*/  LDL.LU.64 R26, [R1+0x26e0] ;  /* 0x0026e000011a7983 */ /* 0x000ea80000300a00 */
[----:B------:R0:W-:Y:S04]  /*3dfc0*/  STL [R1+0x25d4], R12 ;  /* 0x0025d40c01007387 */ /* 0x0001e80000100800 */
[----:B------:R1:W-:Y:S04]  /*3dfd0*/  STL [R1+0x25d0], R15 ;  /* 0x0025d00f01007387 */ /* 0x0003e80000100800 */
[----:B0-----:R-:W2:Y:S04]  /*3dfe0*/  LDL.LU R12, [R1+0x200] ;  /* 0x00020000010c7983 */ /* 0x001ea80000300800 */
[----:B------:R-:W2:Y:S04]  /*3dff0*/  LDL.LU R13, [R1+0x204] ;  /* 0x00020400010d7983 */ /* 0x000ea80000300800 */
[----:B------:R-:W2:Y:S04]  /*3e000*/  LDL.LU R14, [R1+0x208] ;  /* 0x00020800010e7983 */ /* 0x000ea80000300800 */
[----:B-1----:R-:W2:Y:S02]  /*3e010*/  LDL.LU R15, [R1+0x20c] ;  /* 0x00020c00010f7983 */ /* 0x002ea40000300800 */
[C---:B--2---:R-:W-:Y:S11]  /*3e020*/  HMMA.16816.F32.BF16 R12, R16.reuse, R26, R12 ;  /* 0x0000001a100c723c */ /* 0x044ff6000004180c */
[----:B------:R-:W-:Y:S11]  /*3e030*/  @!UPT UIADD3 URZ, URZ, URZ, URZ ;  /* 0x0000003f3f3ff290 */ /* 0x000ff6000fffe03f */
[----:B------:R-:W-:Y:S01]  /*3e040*/  @!UPT UIADD3 URZ, URZ, URZ, URZ ;  /* 0x0000003f3f3ff290 */ /* 0x000fe2000fffe03f */
[----:B------:R0:W-:Y:S04]  /*3e050*/  STL.64 [R1+0x210], R12 ;  /* 0x0002100c01007387 */ /* 0x0001e80000100a00 */
[----:B------:R1:W-:Y:S01]  /*3e060*/  STL.64 [R1+0x218], R14 ;  /* 0x0002180e01007387 */ /* 0x0003e20000100a00 */
[----:B0-----:R-:W-:Y:S01]  /*3e070*/  IMAD.MOV.U32 R13, RZ, RZ, R26 ;  /* 0x000000ffff0d7224 */ /* 0x001fe200078e001a */
[----:B-1----:R-:W-:Y:S02]  /*3e080*/  MOV R14, R27 ;  /* 0x0000001b000e7202 */ /* 0x002fe40000000f00 */
[----:B------:R-:W2:Y:S04]  /*3e090*/  LDL.LU.64 R26, [R1+0x26d8] ;  /* 0x0026d800011a7983 */ /* 0x000ea80000300a00 */
[----:B------:R-:W3:Y:S01]  /*3e0a0*/  LDL.LU.64 R24, [R1+0x26d0] ;  /* 0x0026d00001187983 */ /* 0x000ee20000300a00 */
[----:B------:R-:W-:Y:S01]  /*3e0b0*/  HMMA.16816.F32.BF16 R4, R16, R10, R4 ;  /* 0x0000000a1004723c */ /* 0x000fe20000041804 */
[----:B------:R-:W-:Y:S01]  /*3e0c0*/  IMAD.MOV.U32 R15, RZ, RZ, R10 ;  /* 0x000000ffff0f7224 */ /* 0x000fe200078e000a */
[----:B------:R-:W-:Y:S01]  /*3e0d0*/  MOV R28, R11 ;  /* 0x0000000b001c7202 */ /* 0x000fe20000000f00 */
[----:B------:R-:W-:Y:S04]  /*3e0e0*/  STL [R1+0x25dc], R14 ;  /* 0x0025dc0e01007387 */ /* 0x000fe80000100800 */
[----:B------:R-:W-:Y:S01]  /*3e0f0*/  STL [R1+0x25d8], R13 ;  /* 0x0025d80d01007387 */ /* 0x000fe20000100800 */
[----:B------:R-:W-:Y:S11]  /*3e100*/  MOV R11, R29 ;  /* 0x0000001d000b7202 */ /* 0x000ff60000000f00 */
[----:B------:R-:W-:Y:S04]  /*3e110*/  @!UPT UIADD3 URZ, URZ, URZ, URZ ;  /* 0x0000003f3f3ff290 */ /* 0x000fe8000fffe03f */
[----:B------:R-:W-:Y:S04]  /*3e120*/  STL.64 [R1+0x200], R4 ;  /* 0x0002000401007387 */ /* 0x000fe80000100a00 */
[----:B------:R0:W-:Y:S02]  /*3e130*/  STL.64 [R1+0x208], R6 ;  /* 0x0002080601007387 */ /* 0x0001e40000100a00 */
[----:B0-----:R-:W-:Y:S01]  /*3e140*/  IMAD.MOV.U32 R6, RZ, RZ, R0 ;  /* 0x000000ffff067224 */ /* 0x001fe200078e0000 */
[----:B------:R-:W-:Y:S01]  /*3e150*/  MOV R7, R2 ;  /* 0x0000000200077202 */ /* 0x000fe20000000f00 */
[----:B---3--:R-:W-:Y:S02]  /*3e160*/  IMAD.MOV.U32 R10, RZ, RZ, R25 ;  /* 0x000000ffff0a7224 */ /* 0x008fe400078e0019 */
[----:B------:R-:W3:Y:S04]  /*3e170*/  LDL.LU R25, [R1+0x26cc] ;  /* 0x0026cc0001197983 */ /* 0x000ee80000300800 */
[----:B------:R-:W3:Y:S04]  /*3e180*/  LDL.LU R29, [R1+0x26c8] ;  /* 0x0026c800011d7983 */ /* 0x000ee80000300800 */
[----:B------:R2:W-:Y:S04]  /*3e190*/  STL.64 [R1+0x2620], R10 ;  /* 0x0026200a01007387 */ /* 0x0005e80000100a00 */
[----:B------:R-:W3:Y:S04]  /*3e1a0*/  LDL.LU R4, [R1+0x20] ;  /* 0x0000200001047983 */ /* 0x000ee80000300800 */
[----:B------:R-:W3:Y:S04]  /*3e1b0*/  LDL.LU R5, [R1+0x24] ;  /* 0x0000240001057983 */ /* 0x000ee80000300800 */
[----:B------:R-:W4:Y:S04]  /*3e1c0*/  LDL.LU R0, [R1+0x26c4] ;  /* 0x0026c40001007983 */ /* 0x000f280000300800 */
[----:B------:R-:W4:Y:S01]  /*3e1d0*/  LDL.LU R2, [R1+0x26c0] ;  /* 0x0026c00001027983 */ /* 0x000f220000300800 */
[----:B--2---:R-:W-:Y:S01]  /*3e1e0*/  IMAD.MOV.U32 R10, RZ, RZ, R27 ;  /* 0x000000ffff0a7224 */ /* 0x004fe200078e001b */
[----:B------:R-:W-:-:S02]  /*3e1f0*/  MOV R11, R26 ;  /* 0x0000001a000b7202 */ /* 0x000fc40000000f00 */
[----:B------:R4:W-:Y:S04]  /*3e200*/  STL.64 [R1+0x2630], R6 ;  /* 0x0026300601007387 */ /* 0x0009e80000100a00 */
[----:B---3--:R-:W-:Y:S04]  /*3e210*/  STL.64 [R1+0x2628], R4 ;  /* 0x0026280401007387 */ /* 0x008fe80000100a00 */
[----:B------:R0:W-:Y:S01]  /*3e220*/  STL.64 [R1+0x2638], R10 ;  /* 0x0026380a01007387 */ /* 0x0001e20000100a00 */
[----:B----4-:R-:W-:Y:S01]  /*3e230*/  MOV R7, R0 ;  /* 0x0000000000077202 */ /* 0x010fe20000000f00 */
[----:B------:R-:W-:-:S02]  /*3e240*/  IMAD.MOV.U32 R6, RZ, RZ, R2 ;  /* 0x000000ffff067224 */ /* 0x000fc400078e0002 */
[----:B0-----:R-:W-:Y:S01]  /*3e250*/  IMAD.MOV.U32 R10, RZ, RZ, R23 ;  /* 0x000000ffff0a7224 */ /* 0x001fe200078e0017 */
[----:B------:R-:W-:-:S05]  /*3e260*/  MOV R11, R20 ;  /* 0x00000014000b7202 */ /* 0x000fca0000000f00 */
[----:B------:R-:W-:Y:S04]  /*3e270*/  STL.64 [R1+0x2650], R10 ;  /* 0x0026500a01007387 */ /* 0x000fe80000100a00 */
[----:B------:R-:W2:Y:S04]  /*3e280*/  LDL.LU R4, [R1+0x30] ;  /* 0x0000300001047983 */ /* 0x000ea80000300800 */
[----:B------:R-:W2:Y:S04]  /*3e290*/  LDL.LU R5, [R1+0x34] ;  /* 0x0000340001057983 */ /* 0x000ea80000300800 */
[----:B------:R-:W3:Y:S04]  /*3e2a0*/  LDL.LU R2, [R1+0x26bc] ;  /* 0x0026bc0001027983 */ /* 0x000ee80000300800 */
[----:B------:R-:W4:Y:S04]  /*3e2b0*/  LDL.LU R0, [R1+0x26b8] ;  /* 0x0026b80001007983 */ /* 0x000f280000300800 */
        /* <DEDUP_REMOVED lines=10> */
[----:B------:R-:W2:Y:S01]  /*3e360*/  LDL.LU.64 R26, [R1+0x118] ;  /* 0x00011800011a7983 */ /* 0x000ea20000300a00 */
[----:B------:R-:W-:Y:S01]  /*3e370*/  IMAD.MOV.U32 R10, RZ, RZ, R25 ;  /* 0x000000ffff0a7224 */ /* 0x000fe200078e0019 */
[----:B------:R-:W-:-:S02]  /*3e380*/  MOV R11, R24 ;  /* 0x00000018000b7202 */ /* 0x000fc40000000f00 */
[----:B--2---:R0:W-:Y:S04]  /*3e390*/  STL.64 [R1+0x26a8], R26 ;  /* 0x0026a81a01007387 */ /* 0x0041e80000100a00 */
[----:B0-----:R-:W2:Y:S04]  /*3e3a0*/  LDL.LU.64 R26, [R1+0x128] ;  /* 0x00012800011a7983 */ /* 0x001ea80000300a00 */
[----:B------:R0:W-:Y:S04]  /*3e3b0*/  STL.64 [R1+0x2680], R10 ;  /* 0x0026800a01007387 */ /* 0x0001e80000100a00 */
[----:B------:R-:W2:Y:S04]  /*3e3c0*/  LDL.LU R8, [R1+0x80] ;  /* 0x0000800001087983 */ /* 0x000ea80000300800 */
[----:B------:R-:W2:Y:S04]  /*3e3d0*/  LDL.LU R9, [R1+0x84] ;  /* 0x0000840001097983 */ /* 0x000ea80000300800 */
[----:B0-----:R-:W2:Y:S04]  /*3e3e0*/  LDL.LU R10, [R1+0x88] ;  /* 0x00008800010a7983 */ /* 0x001ea80000300800 */
[----:B------:R-:W2:Y:S04]  /*3e3f0*/  LDL.LU R11, [R1+0x8c] ;  /* 0x00008c00010b7983 */ /* 0x000ea80000300800 */
[----:B------:R-:W-:Y:S04]  /*3e400*/  STL.64 [R1+0x2648], R6 ;  /* 0x0026480601007387 */ /* 0x000fe80000100a00 */
[----:B------:R4:W-:Y:S02]  /*3e410*/  STL.64 [R1+0x2640], R4 ;  /* 0x0026400401007387 */ /* 0x0009e40000100a00 */
[----:B----4-:R-:W-:Y:S01]  /*3e420*/  IMAD.MOV.U32 R4, RZ, RZ, R0 ;  /* 0x000000ffff047224 */ /* 0x010fe200078e0000 */
[----:B---3--:R-:W-:Y:S01]  /*3e430*/  MOV R5, R2 ;  /* 0x0000000200057202 */ /* 0x008fe20000000f00 */
[----:B------:R-:W3:Y:S04]  /*3e440*/  LDL.LU R0, [R1+0x26b4] ;  /* 0x0026b40001007983 */ /* 0x000ee80000300800 */
[----:B------:R-:W4:Y:S04]  /*3e450*/  LDL.LU R2, [R1+0x26b0] ;  /* 0x0026b00001027983 */ /* 0x000f280000300800 */
[----:B------:R-:W3:Y:S04]  /*3e460*/  LDL.LU R6, [R1+0x48] ;  /* 0x0000480001067983 */ /* 0x000ee80000300800 */
[----:B------:R-:W3:Y:S01]  /*3e470*/  LDL.LU R7, [R1+0x4c] ;  /* 0x00004c0001077983 */ /* 0x000ee20000300800 */
[----:B--2---:R-:W-:Y:S01]  /*3e480*/  HMMA.16816.F32.BF16 R20, R16, R26, R20 ;  /* 0x0000001a1014723c */ /* 0x004fe20000041814 */
[----:B------:R-:W-:Y:S01]  /*3e490*/  IMAD.MOV.U32 R13, RZ, RZ, R26 ;  /* 0x000000ffff0d7224 */ /* 0x000fe200078e001a */
[----:B------:R-:W-:Y:S01]  /*3e4a0*/  MOV R12, R27 ;  /* 0x0000001b000c7202 */ /* 0x000fe20000000f00 */
[----:B---3--:R-:W-:Y:S04]  /*3e4b0*/  STL.64 [R1+0x2660], R6 ;  /* 0x0026600601007387 */ /* 0x008fe80000100a00 */
[----:B------:R0:W-:Y:S04]  /*3e4c0*/  STL.64 [R1+0x2658], R4 ;  /* 0x0026580401007387 */ /* 0x0001e80000100a00 */
[----:B0-----:R-:W2:Y:S04]  /*3e4d0*/  LDL.LU R4, [R1+0x50] ;  /* 0x0000500001047983 */ /* 0x001ea80000300800 */
[----:B------:R-:W2:Y:S01]  /*3e4e0*/  LDL.LU R5, [R1+0x54] ;  /* 0x0000540001057983 */ /* 0x000ea20000300800 */
[----:B----4-:R-:W-:-:S03]  /*3e4f0*/  IMAD.MOV.U32 R6, RZ, RZ, R2 ;  /* 0x000000ffff067224 */ /* 0x010fc600078e0002 */
[----:B------:R-:W-:Y:S01]  /*3e500*/  STL [R1+0x25e4], R28 ;  /* 0x0025e41c01007387 */ /* 0x000fe20000100800 */
[----:B------:R-:W-:-:S03]  /*3e510*/  MOV R7, R0 ;  /* 0x0000000000077202 */ /* 0x000fc60000000f00 */
[----:B------:R-:W-:Y:S01]  /*3e520*/  STL [R1+0x25e0], R15 ;  /* 0x0025e00f01007387 */ /* 0x000fe20000100800 */
[----:B------:R-:W-:Y:S01]  /*3e530*/  IMAD.MOV.U32 R2, RZ, RZ, R22 ;  /* 0x000000ffff027224 */ /* 0x000fe200078e0016 */
[----:B------:R-:W-:Y:S02]  /*3e540*/  MOV R0, R23 ;  /* 0x0000001700007202 */ /* 0x000fe40000000f00 */
[----:B------:R-:W3:Y:S04]  /*3e550*/  LDL R3, [R1+0x1b44] ;  /* 0x001b440001037983 */ /* 0x000ee80000100800 */
[----:B------:R-:W4:Y:S04]  /*3e560*/  LDL.LU.64 R26, [R1+0x26a8] ;  /* 0x0026a800011a7983 */ /* 0x000f280000300a00 */
[----:B------:R0:W-:Y:S04]  /*3e570*/  STL.64 [R1+0x5e0], R20 ;  /* 0x0005e01401007387 */ /* 0x0001e80000100a00 */
[----:B------:R-:W4:Y:S04]  /*3e580*/  LDL.LU.64 R22, [R1+0x26a0] ;  /* 0x0026a00001167983 */ /* 0x000f280000300a00 */
[----:B0-----:R-:W4:Y:S04]  /*3e590*/  LDL.LU.64 R20, [R1+0x2698] ;  /* 0x0026980001147983 */ /* 0x001f280000300a00 */
[----:B------:R-:W-:Y:S04]  /*3e5a0*/  STL [R1+0x25e8], R13 ;  /* 0x0025e80d01007387 */ /* 0x000fe80000100800 */
[----:B------:R-:W-:Y:S04]  /*3e5b0*/  STL [R1+0x225c], R0 ;  /* 0x00225c0001007387 */ /* 0x000fe80000100800 */
[----:B------:R-:W-:Y:S01]  /*3e5c0*/  STL [R1+0x2258], R2 ;  /* 0x0022580201007387 */ /* 0x000fe20000100800 */
[C---:B----4-:R-:W-:Y:S01]  /*3e5d0*/  HMMA.16816.F32.BF16 R20, R16.reuse, R26, R20 ;  /* 0x0000001a1014723c */ /* 0x050fe20000041814 */
[----:B------:R-:W-:Y:S01]  /*3e5e0*/  IMAD.MOV.U32 R15, RZ, RZ, R26 ;  /* 0x000000ffff0f7224 */ /* 0x000fe200078e001a */
[----:B------:R-:W-:Y:S11]  /*3e5f0*/  MOV R14, R27 ;  /* 0x0000001b000e7202 */ /* 0x000ff60000000f00 */
[----:B------:R-:W-:Y:S10]  /*3e600*/  @!UPT UIADD3 URZ, URZ, URZ, URZ ;  /* 0x0000003f3f3ff290 */ /* 0x000ff4000fffe03f */
[----:B------:R-:W-:Y:S04]  /*3e610*/  STL.64 [R1+0x5d0], R20 ;  /* 0x0005d01401007387 */ /* 0x000fe80000100a00 */
[----:B------:R0:W-:Y:S04]  /*3e620*/  STL.64 [R1+0x5d8], R22 ;  /* 0x0005d81601007387 */ /* 0x0001e80000100a00 */
[----:B0-----:R-:W4:Y:S04]  /*3e630*/  LDL.LU R22, [R1+0x2694] ;  /* 0x0026940001167983 */ /* 0x001f280000300800 */
[----:B------:R-:W2:Y:S04]  /*3e640*/  LDL.LU R21, [R1+0x2690] ;  /* 0x0026900001157983 */ /* 0x000ea80000300800 */
[----:B------:R-:W2:Y:S04]  /*3e650*/  LDL.LU.64 R26, [R1+0x2688] ;  /* 0x00268800011a7983 */ /* 0x000ea80000300a00 */
[----:B------:R-:W3:Y:S01]  /*3e660*/  LDL R20, [R1+0x1330] ;  /* 0x0013300001147983 */ /* 0x000ee20000100800 */
[----:B--2---:R-:W-:Y:S03]  /*3e670*/  HMMA.16816.F32.BF16 R16, R16, R26, R8 ;  /* 0x0000001a1010723c */ /* 0x004fe60000041808 */
[----:B------:R-:W2:Y:S01]  /*3e680*/  LDL.LU.64 R10, [R1+0x2680] ;  /* 0x00268000010a7983 */ /* 0x000ea20000300a00 */
[----:B------:R-:W-:Y:S01]  /*3e690*/  IMAD.MOV.U32 R13, RZ, RZ, R26 ;  /* 0x000000ffff0d7224 */ /* 0x000fe200078e001a */
[----:B------:R-:W-:Y:S11]  /*3e6a0*/  MOV R28, R27 ;  /* 0x0000001b001c7202 */ /* 0x000ff60000000f00 */
[----:B------:R-:W-:Y:S07]  /*3e6b0*/  @!UPT UIADD3 URZ, URZ, URZ, URZ ;  /* 0x0000003f3f3ff290 */ /* 0x000fee000fffe03f */
[----:B------:R0:W-:Y:S04]  /*3e6c0*/  STL.64 [R1+0x5b0], R16 ;  /* 0x0005b01001007387 */ /* 0x0001e80000100a00 */
[----:B------:R1:W-:Y:S04]  /*3e6d0*/  STL.64 [R1+0x5b8], R18 ;  /* 0x0005b81201007387 */ /* 0x0003e80000100a00 */
[----:B------:R-:W2:Y:S04]  /*3e6e0*/  LDL.LU.64 R26, [R1+0x2678] ;  /* 0x00267800011a7983 */ /* 0x000ea80000300a00 */
[----:B------:R-:W2:Y:S04]  /*3e6f0*/  LDL.LU.64 R24, [R1+0x2670] ;  /* 0x0026700001187983 */ /* 0x000ea80000300a00 */
[----:B0-----:R-:W3:Y:S01]  /*3e700*/  LDL.LU R16, [R1] ;  /* 0x0000000001107983 */ /* 0x001ee20000300800 */
[----:B-1----:R-:W-:-:S03]  /*3e710*/  IMAD.MOV.U32 R18, RZ, RZ, R29 ;  /* 0x000000ffff127224 */ /* 0x002fc600078e001d */
[----:B------:R-:W3:Y:S04]  /*3e720*/  LDL.LU R17, [R1+0x4] ;  /* 0x0000040001117983 */ /* 0x000ee80000300800 */
[----:B------:R-:W3:Y:S04]  /*3e730*/  LDL.LU R29, [R1+0x2668] ;  /* 0x00266800011d7983 */ /* 0x000ee80000300800 */
[----:B------:R-:W3:Y:S04]  /*3e740*/  LDL.LU R19, [R1+0xc] ;  /* 0x00000c0001137983 */ /* 0x000ee80000300800 */
[----:B------:R-:W-:Y:S04]  /*3e750*/  STL.64 [R1+0x25f8], R14 ;  /* 0x0025f80e01007387 */ /* 0x000fe80000100a00 */
[----:B------:R0:W-:Y:S04]  /*3e760*/  STL.64 [R1+0x25f0], R12 ;  /* 0x0025f00c01007387 */ /* 0x0001e80000100a00 */
[----:B0-----:R-:W3:Y:S04]  /*3e770*/  LDL.LU R12, [R1+0x10] ;  /* 0x00001000010c7983 */ /* 0x001ee80000300800 */
[----:B------:R-:W3:Y:S04]  /*3e780*/  LDL.LU R13, [R1+0x14] ;  /* 0x00001400010d7983 */ /* 0x000ee80000300800 */
[----:B------:R-:W3:Y:S01]  /*3e790*/  LDL.LU R14, [R1+0x18] ;  /* 0x00001800010e7983 */ /* 0x000ee20000300800 */
[C---:B--2---:R-:W-:Y:S03]  /*3e7a0*/  HMMA.16816.F32.BF16 R8, R24.reuse, R10, R4 ;  /* 0x0000000a1808723c */ /* 0x044fe60000041804 */
[----:B------:R-:W2:Y:S04]  /*3e7b0*/  LDL.LU.64 R6, [R1+0x2660] ;  /* 0x0026600001067983 */ /* 0x000ea80000300a00 */
[----:B------:R-:W2:Y:S11]  /*3e7c0*/  LDL.LU.64 R4, [R1+0x2658] ;  /* 0x0026580001047983 */ /* 0x000eb60000300a00 */
[----:B------:R-:W-:Y:S05]  /*3e7d0*/  @!UPT UIADD3 URZ, URZ, URZ, URZ ;  /* 0x0000003f3f3ff290 */ /* 0x000fea000fffe03f */
        /* <DEDUP_REMOVED lines=16> */
[----:B0-----:R-:W2:Y:S01]  /*3e8e0*/  LDL.LU.64 R10, [R1+0x2620] ;  /* 0x00262000010a7983 */ /* 0x001ea20000300a00 */
[----:B---3--:R-:W-:Y:S01]  /*3e8f0*/  MOV R15, R29 ;  /* 0x0000001d000f7202 */ /* 0x008fe20000000f00 */
[----:B--2---:R-:W-:Y:S02]  /*3e900*/  HMMA.16816.F32.BF16 R8, R24, R10, R4 ;  /* 0x0000000a1808723c */ /* 0x004fe40000041804 */
[----:B------:R-:W2:Y:S04]  /*3e910*/  LDL.LU.64 R6, [R1+0x2618] ;  /* 0x0026180001067983 */ /* 0x000ea80000300a00 */
[----:B------:R-:W3:Y:S11]  /*3e920*/  LDL.LU.64 R4, [R1+0x2610] ;  /* 0x0026100001047983 */ /* 0x000ef60000300a00 */
[----:B------:R-:W-:Y:S06]  /*3e930*/  @!UPT UIADD3 URZ, URZ, URZ, URZ ;  /* 0x0000003f3f3ff290 */ /* 0x000fec000fffe03f */
[----:B------:R-:W-:Y:S01]  /*3e940*/  STL.64 [R1+0x570], R8 ;  /* 0x0005700801007387 */ /* 0x000fe20000100a00 */
[----:B------:R-:W-:-:S03]  /*3e950*/  IMAD.MOV.U32 R29, RZ, RZ, R11 ;  /* 0x000000ffff1d7224 */ /* 0x000fc600078e000b */
[----:B------:R0:W-:Y:S04]  /*3e960*/  STL [R1+0x578], R10 ;  /* 0x0005780a01007387 */ /* 0x0001e80000100800 */
[----:B0-----:R-:W2:Y:S04]  /*3e970*/  LDL.LU.64 R10, [R1+0x2608] ;  /* 0x00260800010a7983 */ /* 0x001ea80000300a00 */
[----:B------:R-:W3:Y:S04]  /*3e980*/  LDL.LU.64 R8, [R1+0x2600] ;  /* 0x0026000001087983 */ /* 0x000ee80000300a00 */
[----:B------:R-:W-:Y:S01]  /*3e990*/  STL [R1+0x21e0], R29 ;  /* 0x0021e01d01007387 */ /* 0x000fe20000100800 */
[C---:B--2---:R-:W-:Y:S11]  /*3e9a0*/  HMMA.16816.F32.BF16 R12, R24.reuse, R10, R12 ;  /* 0x0000000a180c723c */ /* 0x044ff6000004180c */
[----:B------:R-:W-:Y:S11]  /*3e9b0*/  @!UPT UIADD3 URZ, URZ, URZ, URZ ;  /* 0x0000003f3f3ff290 */ /* 0x000ff6000fffe03f */
[----:B------:R-:W-:Y:S01]  /*3e9c0*/  @!UPT UIADD3 URZ, URZ, URZ, URZ ;  /* 0x0000003f3f3ff290 */ /* 0x000fe2000fffe03f */
[----:B------:R-:W-:Y:S04]  /*3e9d0*/  STL.64 [R1+0x560], R12 ;  /* 0x0005600c01007387 */ /* 0x000fe80000100a00 */
[----:B------:R0:W-:Y:S02]  /*3e9e0*/  STL.64 [R1+0x568], R14 ;  /* 0x0005680e01007387 */ /* 0x0001e40000100a00 */
[----:B0-----:R-:W-:Y:S02]  /*3e9f0*/  HMMA.16816.F32.BF16 R12, R24, R6, R16 ;  /* 0x00000006180c723c */ /* 0x001fe40000041810 */
[----:B------:R-:W0:Y:S11]  /*3ea00*/  LDSM.16.M88.4 R16, [R3+0x20000] ;  /* 0x020000000310783b */ /* 0x000e360000000200 */
[----:B------:R-:W-:Y:S10]  /*3ea10*/  @!UPT UIADD3 URZ, URZ, URZ, URZ ;  /* 0x0000003f3f3ff290 */ /* 0x000ff4000fffe03f */
[----:B------:R-:W-:Y:S04]  /*3ea20*/  STL.64 [R1+0x550], R12 ;  /* 0x0005500c01007387 */ /* 0x000fe80000100a00 */
[----:B------:R-:W-:Y:S04]  /*3ea30*/  STL.64 [R1+0x558], R14 ;  /* 0x0005580e01007387 */ /* 0x000fe80000100a00 */
[----:B------:R-:W1:Y:S04]  /*3ea40*/  LDSM.16.M88.4 R12, [R20+0x10000] ;  /* 0x01000000140c783b */ /* 0x000e680000000200 */
[----:B0-----:R-:W-:Y:S04]  /*3ea50*/  STL.64 [R1+0x24e8], R18 ;  /* 0x0024e81201007387 */ /* 0x001fe80000100a00 */
[----:B------:R0:W-:Y:S04]  /*3ea60*/  STL.64 [R1+0x24e0], R16 ;  /* 0x0024e01001007387 */ /* 0x0001e80000100a00 */
[----:B-1----:R-:W-:Y:S01]  /*3ea70*/  STL.64 [R1+0xc0], R12 ;  /* 0x0000c00c01007387 */ /* 0x002fe20000100a00 */
[----:B0-----:R-:W-:Y:S01]  /*3ea80*/  MOV R17, R12 ;  /* 0x0000000c00117202 */ /* 0x001fe20000000f00 */
        /* <DEDUP_REMOVED lines=11> */
[----:B------:R-:W0:Y:S01]  /*3eb40*/  LDSM.16.M88.4 R12, [R20+0x14000] ;  /* 0x01400000140c783b */ /* 0x000e220000000200 */
[----:B----4-:R-:W-:Y:S01]  /*3eb50*/  MOV R10, R22 ;  /* 0x00000016000a7202 */ /* 0x010fe20000000f00 */
[----:B------:R-:W-:Y:S01]  /*3eb60*/  IMAD.MOV.U32 R11, RZ, RZ, R21 ;  /* 0x000000ffff0b7224 */ /* 0x000fe200078e0015 */
[----:B---3--:R-:W-:Y:S01]  /*3eb70*/  MOV R6, R9 ;  /* 0x0000000900067202 */ /* 0x008fe20000000f00 */
[----:B------:R-:W-:-:S07]  /*3eb80*/  IMAD.MOV.U32 R7, RZ, RZ, R8 ;  /* 0x000000ffff077224 */ /* 0x000fce00078e0008 */
[----:B------:R-:W-:Y:S01]  /*3eb90*/  HMMA.16816.F32.BF16 R4, R24, R10, R4 ;  /* 0x0000000a1804723c */ /* 0x000fe20000041804 */
[----:B------:R-:W-:Y:S04]  /*3eba0*/  LDSM.16.M88.4 R8, [R20+0x16000] ;  /* 0x016000001408783b */ /* 0x000fe80000000200 */
[----:B0-----:R-:W-:Y:S01]  /*3ebb0*/  STL.64 [R1+0x80], R12 ;  /* 0x0000800c01007387 */ /* 0x001fe20000100a00 */
[----:B------:R-:W-:Y:S01]  /*3ebc0*/  MOV R19, R12 ;  /* 0x0000000c00137202 */ /* 0x000fe20000000f00 */
[----:B------:R-:W-:Y:S02]  /*3ebd0*/  IMAD.MOV.U32 R18, RZ, RZ, R13 ;  /* 0x000000ffff127224 */ /* 0x000fe400078e000d */
[----:B------:R-:W-:Y:S04]  /*3ebe0*/  STL.64 [R1+0x88], R14 ;  /* 0x0000880e01007387 */ /* 0x000fe80000100a00 */
[----:B------:R-:W0:Y:S04]  /*3ebf0*/  LDSM.16.M88.4 R12, [R20+0x15000] ;  /* 0x01500000140c783b */ /* 0x000e280000000200 */
[----:B0-----:R-:W-:Y:S04]  /*3ec00*/  STL.64 [R1+0x70], R12 ;  /* 0x0000700c01007387 */ /* 0x001fe80000100a00 */
[----:B------:R0:W-:Y:S04]  /*3ec10*/  STL.64 [R1+0x78], R14 ;  /* 0x0000780e01007387 */ /* 0x0001e80000100a00 */
[----:B0-----:R-:W2:Y:S04]  /*3ec20*/  LDL.LU.64 R14, [R1+0x25f8] ;  /* 0x0025f800010e7983 */ /* 0x001ea80000300a00 */
[----:B------:R-:W3:Y:S04]  /*3ec30*/  LDL.LU.64 R12, [R1+0x25f0] ;  /* 0x0025f000010c7983 */ /* 0x000ee80000300a00 */
[----:B------:R-:W-:Y:S04]  /*3ec40*/  STL.64 [R1+0x540], R4 ;  /* 0x0005400401007387 */ /* 0x000fe80000100a00 */
[----:B------:R-:W-:Y:S04]  /*3ec50*/  STL.64 [R1+0x548], R6 ;  /* 0x0005480601007387 */ /* 0x000fe80000100a00 */
[----:B------:R-:W0:Y:S04]  /*3ec60*/  LDSM.16.M88.4 R4, [R20+0x17000] ;  /* 0x017000001404783b */ /* 0x000e280000000200 */
[----:B------:R-:W-:Y:S04]  /*3ec70*/  STL.64 [R1+0x60], R8 ;  /* 0x0000600801007387 */ /* 0x000fe80000100a00 */
[----:B------:R-:W-:Y:S04]  /*3ec80*/  STL.64 [R1+0x68], R10 ;  /* 0x0000680a01007387 */ /* 0x000fe80000100a00 */
[----:B------:R-:W1:Y:S04]  /*3ec90*/  LDSM.16.M88.4 R8, [R20+0x18000] ;  /* 0x018000001408783b */ /* 0x000e680000000200 */
[----:B0-----:R-:W-:Y:S04]  /*3eca0*/  STL.64 [R1+0x50], R4 ;  /* 0x0000500401007387 */ /* 0x001fe80000100a00 */
[----:B------:R-:W-:Y:S04]  /*3ecb0*/  STL.64 [R1+0x58], R6 ;  /* 0x0000580601007387 */ /* 0x000fe80000100a00 */
[----:B------:R-:W0:Y:S04]  /*3ecc0*/  LDSM.16.M88.4 R4, [R20+0x19000] ;  /* 0x019000001404783b */ /* 0x000e280000000200 */
[----:B-1----:R-:W-:Y:S04]  /*3ecd0*/  STL.64 [R1+0x40], R8 ;  /* 0x0000400801007387 */ /* 0x002fe80000100a00 */
[----:B------:R-:W-:Y:S04]  /*3ece0*/  STL.64 [R1+0x48], R10 ;  /* 0x0000480a01007387 */ /* 0x000fe80000100a00 */
[----:B------:R-:W-:Y:S04]  /*3ecf0*/  LDSM.16.M88.4 R8, [R20+0x1b000] ;  /* 0x01b000001408783b */ /* 0x000fe80000000200 */
[----:B0-----:R-:W-:Y:S01]  /*3ed00*/  STL.64 [R1+0x30], R4 ;  /* 0x0000300401007387 */ /* 0x001fe20000100a00 */
[----:B------:R-:W-:Y:S01]  /*3ed10*/  MOV R2, R4 ;  /* 0x0000000400027202 */ /* 0x000fe20000000f00 */
[----:B------:R-:W-:-:S02]  /*3ed20*/  IMAD.MOV.U32 R0, RZ, RZ, R5 ;  /* 0x000000ffff007224 */ /* 0x000fc400078e0005 */
[----:B------:R-:W-:Y:S04]  /*3ed30*/  STL.64 [R1+0x38], R6 ;  /* 0x0000380601007387 */ /* 0x000fe80000100a00 */
[----:B------:R-:W0:Y:S04]  /*3ed40*/  LDSM.16.M88.4 R4, [R20+0x1a000] ;  /* 0x01a000001404783b */ /* 0x000e280000000200 */
[----:B0-----:R-:W-:Y:S04]  /*3ed50*/  STL.64 [R1+0x20], R4 ;  /* 0x0000200401007387 */ /* 0x001fe80000100a00 */
[----:B------:R-:W-:Y:S04]  /*3ed60*/  STL.64 [R1+0x28], R6 ;  /* 0x0000280601007387 */ /* 0x000fe80000100a00 */
[----:B------:R-:W-:Y:S04]  /*3ed70*/  STL.64 [R1+0x10], R8 ;  /* 0x0000100801007387 */ /* 0x000fe80000100a00 */
[----:B------:R-:W-:Y:S04]  /*3ed80*/  STL.64 [R1+0x18], R10 ;  /* 0x0000180a01007387 */ /* 0x000fe80000100a00 */
[----:B------:R-:W0:Y:S04]  /*3ed90*/  LDSM.16.M88.4 R8, [R20+0x1d000] ;  /* 0x01d000001408783b */ /* 0x000e280000000200 */
[----:B------:R-:W1:Y:S04]  /*3eda0*/  LDSM.16.M88.4 R4, [R20+0x1c000] ;  /* 0x01c000001404783b */ /* 0x000e680000000200 */
[----:B0-----:R-:W-:Y:S04]  /*3edb0*/  STL [R1+0x206c], R10 ;  /* 0x00206c0a01007387 */ /* 0x001fe80000100800 */
[----:B-1----:R-:W-:Y:S04]  /*3edc0*/  STL.64 [R1], R4 ;  /* 0x0000000401007387 */ /* 0x002fe80000100a00 */
[----:B------:R-:W-:Y:S04]  /*3edd0*/  STL.64 [R1+0x8], R6 ;  /* 0x0000080601007387 */ /* 0x000fe80000100a00 */
[----:B------:R-:W0:Y:S04]  /*3ede0*/  LDSM.16.M88.4 R4, [R20+0x1e000] ;  /* 0x01e000001404783b */ /* 0x000e280000000200 */
[----:B------:R-:W-:Y:S04]  /*3edf0*/  STL [R1+0x2068], R11 ;  /* 0x0020680b01007387 */ /* 0x000fe80000100800 */
[----:B------:R-:W-:Y:S04]  /*3ee00*/  STL.64 [R1+0x2490], R8 ;  /* 0x0024900801007387 */ /* 0x000fe80000100a00 */
[----:B------:R-:W1:Y:S04]  /*3ee10*/  LDSM.16.M88.4 R20, [R20+0x1f000] ;  /* 0x01f000001414783b */ /* 0x000e680000000200 */
[----:B0-----:R-:W-:Y:S04]  /*3ee20*/  STL [R1+0x1f84], R6 ;  /* 0x001f840601007387 */ /* 0x001fe80000100800 */
[----:B------:R-:W-:Y:S04]  /*3ee30*/  STL [R1+0x1f80], R7 ;  /* 0x001f800701007387 */ /* 0x000fe80000100800 */
[----:B------:R0:W-:Y:S04]  /*3ee40*/  STL.64 [R1+0x24a8], R4 ;  /* 0x0024a80401007387 */ /* 0x0001e80000100a00 */
[----:B0-----:R-:W4:Y:S04]  /*3ee50*/  LDL.LU R4, [R1+0x1c0] ;  /* 0x0001c00001047983 */ /* 0x001f280000300800 */
[----:B------:R-:W4:Y:S04]  /*3ee60*/  LDL.LU R5, [R1+0x1c4] ;  /* 0x0001c40001057983 */ /* 0x000f280000300800 */
[----:B------:R-:W2:Y:S04]  /*3ee70*/  LDL.LU R6, [R1+0x1c8] ;  /* 0x0001c80001067983 */ /* 0x000ea80000300800 */
[----:B------:R-:W2:Y:S04]  /*3ee80*/  LDL.LU R7, [R1+0x1cc] ;  /* 0x0001cc0001077983 */ /* 0x000ea80000300800 */
[----:B--2---:R-:W-:Y:S04]  /*3ee90*/  STL.64 [R1+0x24b8], R6 ;  /* 0x0024b80601007387 */ /* 0x004fe80000100a00 */
[----:B----4-:R0:W-:Y:S04]  /*3eea0*/  STL.64 [R1+0x24b0], R4 ;  /* 0x0024b00401007387 */ /* 0x0101e80000100a00 */
[----:B0-----:R-:W2:Y:S01]  /*3eeb0*/  LDL.64 R4, [R1+0xb0] ;  /* 0x0000b00001047983 */ /* 0x001ea20000100a00 */
[----:B------:R-:W-:Y:S01]  /*3eec0*/  MOV R8, R19 ;  /* 0x0000001300087202 */ /* 0x000fe20000000f00 */
[----:B------:R-:W-:Y:S01]  /*3eed0*/  IMAD.MOV.U32 R9, RZ, RZ, R18 ;  /* 0x000000ffff097224 */ /* 0x000fe200078e0012 */
[----:B---3--:R-:W-:Y:S01]  /*3eee0*/  MOV R18, R13 ;  /* 0x0000000d00127202 */ /* 0x008fe20000000f00 */
[----:B------:R-:W-:Y:S01]  /*3eef0*/  IMAD.MOV.U32 R19, RZ, RZ, R28 ;  /* 0x000000ffff137224 */ /* 0x000fe200078e001c */
[----:B--2---:R0:W-:Y:S02]  /*3ef00*/  STL.64 [R1+0x24c8], R4 ;  /* 0x0024c80401007387 */ /* 0x0041e40000100a00 */
[----:B0-----:R-:W-:Y:S01]  /*3ef10*/  MOV R4, R17 ;  /* 0x0000001100047202 */ /* 0x001fe20000000f00 */
[----:B------:R-:W-:-:S05]  /*3ef20*/  IMAD.MOV.U32 R5, RZ, RZ, R16 ;  /* 0x000000ffff057224 */ /* 0x000fca00078e0010 */
[----:B------:R0:W-:Y:S04]  /*3ef30*/  STL.64 [R1+0x24f0], R4 ;  /* 0x0024f00401007387 */ /* 0x0001e80000100a00 */
[----:B------:R-:W2:Y:S04]  /*3ef40*/  LDL.LU R13, [R1+0x25e8] ;  /* 0x0025e800010d7983 */ /* 0x000ea80000300800 */
[----:B------:R-:W3:Y:S04]  /*3ef50*/  LDL.LU R28, [R1+0x25e4] ;  /* 0x0025e400011c7983 */ /* 0x000ee80000300800 */
[----:B------:R4:W-:Y:S04]  /*3ef60*/  STL.64 [R1+0x24f8], R18 ;  /* 0x0024f81201007387 */ /* 0x0009e80000100a00 */
[----:B0-----:R-:W2:Y:S04]  /*3ef70*/  LDL.LU R4, [R1+0x1f0] ;  /* 0x0001f00001047983 */ /* 0x001ea80000300800 */
[----:B------:R-:W2:Y:S04]  /*3ef80*/  LDL.LU R5, [R1+0x1f4] ;  /* 0x0001f40001057983 */ /* 0x000ea80000300800 */
[----:B------:R-:W2:Y:S04]  /*3ef90*/  LDL.LU R6, [R1+0x1f8] ;  /* 0x0001f80001067983 */ /* 0x000ea80000300800 */
[----:B------:R-:W2:Y:S01]  /*3efa0*/  LDL.LU R7, [R1+0x1fc] ;  /* 0x0001fc0001077983 */ /* 0x000ea20000300800 */
[----:B----4-:R-:W-:Y:S01]  /*3efb0*/  MOV R18, R15 ;  /* 0x0000000f00127202 */ /* 0x010fe20000000f00 */
[----:B------:R-:W-:-:S02]  /*3efc0*/  IMAD.MOV.U32 R19, RZ, RZ, R14 ;  /* 0x000000ffff137224 */ /* 0x000fc400078e000e */
        /* <DEDUP_REMOVED lines=9> */
[----:B-1----:R-:W-:Y:S01]  /*3f060*/  MOV R18, R13 ;  /* 0x0000000d00127202 */ /* 0x002fe20000000f00 */
[----:B------:R-:W-:-:S02]  /*3f070*/  IMAD.MOV.U32 R19, RZ, RZ, R12 ;  /* 0x000000ffff137224 */ /* 0x000fc400078e000c */
[----:B--2---:R-:W-:Y:S04]  /*3f080*/  STL.64 [R1+0x2520], R6 ;  /* 0x0025200601007387 */ /* 0x004fe80000100a00 */
[----:B------:R-:W-:Y:S04]  /*3f090*/  STL.64 [R1+0x2518], R4 ;  /* 0x0025180401007387 */ /* 0x000fe80000100a00 */
[----:B------:R-:W2:Y:S04]  /*3f0a0*/  LDL.LU R13, [R1+0x25d8] ;  /* 0x0025d800010d7983 */ /* 0x000ea80000300800 */
[----:B------:R-:W2:Y:S04]  /*3f0b0*/  LDL.LU R12, [R1+0x25d4] ;  /* 0x0025d400010c7983 */ /* 0x000ea80000300800 */
[----:B------:R0:W-:Y:S02]  /*3f0c0*/  STL.64 [R1+0x2528], R18 ;  /* 0x0025281201007387 */ /* 0x0001e40000100a00 */
[----:B0-----:R-:W-:Y:S01]  /*3f0d0*/  MOV R18, R15 ;  /* 0x0000000f00127202 */ /* 0x001fe20000000f00 */
[----:B---3--:R-:W-:Y:S01]  /*3f0e0*/  IMAD.MOV.U32 R19, RZ, RZ, R28 ;  /* 0x000000ffff137224 */ /* 0x008fe200078e001c */
[----:B------:R-:W3:Y:S04]  /*3f0f0*/  LDL.LU R15, [R1+0x25d0] ;  /* 0x0025d000010f7983 */ /* 0x000ee80000300800 */
[----:B------:R-:W3:Y:S04]  /*3f100*/  LDL.LU R28, [R1+0x25cc] ;  /* 0x0025cc00011c7983 */ /* 0x000ee80000300800 */
[----:B------:R4:W-:Y:S04]  /*3f110*/  STL.64 [R1+0x2540], R18 ;  /* 0x0025401201007387 */ /* 0x0009e80000100a00 */
[----:B------:R-:W3:Y:S04]  /*3f120*/  LDL.LU R4, [R1+0x4d0] ;  /* 0x0004d00001047983 */ /* 0x000ee80000300800 */
[----:B------:R-:W3:Y:S04]  /*3f130*/  LDL.LU R5, [R1+0x4d4] ;  /* 0x0004d40001057983 */ /* 0x000ee80000300800 */
[----:B------:R-:W3:Y:S04]  /*3f140*/  LDL.LU R6, [R1+0x4d8] ;  /* 0x0004d80001067983 */ /* 0x000ee80000300800 */
[----:B------:R-:W3:Y:S01]  /*3f150*/  LDL.LU R7, [R1+0x4dc] ;  /* 0x0004dc0001077983 */ /* 0x000ee20000300800 */
[----:B----4-:R-:W-:Y:S01]  /*3f160*/  IMAD.MOV.U32 R19, RZ, RZ, R14 ;  /* 0x000000ffff137224 */ /* 0x010fe200078e000e */
[----:B--2---:R-:W-:-:S02]  /*3f170*/  MOV R18, R13 ;  /* 0x0000000d00127202 */ /* 0x004fc40000000f00 */
[----:B------:R-:W2:Y:S04]  /*3f180*/  LDL.LU R13, [R1+0x25c8] ;  /* 0x0025c800010d7983 */ /* 0x000ea80000300800 */
[----:B------:R-:W4:Y:S04]  /*3f190*/  LDL.LU R14, [R1+0x25c4] ;  /* 0x0025c400010e7983 */ /* 0x000f280000300800 */
[----:B------:R-:W-:Y:S04]  /*3f1a0*/  STL.64 [R1+0x2558], R18 ;  /* 0x0025581201007387 */ /* 0x000fe80000100a00 */
[----:B---3--:R-:W-:Y:S04]  /*3f1b0*/  STL.64 [R1+0x2538], R6 ;  /* 0x0025380601007387 */ /* 0x008fe80000100a00 */
[----:B------:R0:W-:Y:S04]  /*3f1c0*/  STL.64 [R1+0x2530], R4 ;  /* 0x0025300401007387 */ /* 0x0001e80000100a00 */
[----:B0-----:R-:W3:Y:S04]  /*3f1d0*/  LDL.LU R4, [R1+0x4e0] ;  /* 0x0004e00001047983 */ /* 0x001ee80000300800 */
[----:B------:R-:W3:Y:S04]  /*3f1e0*/  LDL.LU R5, [R1+0x4e4] ;  /* 0x0004e40001057983 */ /* 0x000ee80000300800 */
[----:B------:R-:W2:Y:S04]  /*3f1f0*/  LDL.LU R6, [R1+0x4e8] ;  /* 0x0004e80001067983 */ /* 0x000ea80000300800 */
[----:B------:R-:W2:Y:S01]  /*3f200*/  LDL.LU R7, [R1+0x4ec] ;  /* 0x0004ec0001077983 */ /* 0x000ea20000300800 */
[----:B------:R-:W-:Y:S01]  /*3f210*/  MOV R18, R15 ;  /* 0x0000000f00127202 */ /* 0x000fe20000000f00 */
[----:B------:R-:W-:-:S02]  /*3f220*/  IMAD.MOV.U32 R19, RZ, RZ, R12 ;  /* 0x000000ffff137224 */ /* 0x000fc400078e000c */
[----:B------:R-:W3:Y:S04]  /*3f230*/  LDL.LU R15, [R1+0x25c0] ;  /* 0x0025c000010f7983 */ /* 0x000ee80000300800 */
[----:B------:R-:W4:Y:S04]  /*3f240*/  LDL.LU R12, [R1+0x25bc] ;  /* 0x0025bc00010c7983 */ /* 0x000f280000300800 */
[----:B------:R-:W-:Y:S04]  /*3f250*/  STL.64 [R1+0x2570], R18 ;  /* 0x0025701201007387 */ /* 0x000fe80000100a00 */
[----:B--2---:R-:W-:Y:S04]  /*3f260*/  STL.64 [R1+0x2550], R6 ;  /* 0x0025500601007387 */ /* 0x004fe80000100a00 */
[----:B---3--:R0:W-:Y:S04]  /*3f270*/  STL.64 [R1+0x2548], R4 ;  /* 0x0025480401007387 */ /* 0x0081e80000100a00 */
[----:B0-----:R-:W2:Y:S04]  /*3f280*/  LDL.LU R4, [R1+0x4f0] ;  /* 0x0004f00001047983 */ /* 0x001ea80000300800 */
[----:B------:R-:W2:Y:S04]  /*3f290*/  LDL.LU R5, [R1+0x4f4] ;  /* 0x0004f40001057983 */ /* 0x000ea80000300800 */
[----:B------:R-:W3:Y:S04]  /*3f2a0*/  LDL.LU R6, [R1+0x4f8] ;  /* 0x0004f80001067983 */ /* 0x000ee80000300800 */
[----:B------:R-:W3:Y:S01]  /*3f2b0*/  LDL.LU R7, [R1+0x4fc] ;  /* 0x0004fc0001077983 */ /* 0x000ee20000300800 */
[----:B------:R-:W-:Y:S01]  /*3f2c0*/  MOV R18, R13 ;  /* 0x0000000d00127202 */ /* 0x000fe20000000f00 */
[----:B------:R-:W-:-:S02]  /*3f2d0*/  IMAD.MOV.U32 R19, RZ, RZ, R28 ;  /* 0x000000ffff137224 */ /* 0x000fc400078e001c */
[----:B------:R-:W2:Y:S04]  /*3f2e0*/  LDL.LU R13, [R1+0x25b8] ;  /* 0x0025b800010d7983 */ /* 0x000ea80000300800 */
        /* <DEDUP_REMOVED lines=8> */
[----:B----4-:R-:W-:-:S05]  /*3f370*/  IMAD.MOV.U32 R19, RZ, RZ, R14 ;  /* 0x000000ffff137224 */ /* 0x010fca00078e000e */
[----:B------:R-:W-:Y:S04]  /*3f380*/  STL.64 [R1+0x25a0], R18 ;  /* 0x0025a01201007387 */ /* 0x000fe80000100a00 */
        /* <DEDUP_REMOVED lines=18> */
[----:B------:R0:W-:Y:S04]  /*3f4b0*/  STL.64 [R1+0x24a0], R8 ;  /* 0x0024a00801007387 */ /* 0x0001e80000100a00 */
[----:B0-----:R-:W3:Y:S01]  /*3f4c0*/  LDL.64 R8, [R1+0xa0] ;  /* 0x0000a00001087983 */ /* 0x001ee20000100a00 */
[----:B------:R-:W-:Y:S01]  /*3f4d0*/  MOV R18, R13 ;  /* 0x0000000d00127202 */ /* 0x000fe20000000f00 */
[----:B------:R-:W-:-:S02]  /*3f4e0*/  IMAD.MOV.U32 R19, RZ, RZ, R12 ;  /* 0x000000ffff137224 */ /* 0x000fc400078e000c */
[----:B------:R-:W0:Y:S04]  /*3f4f0*/  LDSM.16.M88.4 R12, [R3+0x20800] ;  /* 0x02080000030c783b */ /* 0x000e280000000200 */
[----:B---3--:R1:W-:Y:S04]  /*3f500*/  STL.64 [R1+0x24c0], R8 ;  /* 0x0024c00801007387 */ /* 0x0083e80000100a00 */
[----:B-1----:R-:W3:Y:S04]  /*3f510*/  LDL.LU R8, [R1+0x1d0] ;  /* 0x0001d00001087983 */ /* 0x002ee80000300800 */
[----:B------:R-:W3:Y:S04]  /*3f520*/  LDL.LU R9, [R1+0x1d4] ;  /* 0x0001d40001097983 */ /* 0x000ee80000300800 */
[----:B------:R-:W4:Y:S04]  /*3f530*/  LDL.LU R10, [R1+0x1d8] ;  /* 0x0001d800010a7983 */ /* 0x000f280000300800 */
[----:B------:R-:W4:Y:S01]  /*3f540*/  LDL.LU R11, [R1+0x1dc] ;  /* 0x0001dc00010b7983 */ /* 0x000f220000300800 */
[C---:B--2---:R-:W-:Y:S03]  /*3f550*/  HMMA.16816.F32.BF16 R16, R24.reuse, R18, R4 ;  /* 0x000000121810723c */ /* 0x044fe60000041804 */
[----:B----4-:R-:W-:Y:S04]  /*3f560*/  STL.64 [R1+0x24d8], R10 ;  /* 0x0024d80a01007387 */ /* 0x010fe80000100a00 */
[----:B---3--:R1:W-:Y:S04]  /*3f570*/  STL.64 [R1+0x24d0], R8 ;  /* 0x0024d00801007387 */ /* 0x0083e80000100a00 */
[----:B-1----:R-:W2:Y:S04]  /*3f580*/  LDL.LU R8, [R1+0x1e0] ;  /* 0x0001e00001087983 */ /* 0x002ea80000300800 */
[----:B------:R-:W2:Y:S04]  /*3f590*/  LDL.LU R9, [R1+0x1e4] ;  /* 0x0001e40001097983 */ /* 0x000ea80000300800 */
[----:B------:R-:W2:Y:S04]  /*3f5a0*/  LDL.LU R10, [R1+0x1e8] ;  /* 0x0001e800010a7983 */ /* 0x000ea80000300800 */
[----:B------:R-:W2:Y:S04]  /*3f5b0*/  LDL.LU R11, [R1+0x1ec] ;  /* 0x0001ec00010b7983 */ /* 0x000ea80000300800 */
[----:B------:R-:W-:Y:S04]  /*3f5c0*/  STL [R1+0x209c], R22 ;  /* 0x00209c1601007387 */ /* 0x000fe80000100800 */
[----:B------:R-:W-:Y:S04]  /*3f5d0*/  STL [R1+0x2098], R23 ;  /* 0x0020981701007387 */ /* 0x000fe80000100800 */
[----:B0-----:R0:W-:Y:S04]  /*3f5e0*/  STL [R1+0x23dc], R12 ;  /* 0x0023dc0c01007387 */ /* 0x0011e80000100800 */
[----:B------:R1:W-:Y:S04]  /*3f5f0*/  STL [R1+0x23d8], R13 ;  /* 0x0023d80d01007387 */ /* 0x0003e80000100800 */
[----:B------:R3:W-:Y:S04]  /*3f600*/  STL [R1+0x23d4], R14 ;  /* 0x0023d40e01007387 */ /* 0x0007e80000100800 */
[----:B------:R4:W-:Y:S04]  /*3f610*/  STL [R1+0x23d0], R15 ;  /* 0x0023d00f01007387 */ /* 0x0009e80000100800 */
[----:B0-----:R-:W2:Y:S04]  /*3f620*/  LDL.LU R12, [R1+0x1b0] ;  /* 0x0001b000010c7983 */ /* 0x001ea80000300800 */
[----:B-1----:R-:W2:Y:S04]  /*3f630*/  LDL.LU R13, [R1+0x1b4] ;  /* 0x0001b400010d7983 */ /* 0x002ea80000300800 */
[----:B---3--:R-:W3:Y:S04]  /*3f640*/  LDL.LU R14, [R1+0x1b8] ;  /* 0x0001b800010e7983 */ /* 0x008ee80000300800 */
[----:B----4-:R-:W3:Y:S04]  /*3f650*/  LDL.LU R15, [R1+0x1bc] ;  /* 0x0001bc00010f7983 */ /* 0x010ee80000300800 */
[----:B------:R-:W4:Y:S04]  /*3f660*/  LDL.LU.64 R6, [R1+0x25b0] ;  /* 0x0025b00001067983 */ /* 0x000f280000300a00 */
[----:B------:R-:W4:Y:S04]  /*3f670*/  LDL.LU.64 R4, [R1+0x25a8] ;  /* 0x0025a80001047983 */ /* 0x000f280000300a00 */
[----:B------:R-:W-:Y:S04]  /*3f680*/  STL.64 [R1+0x530], R16 ;  /* 0x0005301001007387 */ /* 0x000fe80000100a00 */
[----:B------:R0:W-:Y:S04]  /*3f690*/  STL.64 [R1+0x538], R18 ;  /* 0x0005381201007387 */ /* 0x0001e80000100a00 */
[----:B0-----:R-:W4:Y:S02]  /*3f6a0*/  LDL.LU.64 R18, [R1+0x25a0] ;  /* 0x0025a00001127983 */ /* 0x001f240000300a00 */
[C---:B----4-:R-:W-:Y:S02]  /*3f6b0*/  HMMA.16816.F32.BF16 R16, R24.reuse, R18, R4 ;  /* 0x000000121810723c */ /* 0x050fe40000041804 */
[----:B------:R-:W4:Y:S04]  /*3f6c0*/  LDL.LU.64 R6, [R1+0x2598] ;  /* 0x0025980001067983 */ /* 0x000f280000300a00 */
[----:B------:R-:W4:Y:S11]  /*3f6d0*/  LDL.LU.64 R4, [R1+0x2590] ;  /* 0x0025900001047983 */ /* 0x000f360000300a00 */
[----:B------:R-:W-:Y:S06]  /*3f6e0*/  @!UPT UIADD3 URZ, URZ, URZ, URZ ;  /* 0x0000003f3f3ff290 */ /* 0x000fec000fffe03f */
        /* <DEDUP_REMOVED lines=25> */
[----:B------:R-:W4:Y:S01]  /*3f880*/  LDL.LU.64 R6, [R1+0x2538] ;  /* 0x0025380001067983 */ /* 0x000f220000300a00 */
[----:B------:R-:W4:Y:S11]  /*3f890*/  LDL.LU.64 R4, [R1+0x2530] ;  /* 0x0025300001047983 */ /* 0x000f360000300a00 */
[----:B------:R-:W-:Y:S09]  /*3f8a0*/  @!UPT UIADD3 URZ, URZ, URZ, URZ ;  /* 0x0000003f3f3ff290 */ /* 0x000ff2000fffe03f */
[----:B------:R-:W-:Y:S01]  /*3f8b0*/  STL.64 [R1+0x4e0], R16 ;  /* 0x0004e01001007387 */ /* 0x000fe20000100a00 */
[----:B------:R0:W-:Y:S03]  /*3f8c0*/  STL.64 [R1+0x4e8], R18 ;  /* 0x0004e81201007387 */ /* 0x0001e60000100a00 */
        /* <DEDUP_REMOVED lines=15> */
[----:B----4-:R-:W-:Y:S02]  /*3f9c0*/  HMMA.16816.F32.BF16 R24, R24, R18, R4 ;  /* 0x000000121818723c */ /* 0x010fe40000041804 */
[----:B------:R-:W2:Y:S01]  /*3f9d0*/  LDL.LU.64 R4, [R1+0x24f0] ;  /* 0x0024f00001047983 */ /* 0x000ea20000300a00 */
[----:B------:R-:W2:Y:S02]  /*3f9e0*/  LDL.LU.64 R18, [R1+0x24e8] ;  /* 0x0024e80001127983 */ /* 0x000ea40000300a00 */
[----:B------:R-:W2:Y:S11]  /*3f9f0*/  LDL.LU.64 R16, [R1+0x24e0] ;  /* 0x0024e00001107983 */ /* 0x000eb60000300a00 */
[----:B------:R-:W-:Y:S07]  /*3fa00*/  @!UPT UIADD3 URZ, URZ, URZ, URZ ;  /* 0x0000003f3f3ff290 */ /* 0x000fee000fffe03f */
[----:B------:R0:W-:Y:S01]  /*3fa10*/  STL.64 [R1+0xd0], R24 ;  /* 0x0000d01801007387 */ /* 0x0001e20000100a00 */
[----:B------:R1:W-:Y:S03]  /*3fa20*/  STL.64 [R1+0xd8], R26 ;  /* 0x0000d81a01007387 */ /* 0x0003e60000100a00 */
[----:B0-----:R-:W4:Y:S01]  /*3fa30*/  LDL.LU R24, [R1+0x1a0] ;  /* 0x0001a00001187983 */ /* 0x001f220000300800 */
[----:B------:R-:W4:Y:S02]  /*3fa40*/  LDL.LU R25, [R1+0x1a4] ;  /* 0x0001a40001197983 */ /* 0x000f240000300800 */
[----:B-1----:R-:W4:Y:S02]  /*3fa50*/  LDL.LU R26, [R1+0x1a8] ;  /* 0x0001a800011a7983 */ /* 0x002f240000300800 */
[----:B------:R-:W4:Y:S01]  /*3fa60*/  LDL.LU R27, [R1+0x1ac] ;  /* 0x0001ac00011b7983 */ /* 0x000f220000300800 */
[C---:B--2---:R-:W-:Y:S01]  /*3fa70*/  HMMA.16816.F32.BF16 R4, R16.reuse, R4, R8 ;  /* 0x000000041004723c */ /* 0x044fe20000041808 */
[----:B------:R-:W2:Y:S01]  /*3fa80*/  LDL.LU.64 R10, [R1+0x24d8] ;  /* 0x0024d800010a7983 */ /* 0x000ea20000300a00 */
[----:B------:R-:W2:Y:S11]  /*3fa90*/  LDL.LU.64 R8, [R1+0x24d0] ;  /* 0x0024d00001087983 */ /* 0x000eb60000300a00 */
[----:B------:R-:W-:Y:S10]  /*3faa0*/  @!UPT UIADD3 URZ, URZ, URZ, URZ ;  /* 0x0000003f3f3ff290 */ /* 0x000ff4000fffe03f */
[----:B------:R0:W-:Y:S01]  /*3fab0*/  STL.64 [R1+0x4d0], R4 ;  /* 0x0004d00401007387 */ /* 0x0001e20000100a00 */
[----:B------:R-:W-:Y:S03]  /*3fac0*/  STL.64 [R1+0x4d8], R6 ;  /* 0x0004d80601007387 */ /* 0x000fe60000100a00 */
[----:B0-----:R-:W2:Y:S02]  /*3fad0*/  LDL.LU.64 R4, [R1+0x24c8] ;  /* 0x0024c80001047983 */ /* 0x001ea40000300a00 */
[C---:B--2---:R-:W-:Y:S01]  /*3fae0*/  HMMA.16816.F32.BF16 R8, R16.reuse, R4, R8 ;  /* 0x000000041008723c */ /* 0x044fe20000041808 */
[----:B------:R-:W-:Y:S01]  /*3faf0*/  MOV R29, R4 ;  /* 0x00000004001d7202 */ /* 0x000fe20000000f00 */
[----:B------:R-:W-:Y:S11]  /*3fb00*/  IMAD.MOV.U32 R28, RZ, RZ, R5 ;  /* 0x000000ffff1c7224 */ /* 0x000ff600078e0005 */
[----:B------:R-:W-:Y:S10]  /*3fb10*/  @!UPT UIADD3 URZ, URZ, URZ, URZ ;  /* 0x0000003f3f3ff290 */ /* 0x000ff4000fffe03f */
[----:B------:R0:W-:Y:S01]  /*3fb20*/  STL.64 [R1+0x4c0], R8 ;  /* 0x0004c00801007387 */ /* 0x0001e20000100a00 */
[----:B------:R-:W-:Y:S03]  /*3fb30*/  STL.64 [R1+0x4c8], R10 ;  /* 0x0004c80a01007387 */ /* 0x000fe60000100a00 */
[----:B0-----:R-:W2:Y:S01]  /*3fb40*/  LDL.LU.64 R8, [R1+0x24c0] ;  /* 0x0024c00001087983 */ /* 0x001ea20000300a00 */
[----:B------:R-:W2:Y:S02]  /*3fb50*/  LDL.LU.64 R6, [R1+0x24b8] ;  /* 0x0024b80001067983 */ /* 0x000ea40000300a00 */
[----:B------:R-:W2:Y:S02]  /*3fb60*/  LDL.LU.64 R4, [R1+0x24b0] ;  /* 0x0024b00001047983 */ /* 0x000ea40000300a00 */
[----:B------:R-:W-:Y:S01]  /*3fb70*/  STL [R1+0x23e4], R28 ;  /* 0x0023e41c01007387 */ /* 0x000fe20000100800 */
[----:B------:R-:W-:Y:S01]  /*3fb80*/  STL [R1+0x23e0], R29 ;  /* 0x0023e01d01007387 */ /* 0x000fe20000100800 */
[C---:B--2---:R-:W-:Y:S11]  /*3fb90*/  HMMA.16816.F32.BF16 R4, R16.reuse, R8, R4 ;  /* 0x000000081004723c */ /* 0x044ff60000041804 */
[----:B------:R-:W-:Y:S11]  /*3fba0*/  @!UPT UIADD3 URZ, URZ, URZ, URZ ;  /* 0x0000003f3f3ff290 */ /* 0x000ff6000fffe03f */
[----:B------:R-:W-:Y:S01]  /*3fbb0*/  @!UPT UIADD3 URZ, URZ, URZ, URZ ;  /* 0x0000003f3f3ff290 */ /* 0x000fe2000fffe03f */
[----:B------:R0:W-:Y:S01]  /*3fbc0*/  STL.64 [R1+0x4b0], R4 ;  /* 0x0004b00401007387 */ /* 0x0001e20000100a00 */
[----:B------:R1:W-:Y:S03]  /*3fbd0*/  STL.64 [R1+0x4b8], R6 ;  /* 0x0004b80601007387 */ /* 0x0003e60000100a00 */
[----:B0-----:R-:W2:Y:S01]  /*3fbe0*/  LDL.LU.64 R4, [R1+0x24a8] ;  /* 0x0024a80001047983 */ /* 0x001ea20000300a00 */
[----:B-1----:R-:W-:Y:S01]  /*3fbf0*/  MOV R7, R8 ;  /* 0x0000000800077202 */ /* 0x002fe20000000f00 */
[----:B------:R-:W-:Y:S02]  /*3fc00*/  IMAD.MOV.U32 R6, RZ, RZ, R9 ;  /* 0x000000ffff067224 */ /* 0x000fe400078e0009 */
[----:B------:R-:W4:Y:S03]  /*3fc10*/  LDL.LU.64 R8, [R1+0x24a0] ;  /* 0x0024a00001087983 */ /* 0x000f260000300a00 */
[----:B------:R-:W-:Y:S01]  /*3fc20*/  STL.64 [R1+0x23f0], R6 ;  /* 0x0023f00601007387 */ /* 0x000fe20000100a00 */
[----:B--2---:R0:W-:Y:S04]  /*3fc30*/  STL.64 [R1+0x23e8], R4 ;  /* 0x0023e80401007387 */ /* 0x0041e80000100a00 */
[----:B0-----:R-:W3:Y:S02]  /*3fc40*/  LDL.64 R4, [R1+0x90] ;  /* 0x0000900001047983 */ /* 0x001ee40000100a00 */
[C---:B---3--:R-:W-:Y:S11]  /*3fc50*/  HMMA.16816.F32.BF16 R12, R16.reuse, R4, R12 ;  /* 0x00000004100c723c */ /* 0x048ff6000004180c */
[----:B------:R-:W-:Y:S11]  /*3fc60*/  @!UPT UIADD3 URZ, URZ, URZ, URZ ;  /* 0x0000003f3f3ff290 */ /* 0x000ff6000fffe03f */
[----:B------:R-:W-:Y:S01]  /*3fc70*/  @!UPT UIADD3 URZ, URZ, URZ, URZ ;  /* 0x0000003f3f3ff290 */ /* 0x000fe2000fffe03f */
[----:B------:R-:W-:Y:S01]  /*3fc80*/  STL.64 [R1+0x4a0], R12 ;  /* 0x0004a00c01007387 */ /* 0x000fe20000100a00 */
[----:B------:R0:W-:Y:S02]  /*3fc90*/  STL.64 [R1+0x4a8], R14 ;  /* 0x0004a80e01007387 */ /* 0x0001e40000100a00 */
[----:B0-----:R-:W-:Y:S01]  /*3fca0*/  MOV R14, R4 ;  /* 0x00000004000e7202 */ /* 0x001fe20000000f00 */
[----:B------:R-:W-:Y:S02]  /*3fcb0*/  IMAD.MOV.U32 R15, RZ, RZ, R5 ;  /* 0x000000ffff0f7224 */ /* 0x000fe400078e0005 */
[C---:B----4-:R-:W-:Y:S03]  /*3fcc0*/  HMMA.16816.F32.BF16 R4, R16.reuse, R8, R24 ;  /* 0x000000081004723c */ /* 0x050fe60000041818 */
[----:B------:R-:W-:Y:S11]  /*3fcd0*/  STL.64 [R1+0x2498], R14 ;  /* 0x0024980e01007387 */ /* 0x000ff60000100a00 */
[----:B------:R-:W-:Y:S10]  /*3fce0*/  @!UPT UIADD3 URZ, URZ, URZ, URZ ;  /* 0x0000003f3f3ff290 */ /* 0x000ff4000fffe03f */
[----:B------:R-:W-:Y:S01]  /*3fcf0*/  MOV R22, R6 ;  /* 0x0000000600167202 */ /* 0x000fe20000000f00 */
[----:B------:R-:W-:Y:S01]  /*3fd00*/  IMAD.MOV.U32 R23, RZ, RZ, R7 ;  /* 0x000000ffff177224 */ /* 0x000fe200078e0007 */
[----:B------:R-:W-:Y:S04]  /*3fd10*/  STL.64 [R1+0x490], R4 ;  /* 0x0004900401007387 */ /* 0x000fe80000100a00 */
[----:B------:R-:W-:Y:S01]  /*3fd20*/  STL.64 [R1+0x2400], R22 ;  /* 0x0024001601007387 */ /* 0x000fe20000100a00 */
[----:B------:R0:W-:Y:S03]  /*3fd30*/  STL.64 [R1+0x23f8], R20 ;  /* 0x0023f81401007387 */ /* 0x0001e60000100a00 */
[----:B0-----:R-:W2:Y:S04]  /*3fd40*/  LDL.64 R20, [R1] ;  /* 0x0000000001147983 */ /* 0x001ea80000100a00 */
[----:B--2---:R0:W-:Y:S04]  /*3fd50*/  STL.64 [R1+0x2418], R20 ;  /* 0x0024181401007387 */ /* 0x0041e80000100a00 */
[----:B0-----:R-:W2:Y:S04]  /*3fd60*/  LDL.64 R20, [R1+0x10] ;  /* 0x0000100001147983 */ /* 0x001ea80000100a00 */
[----:B--2---:R0:W-:Y:S01]  /*3fd70*/  STL.64 [R1+0x2430], R20 ;  /* 0x0024301401007387 */ /* 0x0041e20000100a00 */
[----:B------:R-:W2:Y:S02]  /*3fd80*/  LDL.LU R4, [R1+0x630] ;  /* 0x0006300001047983 */ /* 0x000ea40000300800 */
[----:B------:R-:W2:Y:S02]  /*3fd90*/  LDL.LU R5, [R1+0x634] ;  /* 0x0006340001057983 */ /* 0x000ea40000300800 */
[----:B------:R-:W3:Y:S01]  /*3fda0*/  LDL.LU R6, [R1+0x638] ;  /* 0x0006380001067983 */ /* 0x000ee20000300800 */
[----:B------:R-:W3:Y:S04]  /*3fdb0*/  LDL.LU R7, [R1+0x63c] ;  /* 0x00063c0001077983 */ /* 0x000ee80000300800 */
[----:B0-----:R-:W4:Y:S04]  /*3fdc0*/  LDL.64 R20, [R1+0x20] ;  /* 0x0000200001147983 */ /* 0x001f280000100a00 */
[----:B----4-:R0:W-:Y:S04]  /*3fdd0*/  STL.64 [R1+0x2448], R20 ;  /* 0x0024481401007387 */ /* 0x0101e80000100a00 */
[----:B0-----:R-:W4:Y:S01]  /*3fde0*/  LDL.LU R20, [R1+0x660] ;  /* 0x0006600001147983 */ /* 0x001f220000300800 */
[----:B------:R-:W4:Y:S02]  /*3fdf0*/  LDL.LU R21, [R1+0x664] ;  /* 0x0006640001157983 */ /* 0x000f240000300800 */
[----:B------:R-:W2:Y:S02]  /*3fe00*/  LDL.LU R22, [R1+0x668] ;  /* 0x0006680001167983 */ /* 0x000ea40000300800 */
[----:B------:R-:W2:Y:S02]  /*3fe10*/  LDL.LU R23, [R1+0x66c] ;  /* 0x00066c0001177983 */ /* 0x000ea40000300800 */
[----:B--2---:R-:W-:Y:S01]  /*3fe20*/  STL.64 [R1+0x2458], R22 ;  /* 0x0024581601007387 */ /* 0x004fe20000100a00 */
[----:B----4-:R0:W-:Y:S03]  /*3fe30*/  STL.64 [R1+0x2450], R20 ;  /* 0x0024501401007387 */ /* 0x0101e60000100a00 */
[----:B0-----:R-:W2:Y:S04]  /*3fe40*/  LDL R20, [R1+0x40] ;  /* 0x0000400001147983 */ /* 0x001ea80000100800 */
[----:B------:R-:W2:Y:S04]  /*3fe50*/  LDL R21, [R1+0x44] ;  /* 0x0000440001157983 */ /* 0x000ea80000100800 */
[----:B--2---:R-:W-:Y:S01]  /*3fe60*/  STL.64 [R1+0x2470], R20 ;  /* 0x0024701401007387 */ /* 0x004fe20000100a00 */
[----:B---3--:R-:W-:Y:S02]  /*3fe70*/  STL.64 [R1+0x2410], R6 ;  /* 0x0024100601007387 */ /* 0x008fe40000100a00 */
[----:B------:R0:W-:Y:S02]  /*3fe80*/  STL.64 [R1+0x2408], R4 ;  /* 0x0024080401007387 */ /* 0x0001e40000100a00 */
[----:B0-----:R-:W2:Y:S01]  /*3fe90*/  LDL.LU R4, [R1+0x420] ;  /* 0x0004200001047983 */ /* 0x001ea20000300800 */
[----:B------:R-:W2:Y:S02]  /*3fea0*/  LDL.LU R5, [R1+0x424] ;  /* 0x0004240001057983 */ /* 0x000ea40000300800 */
[----:B------:R-:W3:Y:S02]  /*3feb0*/  LDL.LU R6, [R1+0x428] ;  /* 0x0004280001067983 */ /* 0x000ee40000300800 */
[----:B------:R-:W3:Y:S01]  /*3fec0*/  LDL.LU R7, [R1+0x42c] ;  /* 0x00042c0001077983 */ /* 0x000ee20000300800 */
[----:B------:R-:W4:Y:S04]  /*3fed0*/  LDL R20, [R1+0x50] ;  /* 0x0000500001147983 */ /* 0x000f280000100800 */
[----:B------:R-:W4:Y:S01]  /*3fee0*/  LDL R21, [R1+0x54] ;  /* 0x0000540001157983 */ /* 0x000f220000100800 */
[----:B------:R-:W2:Y:S02]  /*3fef0*/  LDL.LU R12, [R1+0x190] ;  /* 0x00019000010c7983 */ /* 0x000ea40000300800 */
[----:B------:R-:W2:Y:S02]  /*3ff00*/  LDL.LU R13, [R1+0x194] ;  /* 0x00019400010d7983 */ /* 0x000ea40000300800 */
[----:B------:R-:W2:Y:S01]  /*3ff10*/  LDL.LU R14, [R1+0x198] ;  /* 0x00019800010e7983 */ /* 0x000ea20000300800 */
[----:B------:R-:W2:Y:S01]  /*3ff20*/  LDL.LU R15, [R1+0x19c] ;  /* 0x00019c00010f7983 */ /* 0x000ea20000300800 */
[----:B------:R-:W2:Y:S02]  /*3ff30*/  LDL.64 R24, [R1+0x70] ;  /* 0x0000700001187983 */ /* 0x000ea40000100a00 */
[----:B------:R-:W2:Y:S01]  /*3ff40*/  LDL.64 R8, [R1+0x60] ;  /* 0x0000600001087983 */ /* 0x000ea20000100a00 */
[----:B----4-:R0:W-:Y:S04]  /*3ff50*/  STL.64 [R1+0x2488], R20 ;  /* 0x0024881401007387 */ /* 0x0101e80000100a00 */
[----:B0-----:R-:W4:Y:S01]  /*3ff60*/  LDL.LU R20, [R1+0x690] ;  /* 0x0006900001147983 */ /* 0x001f220000300800 */
[----:B------:R-:W4:Y:S02]  /*3ff70*/  LDL.LU R21, [R1+0x694] ;  /* 0x0006940001157983 */ /* 0x000f240000300800 */
[----:B------:R-:W4:Y:S02]  /*3ff80*/  LDL.LU R22, [R1+0x698] ;  /* 0x0006980001167983 */ /* 0x000f240000300800 */
[----:B------:R-:W4:Y:S01]  /*3ff90*/  LDL.LU R23, [R1+0x69c] ;  /* 0x00069c0001177983 */ /* 0x000f220000300800 */
[----:B---3--:R-:W-:Y:S01]  /*3ffa0*/  STL.64 [R1+0x2428], R6 ;  /* 0x0024280601007387 */ /* 0x008fe20000100a00 */
[----:B--2---:R0:W-:Y:S03]  /*3ffb0*/  STL.64 [R1+0x2420], R4 ;  /* 0x0024200401007387 */ /* 0x0041e60000100a00 */
        /* <DEDUP_REMOVED lines=10> */
[C---:B------:R-:W-:Y:S01]  /*40060*/  HMMA.16816.F32.BF16 R12, R16.reuse, R24, R12 ;  /* 0x00000018100c723c */ /* 0x040fe2000004180c */
[----:B---3--:R-:W-:Y:S01]  /*40070*/  STL.64 [R1+0x2468], R6 ;  /* 0x0024680601007387 */ /* 0x008fe20000100a00 */
[----:B--2---:R0:W-:Y:S03]  /*40080*/  STL.64 [R1+0x2460], R4 ;  /* 0x0024600401007387 */ /* 0x0041e60000100a00 */
[----:B0-----:R-:W2:Y:S01]  /*40090*/  LDL.LU R4, [R1+0x670] ;  /* 0x0006700001047983 */ /* 0x001ea20000300800 */
[----:B------:R-:W2:Y:S02]  /*400a0*/  LDL.LU R5, [R1+0x674] ;  /* 0x0006740001057983 */ /* 0x000ea40000300800 */
[----:B------:R-:W3:Y:S02]  /*400b0*/  LDL.LU R6, [R1+0x678] ;  /* 0x0006780001067983 */ /* 0x000ee40000300800 */
[----:B------:R-:W3:Y:S01]  /*400c0*/  LDL.LU R7, [R1+0x67c] ;  /* 0x00067c0001077983 */ /* 0x000ee20000300800 */
[----:B----4-:R-:W-:Y:S01]  /*400d0*/  HMMA.16816.F32.BF16 R20, R16, R8, R20 ;  /* 0x000000081014723c */ /* 0x010fe20000041814 */
[----:B------:R-:W-:Y:S01]  /*400e0*/  MOV R28, R8 ;  /* 0x00000008001c7202 */ /* 0x000fe20000000f00 */
[----:B------:R-:W-:Y:S11]  /*400f0*/  IMAD.MOV.U32 R29, RZ, RZ, R9 ;  /* 0x000000ffff1d7224 */ /* 0x000ff600078e0009 */
[----:B------:R-:W-:Y:S11]  /*40100*/  @!UPT UIADD3 URZ, URZ, URZ, URZ ;  /* 0x0000003f3f3ff290 */ /* 0x000ff6000fffe03f */
[----:B------:R-:W-:Y:S01]  /*40110*/  MOV R10, R21 ;  /* 0x00000015000a7202 */ /* 0x000fe20000000f00 */
[----:B---3--:R-:W-:Y:S01]  /*40120*/  STL.64 [R1+0x2480], R6 ;  /* 0x0024800601007387 */ /* 0x008fe20000100a00 */
[----:B--2---:R0:W-:Y:S03]  /*40130*/  STL.64 [R1+0x2478], R4 ;  /* 0x0024780401007387 */ /* 0x0041e60000100a00 */
[----:B0-----:R-:W2:Y:S01]  /*40140*/  LDL.LU R4, [R1+0x680] ;  /* 0x0006800001047983 */ /* 0x001ea20000300800 */
[----:B------:R-:W2:Y:S02]  /*40150*/  LDL.LU R5, [R1+0x684] ;  /* 0x0006840001057983 */ /* 0x000ea40000300800 */
[----:B------:R-:W2:Y:S02]  /*40160*/  LDL.LU R6, [R1+0x688] ;  /* 0x0006880001067983 */ /* 0x000ea40000300800 */
[----:B------:R-:W2:Y:S01]  /*40170*/  LDL.LU R7, [R1+0x68c] ;  /* 0x00068c0001077983 */ /* 0x000ea20000300800 */
[----:B------:R0:W-:Y:S02]  /*40180*/  STL.64 [R1+0x300], R12 ;  /* 0x0003000c01007387 */ /* 0x0001e40000100a00 */
[----:B0-----:R-:W-:Y:S01]  /*40190*/  MOV R12, R24 ;  /* 0x00000018000c7202 */ /* 0x001fe20000000f00 */
[----:B------:R-:W-:-:S02]  /*401a0*/  IMAD.MOV.U32 R13, RZ, RZ, R25 ;  /* 0x000000ffff0d7224 */ /* 0x000fc400078e0019 */
[----:B------:R-:W0:Y:S04]  /*401b0*/  LDSM.16.M88.4 R24, [R3+0x21000] ;  /* 0x021000000318783b */ /* 0x000e280000000200 */
[----:B------:R1:W-:Y:S04]  /*401c0*/  STL.64 [R1+0x308], R14 ;  /* 0x0003080e01007387 */ /* 0x0003e80000100a00 */
[----:B-1----:R-:W3:Y:S04]  /*401d0*/  LDL.LU.64 R14, [R1+0x2498] ;  /* 0x00249800010e7983 */ /* 0x002ee80000300a00 */
[----:B0-----:R-:W-:Y:S01]  /*401e0*/  STL.64 [R1+0x22d0], R26 ;  /* 0x0022d01a01007387 */ /* 0x001fe20000100a00 */
[----:B------:R-:W-:Y:S02]  /*401f0*/  STL.64 [R1+0x22c8], R24 ;  /* 0x0022c81801007387 */ /* 0x000fe40000100a00 */
[----:B------:R-:W4:Y:S02]  /*40200*/  LDL.LU.64 R8, [R1+0x2490] ;  /* 0x0024900001087983 */ /* 0x000f240000300a00 */
[----:B------:R0:W-:Y:S01]  /*40210*/  STL [R1+0x2f0], R20 ;  /* 0x0002f01401007387 */ /* 0x0001e20000100800 */
[----:B------:R2:W-:Y:S04]  /*40220*/  STL [R1+0x2fc], R23 ;  /* 0x0002fc1701007387 */ /* 0x0005e80000100800 */
[----:B0-----:R-:W2:Y:S01]  /*40230*/  LDL.LU.64 R20, [R1+0x2488] ;  /* 0x0024880001147983 */ /* 0x001ea20000300a00 */
[----:B------:R-:W-:-:S05]  /*40240*/  IMAD.MOV.U32 R11, RZ, RZ, R22 ;  /* 0x000000ffff0b7224 */ /* 0x000fca00078e0016 */
[----:B------:R-:W-:Y:S01]  /*40250*/  STL [R1+0x21fc], R11 ;  /* 0x0021fc0b01007387 */ /* 0x000fe20000100800 */
[----:B------:R-:W-:Y:S01]  /*40260*/  STL [R1+0x21f8], R10 ;  /* 0x0021f80a01007387 */ /* 0x000fe20000100800 */
[C---:B--2---:R-:W-:Y:S02]  /*40270*/  HMMA.16816.F32.BF16 R20, R16.reuse, R20, R4 ;  /* 0x000000141014723c */ /* 0x044fe40000041804 */
[----:B------:R-:W2:Y:S01]  /*40280*/  LDL.LU.64 R6, [R1+0x2480] ;  /* 0x0024800001067983 */ /* 0x000ea20000300a00 */
[----:B------:R-:W2:Y:S11]  /*40290*/  LDL.LU.64 R4, [R1+0x2478] ;  /* 0x0024780001047983 */ /* 0x000eb60000300a00 */
[----:B------:R-:W-:Y:S09]  /*402a0*/  @!UPT UIADD3 URZ, URZ, URZ, URZ ;  /* 0x0000003f3f3ff290 */ /* 0x000ff2000fffe03f */
[----:B------:R0:W-:Y:S01]  /*402b0*/  STL.64 [R1+0x480], R20 ;  /* 0x0004801401007387 */ /* 0x0001e20000100a00 */
[----:B------:R2:W-:Y:S03]  /*402c0*/  STL.64 [R1+0x488], R22 ;  /* 0x0004881601007387 */ /* 0x0005e60000100a00 */
[----:B0-----:R-:W2:Y:S02]  /*402d0*/  LDL.LU.64 R20, [R1+0x2470] ;  /* 0x0024700001147983 */ /* 0x001ea40000300a00 */
[----:B--2---:R-:W-:Y:S02]  /*402e0*/  HMMA.16816.F32.BF16 R20, R16, R20, R4 ;  /* 0x000000141014723c */ /* 0x004fe40000041804 */
[----:B------:R-:W2:Y:S01]  /*402f0*/  LDL.LU.64 R6, [R1+0x2468] ;  /* 0x0024680001067983 */ /* 0x000ea20000300a00 */
[----:B------:R-:W2:Y:S11]  /*40300*/  LDL.LU.64 R4, [R1+0x2460] ;  /* 0x0024600001047983 */ /* 0x000eb60000300a00 */
[----:B------:R-:W-:Y:S09]  /*40310*/  @!UPT UIADD3 URZ, URZ, URZ, URZ ;  /* 0x0000003f3f3ff290 */ /* 0x000ff2000fffe03f */
[----:B------:R-:W-:Y:S01]  /*40320*/  STL.64 [R1+0x470], R20 ;  /* 0x0004701401007387 */ /* 0x000fe20000100a00 */
[----:B------:R0:W-:Y:S03]  /*40330*/  STL.64 [R1+0x478], R22 ;  /* 0x0004781601007387 */ /* 0x0001e60000100a00 */
[----:B0-----:R-:W2:Y:S01]  /*40340*/  LDL.LU.64 R22, [R1+0x2458] ;  /* 0x0024580001167983 */ /* 0x001ea20000300a00 */
[----:B------:R-:W2:Y:S01]  /*40350*/  LDL.LU.64 R20, [R1+0x2450] ;  /* 0x0024500001147983 */ /* 0x000ea20000300a00 */
[----:B------:R-:W-:Y:S01]  /*40360*/  MOV R24, R2 ;  /* 0x0000000200187202 */ /* 0x000fe20000000f00 */
[----:B------:R-:W-:-:S07]  /*40370*/  IMAD.MOV.U32 R25, RZ, RZ, R0 ;  /* 0x000000ffff197224 */ /* 0x000fce00078e0000 */
[C---:B--2---:R-:W-:Y:S11]  /*40380*/  HMMA.16816.F32.BF16 R20, R16.reuse, R24, R20 ;  /* 0x000000181014723c */ /* 0x044ff60000041814 */
[----:B------:R-:W-:Y:S11]  /*40390*/  @!UPT UIADD3 URZ, URZ, URZ, URZ ;  /* 0x0000003f3f3ff290 */ /* 0x000ff6000fffe03f */
[----:B------:R-:W-:Y:S01]  /*403a0*/  @!UPT UIADD3 URZ, URZ, URZ, URZ ;  /* 0x0000003f3f3ff290 */ /* 0x000fe2000fffe03f */
[----:B------:R0:W-:Y:S01]  /*403b0*/  STL.64 [R1+0x460], R20 ;  /* 0x0004601401007387 */ /* 0x0001e20000100a00 */
[----:B------:R-:W-:Y:S03]  /*403c0*/  STL.64 [R1+0x468], R22 ;  /* 0x0004681601007387 */ /* 0x000fe60000100a00 */
[----:B0-----:R-:W2:Y:S02]  /*403d0*/  LDL.LU.64 R20, [R1+0x2448] ;  /* 0x0024480001147983 */ /* 0x001ea40000300a00 */
[C---:B--2---:R-:W-:Y:S01]  /*403e0*/  HMMA.16816.F32.BF16 R4, R16.reuse, R20, R4 ;  /* 0x000000141004723c */ /* 0x044fe20000041804 */
[----:B------:R-:W-:Y:S11]  /*403f0*/  MOV R3, R21 ;  /* 0x0000001500037202 */ /* 0x000ff60000000f00 */
[----:B------:R-:W-:Y:S11]  /*40400*/  @!UPT UIADD3 URZ, URZ, URZ, URZ ;  /* 0x0000003f3f3ff290 */ /* 0x000ff6000fffe03f */
[----:B------:R-:W-:Y:S01]  /*40410*/  STL.64 [R1+0x450], R4 ;  /* 0x0004500401007387 */ /* 0x000fe20000100a00 */
[----:B------:R0:W-:Y:S03]  /*40420*/  STL.64 [R1+0x458], R6 ;  /* 0x0004580601007387 */ /* 0x0001e60000100a00 */
[----:B0-----:R-:W2:Y:S01]  /*40430*/  LDL.LU.64 R6, [R1+0x2440] ;  /* 0x0024400001067983 */ /* 0x001ea20000300a00 */
[----:B------:R-:W2:Y:S02]  /*40440*/  LDL.LU.64 R4, [R1+0x2438] ;  /* 0x0024380001047983 */ /* 0x000ea40000300a00 */
[----:B------:R-:W2:Y:S02]  /*40450*/  LDL.LU.64 R20, [R1+0x2430] ;  /* 0x0024300001147983 */ /* 0x000ea40000300a00 */
[C---:B--2---:R-:W-:Y:S01]  /*40460*/  HMMA.16816.F32.BF16 R4, R16.reuse, R20, R4 ;  /* 0x000000141004723c */ /* 0x044fe20000041804 */
[----:B------:R-:W-:Y:S01]  /*40470*/  IMAD.MOV.U32 R27, RZ, RZ, R20 ;  /* 0x000000ffff1b7224 */ /* 0x000fe200078e0014 */
[----:B------:R-:W-:Y:S11]  /*40480*/  MOV R26, R21 ;  /* 0x00000015001a7202 */ /* 0x000ff60000000f00 */
[----:B------:R-:W-:Y:S10]  /*40490*/  @!UPT UIADD3 URZ, URZ, URZ, URZ ;  /* 0x0000003f3f3ff290 */ /* 0x000ff4000fffe03f */
[----:B------:R-:W-:Y:S01]  /*404a0*/  STL.64 [R1+0x430], R4 ;  /* 0x0004300401007387 */ /* 0x000fe20000100a00 */
[----:B------:R0:W-:Y:S03]  /*404b0*/  STL.64 [R1+0x438], R6 ;  /* 0x0004380601007387 */ /* 0x0001e60000100a00 */
[----:B0-----:R-:W2:Y:S01]  /*404c0*/  LDL.LU.64 R6, [R1+0x2428] ;  /* 0x0024280001067983 */ /* 0x001ea20000300a00 */
[----:B------:R-:W2:Y:S02]  /*404d0*/  LDL.LU.64 R4, [R1+0x2420] ;  /* 0x0024200001047983 */ /* 0x000ea40000300a00 */
[----:B------:R-:W2:Y:S02]  /*404e0*/  LDL.LU.64 R20, [R1+0x2418] ;  /* 0x0024180001147983 */ /* 0x000ea40000300a00 */
[----:B------:R-:W-:Y:S01]  /*404f0*/  STL.64 [R1+0x2348], R26 ;  /* 0x0023481a01007387 */ /* 0x000fe20000100a00 */
[----:B------:R0:W-:Y:S04]  /*40500*/  STL.64 [R1+0x2340], R24 ;  /* 0x0023401801007387 */ /* 0x0001e80000100a00 */
[----:B0-----:R-:W3:Y:S01]  /*40510*/  LDL.LU R24, [R1+0x5c0] ;  /* 0x0005c00001187983 */ /* 0x001ee20000300800 */
[----:B------:R-:W3:Y:S02]  /*40520*/  LDL.LU R25, [R1+0x5c4] ;  /* 0x0005c40001197983 */ /* 0x000ee40000300800 */
[----:B------:R-:W3:Y:S02]  /*40530*/  LDL.LU R26, [R1+0x5c8] ;  /* 0x0005c800011a7983 */ /* 0x000ee40000300800 */
[----:B------:R-:W3:Y:S01]  /*40540*/  LDL.LU R27, [R1+0x5cc] ;  /* 0x0005cc00011b7983 */ /* 0x000ee20000300800 */
[C---:B--2---:R-:W-:Y:S11]  /*40550*/  HMMA.16816.F32.BF16 R4, R16.reuse, R20, R4 ;  /* 0x000000141004723c */ /* 0x044ff60000041804 */
[----:B------:R-:W-:Y:S11]  /*40560*/  @!UPT UIADD3 URZ, URZ, URZ, URZ ;  /* 0x0000003f3f3ff290 */ /* 0x000ff6000fffe03f */
[----:B------:R-:W-:Y:S01]  /*40570*/  @!UPT UIADD3 URZ, URZ, URZ, URZ ;  /* 0x0000003f3f3ff290 */ /* 0x000fe2000fffe03f */
[----:B------:R-:W-:Y:S01]  /*40580*/  STL.64 [R1+0x420], R4 ;  /* 0x0004200401007387 */ /* 0x000fe20000100a00 */
[----:B------:R0:W-:Y:S03]  /*40590*/  STL.64 [R1+0x428], R6 ;  /* 0x0004280601007387 */ /* 0x0001e60000100a00 */
[----:B0-----:R-:W4:Y:S01]  /*405a0*/  LDL.LU.64 R6, [R1+0x2410] ;  /* 0x0024100001067983 */ /* 0x001f220000300a00 */
[----:B------:R-:W4:Y:S02]  /*405b0*/  LDL.LU.64 R4, [R1+0x2408] ;  /* 0x0024080001047983 */ /* 0x000f240000300a00 */
[----:B------:R-:W-:Y:S01]  /*405c0*/  IMAD.MOV.U32 R2, RZ, RZ, R20 ;  /* 0x000000ffff027224 */ /* 0x000fe200078e0014 */
[----:B------:R-:W-:Y:S01]  /*405d0*/  MOV R0, R21 ;  /* 0x0000001500007202 */ /* 0x000fe20000000f00 */
[----:B------:R-:W2:Y:S01]  /*405e0*/  LDL.LU.64 R22, [R1+0x2400] ;  /* 0x0024000001167983 */ /* 0x000ea20000300a00 */
[----:B------:R-:W3:Y:S01]  /*405f0*/  LDL.LU.64 R20, [R1+0x23f8] ;  /* 0x0023f80001147983 */ /* 0x000ee20000300a00 */
[C---:B----4-:R-:W-:Y:S11]  /*40600*/  HMMA.16816.F32.BF16 R4, R16.reuse, R8, R4 ;  /* 0x000000081004723c */ /* 0x050ff60000041804 */
[----:B------:R-:W-:Y:S11]  /*40610*/  @!UPT UIADD3 URZ, URZ, URZ, URZ ;  /* 0x0000003f3f3ff290 */ /* 0x000ff6000fffe03f */
[----:B------:R-:W-:Y:S01]  /*40620*/  @!UPT UIADD3 URZ, URZ, URZ, URZ ;  /* 0x0000003f3f3ff290 */ /* 0x000fe2000fffe03f */
[----:B------:R-:W-:Y:S01]  /*40630*/  STL.64 [R1+0x410], R4 ;  /* 0x0004100401007387 */ /* 0x000fe20000100a00 */
[----:B------:R0:W-:Y:S03]  /*40640*/  STL.64 [R1+0x418], R6 ;  /* 0x0004180601007387 */ /* 0x0001e60000100a00 */
[----:B0-----:R-:W4:Y:S01]  /*40650*/  LDL.LU.64 R6, [R1+0x23f0] ;  /* 0x0023f00001067983 */ /* 0x001f220000300a00 */
[----:B------:R-:W2:Y:S02]  /*40660*/  LDL.LU.64 R4, [R1+0x23e8] ;  /* 0x0023e80001047983 */ /* 0x000ea40000300a00 */
[----:B------:R0:W-:Y:S02]  /*40670*/  STL.64 [R1+0x22f8], R8 ;  /* 0x0022f80801007387 */ /* 0x0001e40000100a00 */
[----:B0-----:R-:W2:Y:S01]  /*40680*/  LDL.LU R8, [R1+0x620] ;  /* 0x0006200001087983 */ /* 0x001ea20000300800 */
[----:B------:R-:W2:Y:S02]  /*40690*/  LDL.LU R9, [R1+0x624] ;  /* 0x0006240001097983 */ /* 0x000ea40000300800 */
[----:B------:R-:W2:Y:S02]  /*406a0*/  LDL.LU R10, [R1+0x628] ;  /* 0x00062800010a7983 */ /* 0x000ea40000300800 */
[----:B------:R-:W2:Y:S02]  /*406b0*/  LDL.LU R11, [R1+0x62c] ;  /* 0x00062c00010b7983 */ /* 0x000ea40000300800 */
[C---:B--2---:R-:W-:Y:S01]  /*406c0*/  HMMA.16816.F32.BF16 R8, R16.reuse, R4, R8 ;  /* 0x000000041008723c */ /* 0x044fe20000041808 */
[----:B------:R-:W-:Y:S11]  /*406d0*/  STL.64 [R1+0x23c0], R4 ;  /* 0x0023c00401007387 */ /* 0x000ff60000100a00 */
[----:B------:R-:W-:Y:S11]  /*406e0*/  @!UPT UIADD3 URZ, URZ, URZ, URZ ;  /* 0x0000003f3f3ff290 */ /* 0x000ff6000fffe03f */
[----:B------:R-:W-:Y:S01]  /*406f0*/  STL.64 [R1+0x400], R8 ;  /* 0x0004000801007387 */ /* 0x000fe20000100a00 */
[----:B------:R3:W-:Y:S02]  /*40700*/  STL.64 [R1+0x408], R10 ;  /* 0x0004080a01007387 */ /* 0x0007e40000100a00 */
[----:B---3--:R-:W-:Y:S01]  /*40710*/  HMMA.16816.F32.BF16 R8, R16, R20, R24 ;  /* 0x000000141008723c */ /* 0x008fe20000041818 */
[----:B------:R-:W2:Y:S11]  /*40720*/  LDL.LU R24, [R1+0x380] ;  /* 0x0003800001187983 */ /* 0x000eb60000300800 */
[----:B------:R-:W-:Y:S11]  /*40730*/  @!UPT UIADD3 URZ, URZ, URZ, URZ ;  /* 0x0000003f3f3ff290 */ /* 0x000ff6000fffe03f */
[----:B------:R-:W-:Y:S01]  /*40740*/  STL.64 [R1+0x2e0], R8 ;  /* 0x0002e00801007387 */ /* 0x000fe20000100a00 */
[----:B------:R-:W-:Y:S02]  /*40750*/  STL.64 [R1+0x2e8], R10 ;  /* 0x0002e80a01007387 */ /* 0x000fe40000100a00 */
[----:B------:R-:W2:Y:S02]  /*40760*/  LDL.LU R25, [R1+0x384] ;  /* 0x0003840001197983 */ /* 0x000ea40000300800 */
[----:B------:R-:W3:Y:S01]  /*40770*/  LDL.LU R26, [R1+0x388] ;  /* 0x00038800011a7983 */ /* 0x000ee20000300800 */
[----:B------:R-:W3:Y:S04]  /*40780*/  LDL.LU R27, [R1+0x38c] ;  /* 0x00038c00011b7983 */ /* 0x000ee80000300800 */
[----:B---3--:R-:W-:Y:S01]  /*40790*/  STL.64 [R1+0x2358], R26 ;  /* 0x0023581a01007387 */ /* 0x008fe20000100a00 */
[----:B--2---:R0:W-:Y:S02]  /*407a0*/  STL.64 [R1+0x2350], R24 ;  /* 0x0023501801007387 */ /* 0x0041e40000100a00 */
[----:B0-----:R-:W-:Y:S01]  /*407b0*/  IMAD.MOV.U32 R24, RZ, RZ, R28 ;  /* 0x000000ffff187224 */ /* 0x001fe200078e001c */
[----:B------:R-:W-:Y:S01]  /*407c0*/  MOV R25, R29 ;  /* 0x0000001d00197202 */ /* 0x000fe20000000f00 */
[----:B------:R-:W2:Y:S01]  /*407d0*/  LDL.LU R28, [R1+0x23e4] ;  /* 0x0023e400011c7983 */ /* 0x000ea20000300800 */
[----:B------:R-:W3:Y:S03]  /*407e0*/  LDL.LU R29, [R1+0x23e0] ;  /* 0x0023e000011d7983 */ /* 0x000ee60000300800 */
[----:B------:R0:W-:Y:S02]  /*407f0*/  STL.64 [R1+0x2368], R24 ;  /* 0x0023681801007387 */ /* 0x0001e40000100a00 */
[----:B0-----:R-:W-:Y:S01]  /*40800*/  IMAD.MOV.U32 R24, RZ, RZ, R12 ;  /* 0x000000ffff187224 */ /* 0x001fe200078e000c */
[----:B------:R-:W-:Y:S01]  /*40810*/  MOV R25, R13 ;  /* 0x0000000d00197202 */ /* 0x000fe20000000f00 */
[----:B------:R-:W2:Y:S01]  /*40820*/  LDL.LU R12, [R1+0x23dc] ;  /* 0x0023dc00010c7983 */ /* 0x000ea20000300800 */
[----:B------:R-:W2:Y:S03]  /*40830*/  LDL.LU R13, [R1+0x23d8] ;  /* 0x0023d800010d7983 */ /* 0x000ea60000300800 */
[----:B------:R0:W-:Y:S04]  /*40840*/  STL.64 [R1+0x2378], R24 ;  /* 0x0023781801007387 */ /* 0x0001e80000100a00 */
[----:B0-----:R-:W2:Y:S04]  /*40850*/  LDL.64 R24, [R1+0x80] ;  /* 0x0000800001187983 */ /* 0x001ea80000100a00 */
[----:B--2---:R0:W-:Y:S02]  /*40860*/  STL.64 [R1+0x2390], R24 ;  /* 0x0023901801007387 */ /* 0x0041e40000100a00 */
[----:B0-----:R-:W-:Y:S01]  /*40870*/  IMAD.MOV.U32 R24, RZ, RZ, R14 ;  /* 0x000000ffff187224 */ /* 0x001fe200078e000e */
[----:B------:R-:W-:Y:S01]  /*40880*/  MOV R25, R15 ;  /* 0x0000000f00197202 */ /* 0x000fe20000000f00 */
[----:B------:R-:W2:Y:S01]  /*40890*/  LDL.LU R14, [R1+0x23d4] ;  /* 0x0023d400010e7983 */ /* 0x000ea20000300800 */
[----:B------:R-:W2:Y:S03]  /*408a0*/  LDL.LU R15, [R1+0x23d0] ;  /* 0x0023d000010f7983 */ /* 0x000ea60000300800 */
[----:B------:R4:W-:Y:S01]  /*408b0*/  STL.64 [R1+0x23a8], R24 ;  /* 0x0023a81801007387 */ /* 0x0009e20000100a00 */
[----:B------:R-:W2:Y:S02]  /*408c0*/  LDL.LU R8, [R1+0x3f0] ;  /* 0x0003f00001087983 */ /* 0x000ea40000300800 */
[----:B------:R-:W2:Y:S02]  /*408d0*/  LDL.LU R9, [R1+0x3f4] ;  /* 0x0003f40001097983 */ /* 0x000ea40000300800 */
[----:B------:R-:W2:Y:S01]  /*408e0*/  LDL.LU R10, [R1+0x3f8] ;  /* 0x0003f800010a7983 */ /* 0x000ea20000300800 */
[----:B------:R-:W2:Y:S01]  /*408f0*/  LDL.LU R11, [R1+0x3fc] ;  /* 0x0003fc00010b7983 */ /* 0x000ea20000300800 */
[----:B----4-:R-:W-:Y:S01]  /*40900*/  IMAD.MOV.U32 R24, RZ, RZ, R7 ;  /* 0x000000ffff187224 */ /* 0x010fe200078e0007 */
[----:B------:R-:W-:-:S05]  /*40910*/  MOV R25, R6 ;  /* 0x0000000600197202 */ /* 0x000fca0000000f00 */
[----:B------:R0:W-:Y:S01]  /*40920*/  STL.64 [R1+0x23c8], R24 ;  /* 0x0023c81801007387 */ /* 0x0001e20000100a00 */
[----:B------:R-:W4:Y:S03]  /*40930*/  LDL R19, [R1+0x1b44] ;  /* 0x001b440001137983 */ /* 0x000f260000100800 */
[----:B0-----:R-:W2:Y:S04]  /*40940*/  LDL.64 R24, [R1+0xc0] ;  /* 0x0000c00001187983 */ /* 0x001ea80000100a00 */
[----:B----4-:R0:W-:Y:S01]  /*40950*/  STL [R1+0x2370], R19 ;  /* 0x0023701301007387 */ /* 0x0101e20000100800 */
[----:B------:R-:W4:Y:S02]  /*40960*/  LDL.LU R16, [R1+0x360] ;  /* 0x0003600001107983 */ /* 0x000f240000300800 */
[----:B------:R-:W4:Y:S02]  /*40970*/  LDL.LU R17, [R1+0x364] ;  /* 0x0003640001117983 */ /* 0x000f240000300800 */
[----:B------:R-:W2:Y:S01]  /*40980*/  LDL.LU R18, [R1+0x368] ;  /* 0x0003680001127983 */ /* 0x000ea20000300800 */
[----:B0-----:R-:W2:Y:S01]  /*40990*/  LDL.LU R19, [R1+0x36c] ;  /* 0x00036c0001137983 */ /* 0x001ea20000300800 */
[----:B------:R-:W3:Y:S02]  /*409a0*/  LDL.LU R4, [R1+0x3d0] ;  /* 0x0003d00001047983 */ /* 0x000ee40000300800 */
[----:B------:R-:W3:Y:S02]  /*409b0*/  LDL.LU R5, [R1+0x3d4] ;  /* 0x0003d40001057983 */ /* 0x000ee40000300800 */
[----:B------:R-:W3:Y:S01]  /*409c0*/  LDL.LU R6, [R1+0x3d8] ;  /* 0x0003d80001067983 */ /* 0x000ee20000300800 */
[----:B------:R-:W3:Y:S04]  /*409d0*/  LDL.LU R7, [R1+0x3dc] ;  /* 0x0003dc0001077983 */ /* 0x000ee80000300800 */
[----:B--2---:R-:W-:Y:S01]  /*409e0*/  STL.64 [R1+0x2388], R18 ;  /* 0x0023881201007387 */ /* 0x004fe20000100a00 */
[----:B----4-:R0:W-:Y:S03]  /*409f0*/  STL.64 [R1+0x2380], R16 ;  /* 0x0023801001007387 */ /* 0x0101e60000100a00 */
[----:B0-----:R-:W2:Y:S01]  /*40a00*/  LDL.LU R16, [R1+0x370] ;  /* 0x0003700001107983 */ /* 0x001ea20000300800 */
[----:B------:R-:W2:Y:S02]  /*40a10*/  LDL.LU R17, [R1+0x374] ;  /* 0x0003740001117983 */ /* 0x000ea40000300800 */
[----:B------:R-:W4:Y:S02]  /*40a20*/  LDL.LU R18, [R1+0x378] ;  /* 0x0003780001127983 */ /* 0x000f240000300800 */
[----:B------:R-:W4:Y:S01]  /*40a30*/  LDL.LU R19, [R1+0x37c] ;  /* 0x00037c0001137983 */ /* 0x000f220000300800 */
[----:B------:R-:W-:Y:S01]  /*40a40*/  HMMA.16816.F32.BF16 R8, R12, R24, R8 ;  /* 0x000000180c08723c */ /* 0x000fe20000041808 */
[----:B----4-:R-:W-:Y:S01]  /*40a50*/  STL.64 [R1+0x23a0], R18 ;  /* 0x0023a01201007387 */ /* 0x010fe20000100a00 */
[----:B--2---:R0:W-:Y:S03]  /*40a60*/  STL.64 [R1+0x2398], R16 ;  /* 0x0023981001007387 */ /* 0x0041e60000100a00 */
[----:B0-----:R-:W2:Y:S01]  /*40a70*/  LDL.LU R16, [R1+0x390] ;  /* 0x0003900001107983 */ /* 0x001ea20000300800 */
[----:B------:R-:W2:Y:S02]  /*40a80*/  LDL.LU R17, [R1+0x394] ;  /* 0x0003940001117983 */ /* 0x000ea40000300800 */
[----:B------:R-:W4:Y:S02]  /*40a90*/  LDL.LU R18, [R1+0x398] ;  /* 0x0003980001127983 */ /* 0x000f240000300800 */
[----:B------:R-:W4:Y:S02]  /*40aa0*/  LDL.LU R19, [R1+0x39c] ;  /* 0x00039c0001137983 */ /* 0x000f240000300800 */
[----:B----4-:R-:W-:Y:S01]  /*40ab0*/  STL.64 [R1+0x23b8], R18 ;  /* 0x0023b81201007387 */ /* 0x010fe20000100a00 */
[----:B--2---:R0:W-:Y:S03]  /*40ac0*/  STL.64 [R1+0x23b0], R16 ;  /* 0x0023b01001007387 */ /* 0x0041e60000100a00 */
[----:B0-----:R-:W2:Y:S01]  /*40ad0*/  LDL.LU R16, [R1+0x3b0] ;  /* 0x0003b00001107983 */ /* 0x001ea20000300800 */
[----:B------:R-:W2:Y:S02]  /*40ae0*/  LDL.LU R17, [R1+0x3b4] ;  /* 0x0003b40001117983 */ /* 0x000ea40000300800 */
[----:B------:R-:W2:Y:S02]  /*40af0*/  LDL.LU R18, [R1+0x3b8] ;  /* 0x0003b80001127983 */ /* 0x000ea40000300800 */
[----:B------:R-:W2:Y:S01]  /*40b00*/  LDL.LU R19, [R1+0x3bc] ;  /* 0x0003bc0001137983 */ /* 0x000ea20000300800 */
[----:B------:R-:W-:Y:S01]  /*40b10*/  STL.64 [R1+0x22e0], R22 ;  /* 0x0022e01601007387 */ /* 0x000fe20000100a00 */
[----:B------:R-:W-:Y:S02]  /*40b20*/  STL.64 [R1+0x22d8], R20 ;  /* 0x0022d81401007387 */ /* 0x000fe40000100a00 */
[----:B------:R-:W-:Y:S02]  /*40b30*/  STL.64 [R1+0x3f0], R8 ;  /* 0x0003f00801007387 */ /* 0x000fe40000100a00 */
[----:B------:R0:W-:Y:S02]  /*40b40*/  STL.64 [R1+0x3f8], R10 ;  /* 0x0003f80a01007387 */ /* 0x0001e40000100a00 */
[----:B0-----:R-:W-:Y:S01]  /*40b50*/  IMAD.MOV.U32 R11, RZ, RZ, R24 ;  /* 0x000000ffff0b7224 */ /* 0x001fe200078e0018 */
[----:B------:R-:W-:-:S02]  /*40b60*/  MOV R10, R25 ;  /* 0x00000019000a7202 */ /* 0x000fc40000000f00 */
[----:B------:R-:W2:Y:S01]  /*40b70*/  LDL.LU.64 R24, [R1+0x23c8] ;  /* 0x0023c80001187983 */ /* 0x000ea20000300a00 */
[----:B---3--:R-:W-:Y:S01]  /*40b80*/  IMAD.MOV.U32 R20, RZ, RZ, R29 ;  /* 0x000000ffff147224 */ /* 0x008fe200078e001d */
[----:B------:R-:W-:-:S07]  /*40b90*/  MOV R21, R28 ;  /* 0x0000001c00157202 */ /* 0x000fce0000000f00 */
[C---:B------:R-:W-:Y:S01]  /*40ba0*/  HMMA.16816.F32.BF16 R20, R12.reuse, R20, R4 ;  /* 0x000000140c14723c */ /* 0x040fe20000041804 */
[----:B------:R0:W-:Y:S01]  /*40bb0*/  STL.64 [R1+0x2360], R10 ;  /* 0x0023600a01007387 */ /* 0x0001e20000100a00 */
[----:B------:R-:W3:Y:S02]  /*40bc0*/  LDL.LU R8, [R1+0x610] ;  /* 0x0006100001087983 */ /* 0x000ee40000300800 */
[----:B------:R-:W3:Y:S01]  /*40bd0*/  LDL.LU R9, [R1+0x614] ;  /* 0x0006140001097983 */ /* 0x000ee20000300800 */
[----:B0-----:R-:W3:Y:S01]  /*40be0*/  LDL.LU R10, [R1+0x618] ;  /* 0x00061800010a7983 */ /* 0x001ee20000300800 */
[----:B------:R-:W3:Y:S02]  /*40bf0*/  LDL.LU R11, [R1+0x61c] ;  /* 0x00061c00010b7983 */ /* 0x000ee40000300800 */
[----:B------:R-:W4:Y:S11]  /*40c00*/  LDL.LU.64 R4, [R1+0x23c0] ;  /* 0x0023c00001047983 */ /* 0x000f360000300a00 */
[----:B------:R-:W-:Y:S05]  /*40c10*/  @!UPT UIADD3 URZ, URZ, URZ, URZ ;  /* 0x0000003f3f3ff290 */ /* 0x000fea000fffe03f */
[----:B------:R-:W-:Y:S01]  /*40c20*/  MOV R7, R23 ;  /* 0x0000001700077202 */ /* 0x000fe20000000f00 */
[----:B------:R-:W-:Y:S01]  /*40c30*/  IMAD.MOV.U32 R6, RZ, RZ, R22 ;  /* 0x000000ffff067224 */ /* 0x000fe200078e0016 */
[----:B------:R0:W-:Y:S04]  /*40c40*/  STL.64 [R1+0x3e0], R20 ;  /* 0x0003e01401007387 */ /* 0x0001e80000100a00 */
[----:B0-----:R-:W3:Y:S01]  /*40c50*/  LDL.LU.64 R20, [R1+0x40] ;  /* 0x0000400001147983 */ /* 0x001ee20000300a00 */
[----:B------:R-:W-:Y:S02]  /*40c60*/  STL [R1+0x1f8c], R7 ;  /* 0x001f8c0701007387 */ /* 0x000fe40000100800 */
[----:B------:R-:W-:Y:S01]  /*40c70*/  STL [R1+0x1f88], R6 ;  /* 0x001f880601007387 */ /* 0x000fe20000100800 */
[C---:B--2---:R-:W-:Y:S01]  /*40c80*/  HMMA.16816.F32.BF16 R24, R12.reuse, R24, R16 ;  /* 0x000000180c18723c */ /* 0x044fe20000041810 */
[----:B------:R-:W2:Y:S01]  /*40c90*/  LDL.LU.64 R18, [R1+0x23b8] ;  /* 0x0023b80001127983 */ /* 0x000ea20000300a00 */
[----:B------:R-:W2:Y:S11]  /*40ca0*/  LDL.LU.64 R16, [R1+0x23b0] ;  /* 0x0023b00001107983 */ /* 0x000eb60000300a00 */
[----:B------:R-:W-:Y:S10]  /*40cb0*/  @!UPT UIADD3 URZ, URZ, URZ, URZ ;  /* 0x0000003f3f3ff290 */ /* 0x000ff4000fffe03f */
[----:B------:R0:W-:Y:S01]  /*40cc0*/  STL.64 [R1+0x3d0], R24 ;  /* 0x0003d01801007387 */ /* 0x0001e20000100a00 */
[----:B------:R2:W-:Y:S03]  /*40cd0*/  STL.64 [R1+0x3d8], R26 ;  /* 0x0003d81a01007387 */ /* 0x0005e60000100a00 */
[----:B0-----:R-:W2:Y:S02]  /*40ce0*/  LDL.LU.64 R24, [R1+0x23a8] ;  /* 0x0023a80001187983 */ /* 0x001ea40000300a00 */
[----:B--2---:R-:W-:Y:S02]  /*40cf0*/  HMMA.16816.F32.BF16 R24, R12, R24, R16 ;  /* 0x000000180c18723c */ /* 0x004fe40000041810 */
[----:B------:R-:W2:Y:S01]  /*40d00*/  LDL.LU.64 R18, [R1+0x23a0] ;  /* 0x0023a00001127983 */ /* 0x000ea20000300a00 */
[----:B------:R-:W2:Y:S11]  /*40d10*/  LDL.LU.64 R16, [R1+0x2398] ;  /* 0x0023980001107983 */ /* 0x000eb60000300a00 */
[----:B------:R-:W-:Y:S09]  /*40d20*/  @!UPT UIADD3 URZ, URZ, URZ, URZ ;  /* 0x0000003f3f3ff290 */ /* 0x000ff2000fffe03f */
[----:B------:R0:W-:Y:S04]  /*40d30*/  STL.64 [R1+0x3c0], R24 ;  /* 0x0003c01801007387 */ /* 0x0001e80000100a00 */
[----:B0-----:R-:W2:Y:S01]  /*40d40*/  LDL.LU.64 R24, [R1+0x2390] ;  /* 0x0023900001187983 */ /* 0x001ea20000300a00 */
[----:B------:R-:W-:Y:S01]  /*40d50*/  MOV R6, R27 ;  /* 0x0000001b00067202 */ /* 0x000fe20000000f00 */
[----:B------:R-:W-:-:S04]  /*40d60*/  IMAD.MOV.U32 R7, RZ, RZ, R26 ;  /* 0x000000ffff077224 */ /* 0x000fc800078e001a */
[----:B------:R-:W-:Y:S01]  /*40d70*/  STL [R1+0x1f94], R6 ;  /* 0x001f940601007387 */ /* 0x000fe20000100800 */
[----:B------:R-:W-:Y:S01]  /*40d80*/  STL [R1+0x1f90], R7 ;  /* 0x001f900701007387 */ /* 0x000fe20000100800 */
        /* <DEDUP_REMOVED lines=9> */
[----:B--2---:R-:W-:Y:S01]  /*40e20*/  HMMA.16816.F32.BF16 R24, R12, R24, R16 ;  /* 0x000000180c18723c */ /* 0x004fe20000041810 */
[----:B------:R-:W2:Y:S11]  /*40e30*/  LDL.LU R19, [R1+0x2370] ;  /* 0x0023700001137983 */ /* 0x000eb60000300800 */
[----:B------:R-:W-:Y:S11]  /*40e40*/  @!UPT UIADD3 URZ, URZ, URZ, URZ ;  /* 0x0000003f3f3ff290 */ /* 0x000ff6000fffe03f */
[----:B------:R0:W-:Y:S04]  /*40e50*/  STL.64 [R1+0x3a0], R24 ;  /* 0x0003a01801007387 */ /* 0x0001e80000100a00 */
[----:B0-----:R-:W3:Y:S01]  /*40e60*/  LDL.LU.64 R24, [R1+0x2368] ;  /* 0x0023680001187983 */ /* 0x001ee20000300a00 */
[----:B------:R-:W-:Y:S01]  /*40e70*/  IMAD.MOV.U32 R6, RZ, RZ, R26 ;  /* 0x000000ffff067224 */ /* 0x000fe200078e001a */
[----:B------:R-:W-:-:S05]  /*40e80*/  MOV R7, R27 ;  /* 0x0000001b00077202 */ /* 0x000fca0000000f00 */
[----:B------:R-:W-:Y:S01]  /*40e90*/  STL [R1+0x1f9c], R7 ;  /* 0x001f9c0701007387 */ /* 0x000fe20000100800 */
[----:B------:R-:W-:Y:S03]  /*40ea0*/  STL [R1+0x1f98], R6 ;  /* 0x001f980601007387 */ /* 0x000fe60000100800 */
[----:B--2---:R-:W0:Y:S01]  /*40eb0*/  LDSM.16.M88.4 R16, [R19+0x21800] ;  /* 0x021800001310783b */ /* 0x004e220000000200 */
[C---:B---3--:R-:W-:Y:S03]  /*40ec0*/  HMMA.16816.F32.BF16 R24, R12.reuse, R24, R8 ;  /* 0x000000180c18723c */ /* 0x048fe60000041808 */
[----:B0-----:R-:W-:Y:S01]  /*40ed0*/  STL.64 [R1+0x21c8], R18 ;  /* 0x0021c81201007387 */ /* 0x001fe20000100a00 */
[----:B------:R0:W-:Y:S03]  /*40ee0*/  STL.64 [R1+0x21c0], R16 ;  /* 0x0021c01001007387 */ /* 0x0001e60000100a00 */
[----:B0-----:R-:W2:Y:S04]  /*40ef0*/  LDL R16, [R1+0x50] ;  /* 0x0000500001107983 */ /* 0x001ea80000100800 */
[----:B------:R-:W2:Y:S01]  /*40f00*/  LDL R17, [R1+0x54] ;  /* 0x0000540001117983 */ /* 0x000ea20000100800 */
[----:B------:R-:W3:Y:S11]  /*40f10*/  LDL.LU.64 R10, [R1+0x2360] ;  /* 0x00236000010a7983 */ /* 0x000ef60000300a00 */
[----:B------:R-:W-:Y:S02]  /*40f20*/  STL.64 [R1+0x390], R24 ;  /* 0x0003901801007387 */ /* 0x000fe40000100a00 */
[----:B------:R0:W-:Y:S02]  /*40f30*/  STL.64 [R1+0x398], R26 ;  /* 0x0003981a01007387 */ /* 0x0001e40000100a00 */
[----:B0-----:R-:W2:Y:S01]  /*40f40*/  LDL.LU.64 R26, [R1+0x2358] ;  /* 0x00235800011a7983 */ /* 0x001ea20000300a00 */
[----:B------:R-:W2:Y:S02]  /*40f50*/  LDL.LU.64 R24, [R1+0x2350] ;  /* 0x0023500001187983 */ /* 0x000ea40000300a00 */
[----:B------:R-:W-:Y:S01]  /*40f60*/  IMAD.MOV.U32 R8, RZ, RZ, R2 ;  /* 0x000000ffff087224 */ /* 0x000fe200078e0002 */
[----:B------:R-:W-:Y:S01]  /*40f70*/  MOV R9, R0 ;  /* 0x0000000000097202 */ /* 0x000fe20000000f00 */
[C---:B--2---:R-:W-:Y:S01]  /*40f80*/  HMMA.16816.F32.BF16 R16, R12.reuse, R16, R24 ;  /* 0x000000100c10723c */ /* 0x044fe20000041818 */
[----:B------:R-:W2:Y:S01]  /*40f90*/  LDL.LU.64 R26, [R1+0x2348] ;  /* 0x00234800011a7983 */ /* 0x000ea20000300a00 */
[----:B------:R-:W2:Y:S11]  /*40fa0*/  LDL.LU.64 R24, [R1+0x2340] ;  /* 0x0023400001187983 */ /* 0x000eb60000300a00 */
[----:B------:R-:W-:Y:S10]  /*40fb0*/  @!UPT UIADD3 URZ, URZ, URZ, URZ ;  /* 0x0000003f3f3ff290 */ /* 0x000ff4000fffe03f */
[----:B------:R0:W-:Y:S01]  /*40fc0*/  STL.64 [R1+0x380], R16 ;  /* 0x0003801001007387 */ /* 0x0001e20000100a00 */
[----:B------:R-:W-:Y:S03]  /*40fd0*/  STL.64 [R1+0x2310], R8 ;  /* 0x0023100801007387 */ /* 0x000fe60000100a00 */
[----:B0-----:R-:W2:Y:S01]  /*40fe0*/  LDL.LU.64 R16, [R1+0x70] ;  /* 0x0000700001107983 */ /* 0x001ea20000300a00 */
[----:B------:R-:W-:Y:S01]  /*40ff0*/  IMAD.MOV.U32 R7, RZ, RZ, R18 ;  /* 0x000000ffff077224 */ /* 0x000fe200078e0012 */
[----:B------:R-:W-:Y:S02]  /*41000*/  MOV R6, R19 ;  /* 0x0000001300067202 */ /* 0x000fe40000000f00 */
[----:B--2---:R0:W-:Y:S04]  /*41010*/  STL.64 [R1+0x2270], R16 ;  /* 0x0022701001007387 */ /* 0x0041e80000100a00 */
[----:B0-----:R-:W2:Y:S01]  /*41020*/  LDL.LU R16, [R1+0x600] ;  /* 0x0006000001107983 */ /* 0x001ea20000300800 */
[----:B------:R-:W2:Y:S02]  /*41030*/  LDL.LU R17, [R1+0x604] ;  /* 0x0006040001117983 */ /* 0x000ea40000300800 */
[----:B------:R-:W2:Y:S02]  /*41040*/  LDL.LU R18, [R1+0x608] ;  /* 0x0006080001127983 */ /* 0x000ea40000300800 */
[----:B------:R-:W2:Y:S01]  /*41050*/  LDL.LU R19, [R1+0x60c] ;  /* 0x00060c0001137983 */ /* 0x000ea20000300800 */
[----:B------:R-:W-:Y:S01]  /*41060*/  STL [R1+0x1fa4], R6 ;  /* 0x001fa40601007387 */ /* 0x000fe20000100800 */
[----:B------:R-:W-:Y:S02]  /*41070*/  STL [R1+0x1fa0], R7 ;  /* 0x001fa00701007387 */ /* 0x000fe40000100800 */
[----:B------:R-:W-:Y:S01]  /*41080*/  IMAD.MOV.U32 R0, RZ, RZ, R20 ;  /* 0x000000ffff007224 */ /* 0x000fe200078e0014 */
[----:B------:R-:W-:Y:S01]  /*41090*/  MOV R2, R21 ;  /* 0x0000001500027202 */ /* 0x000fe20000000f00 */
[C---:B--2---:R-:W-:Y:S11]  /*410a0*/  HMMA.16816.F32.BF16 R16, R12.reuse, R20, R16 ;  /* 0x000000140c10723c */ /* 0x044ff60000041810 */
[----:B------:R-:W-:Y:S11]  /*410b0*/  @!UPT UIADD3 URZ, URZ, URZ, URZ ;  /* 0x0000003f3f3ff290 */ /* 0x000ff6000fffe03f */
[----:B------:R-:W-:Y:S01]  /*410c0*/  @!UPT UIADD3 URZ, URZ, URZ, URZ ;  /* 0x0000003f3f3ff290 */ /* 0x000fe2000fffe03f */
[----:B------:R0:W-:Y:S01]  /*410d0*/  STL.64 [R1+0x370], R16 ;  /* 0x0003701001007387 */ /* 0x0001e20000100a00 */
[----:B------:R1:W-:Y:S03]  /*410e0*/  STL.64 [R1+0x378], R18 ;  /* 0x0003781201007387 */ /* 0x0003e60000100a00 */
[----:B0-----:R-:W2:Y:S01]  /*410f0*/  LDL.LU R16, [R1+0x350] ;  /* 0x0003500001107983 */ /* 0x001ea20000300800 */
[----:B------:R-:W2:Y:S02]  /*41100*/  LDL.LU R17, [R1+0x354] ;  /* 0x0003540001117983 */ /* 0x000ea40000300800 */
[----:B-1----:R-:W2:Y:S02]  /*41110*/  LDL.LU R18, [R1+0x358] ;  /* 0x0003580001127983 */ /* 0x002ea40000300800 */
[----:B------:R-:W2:Y:S01]  /*41120*/  LDL.LU R19, [R1+0x35c] ;  /* 0x00035c0001137983 */ /* 0x000ea20000300800 */
[----:B------:R-:W2:Y:S01]  /*41130*/  LDL.LU R20, [R1+0x2d0] ;  /* 0x0002d00001147983 */ /* 0x000ea20000300800 */
[----:B------:R-:W2:Y:S02]  /*41140*/  LDL.LU R21, [R1+0x2d4] ;  /* 0x0002d40001157983 */ /* 0x000ea40000300800 */
[----:B------:R-:W2:Y:S02]  /*41150*/  LDL.LU R22, [R1+0x2d8] ;  /* 0x0002d80001167983 */ /* 0x000ea40000300800 */
[----:B------:R-:W2:Y:S02]  /*41160*/  LDL.LU R23, [R1+0x2dc] ;  /* 0x0002dc0001177983 */ /* 0x000ea40000300800 */
[----:B------:R-:W-:Y:S01]  /*41170*/  IMAD.MOV.U32 R8, RZ, RZ, R27 ;  /* 0x000000ffff087224 */ /* 0x000fe200078e001b */
[----:B------:R-:W-:Y:S01]  /*41180*/  MOV R9, R26 ;  /* 0x0000001a00097202 */ /* 0x000fe20000000f00 */
[----:B---3--:R-:W-:Y:S04]  /*41190*/  STL.64 [R1+0x2330], R10 ;  /* 0x0023300a01007387 */ /* 0x008fe80000100a00 */
[----:B------:R0:W-:Y:S04]  /*411a0*/  STL.64 [R1+0x2328], R8 ;  /* 0x0023280801007387 */ /* 0x0001e80000100a00 */
[----:B0-----:R-:W3:Y:S01]  /*411b0*/  LDL.LU R8, [R1+0x340] ;  /* 0x0003400001087983 */ /* 0x001ee20000300800 */
[----:B------:R-:W3:Y:S02]  /*411c0*/  LDL.LU R9, [R1+0x344] ;  /* 0x0003440001097983 */ /* 0x000ee40000300800 */
[----:B------:R-:W3:Y:S02]  /*411d0*/  LDL.LU R10, [R1+0x348] ;  /* 0x00034800010a7983 */ /* 0x000ee40000300800 */
[----:B------:R-:W3:Y:S01]  /*411e0*/  LDL.LU R11, [R1+0x34c] ;  /* 0x00034c00010b7983 */ /* 0x000ee20000300800 */
[----:B--2---:R-:W-:Y:S01]  /*411f0*/  STL.64 [R1+0x22f0], R22 ;  /* 0x0022f01601007387 */ /* 0x004fe20000100a00 */
[----:B------:R0:W-:Y:S03]  /*41200*/  STL.64 [R1+0x22e8], R20 ;  /* 0x0022e81401007387 */ /* 0x0001e60000100a00 */
[----:B0-----:R-:W2:Y:S01]  /*41210*/  LDL.LU R20, [R1+0x310] ;  /* 0x0003100001147983 */ /* 0x001ea20000300800 */
[----:B------:R-:W2:Y:S02]  /*41220*/  LDL.LU R21, [R1+0x314] ;  /* 0x0003140001157983 */ /* 0x000ea40000300800 */
[----:B------:R-:W2:Y:S02]  /*41230*/  LDL.LU R22, [R1+0x318] ;  /* 0x0003180001167983 */ /* 0x000ea40000300800 */
[----:B------:R-:W2:Y:S01]  /*41240*/  LDL.LU R23, [R1+0x31c] ;  /* 0x00031c0001177983 */ /* 0x000ea20000300800 */
[----:B------:R-:W-:Y:S01]  /*41250*/  HMMA.16816.F32.BF16 R16, R12, R24, R16 ;  /* 0x000000180c10723c */ /* 0x000fe20000041810 */
[----:B--2---:R-:W-:Y:S01]  /*41260*/  STL.64 [R1+0x2308], R22 ;  /* 0x0023081601007387 */ /* 0x004fe20000100a00 */
[----:B------:R0:W-:Y:S03]  /*41270*/  STL.64 [R1+0x2300], R20 ;  /* 0x0023001401007387 */ /* 0x0001e60000100a00 */
[----:B0-----:R-:W2:Y:S01]  /*41280*/  LDL.LU R20, [R1+0x320] ;  /* 0x0003200001147983 */ /* 0x001ea20000300800 */
[----:B------:R-:W2:Y:S02]  /*41290*/  LDL.LU R21, [R1+0x324] ;  /* 0x0003240001157983 */ /* 0x000ea40000300800 */
[----:B------:R-:W2:Y:S02]  /*412a0*/  LDL.LU R22, [R1+0x328] ;  /* 0x0003280001167983 */ /* 0x000ea40000300800 */
[----:B------:R-:W2:Y:S02]  /*412b0*/  LDL.LU R23, [R1+0x32c] ;  /* 0x00032c0001177983 */ /* 0x000ea40000300800 */
[----:B--2---:R-:W-:Y:S01]  /*412c0*/  STL.64 [R1+0x2320], R22 ;  /* 0x0023201601007387 */ /* 0x004fe20000100a00 */
[----:B------:R0:W-:Y:S03]  /*412d0*/  STL.64 [R1+0x2318], R20 ;  /* 0x0023181401007387 */ /* 0x0001e60000100a00 */
[----:B0-----:R-:W2:Y:S01]  /*412e0*/  LDL.LU R20, [R1+0x330] ;  /* 0x0003300001147983 */ /* 0x001ea20000300800 */
[----:B------:R-:W2:Y:S02]  /*412f0*/  LDL.LU R21, [R1+0x334] ;  /* 0x0003340001157983 */ /* 0x000ea40000300800 */
[----:B------:R-:W2:Y:S02]  /*41300*/  LDL.LU R22, [R1+0x338] ;  /* 0x0003380001167983 */ /* 0x000ea40000300800 */
[----:B------:R-:W2:Y:S02]  /*41310*/  LDL.LU R23, [R1+0x33c] ;  /* 0x00033c0001177983 */ /* 0x000ea40000300800 */
[----:B------:R0:W-:Y:S01]  /*41320*/  STL.64 [R1+0x360], R16 ;  /* 0x0003601001007387 */ /* 0x0001e20000100a00 */
[----:B------:R-:W2:Y:S02]  /*41330*/  LDL.LU R24, [R1+0x2c0] ;  /* 0x0002c00001187983 */ /* 0x000ea40000300800 */
[----:B------:R-:W2:Y:S02]  /*41340*/  LDL.LU R25, [R1+0x2c4] ;  /* 0x0002c40001197983 */ /* 0x000ea40000300800 */
[----:B------:R-:W2:Y:S01]  /*41350*/  LDL.LU R26, [R1+0x2c8] ;  /* 0x0002c800011a7983 */ /* 0x000ea20000300800 */
[----:B------:R-:W2:Y:S04]  /*41360*/  LDL.LU R27, [R1+0x2cc] ;  /* 0x0002cc00011b7983 */ /* 0x000ea80000300800 */
[----:B0-----:R-:W2:Y:S04]  /*41370*/  LDL.LU.64 R16, [R1+0x90] ;  /* 0x0000900001107983 */ /* 0x001ea80000300a00 */
[----:B--2---:R0:W-:Y:S04]  /*41380*/  STL.64 [R1+0x2280], R16 ;  /* 0x0022801001007387 */ /* 0x0041e80000100a00 */
[----:B0-----:R-:W2:Y:S04]  /*41390*/  LDL.LU.64 R16, [R1+0xa0] ;  /* 0x0000a00001107983 */ /* 0x001ea80000300a00 */
[----:B--2---:R0:W-:Y:S04]  /*413a0*/  STL.64 [R1+0x2298], R16 ;  /* 0x0022981001007387 */ /* 0x0041e80000100a00 */
[----:B0-----:R-:W2:Y:S01]  /*413b0*/  LDL.LU.64 R16, [R1+0xb0] ;  /* 0x0000b00001107983 */ /* 0x001ea20000300a00 */
[----:B------:R-:W-:Y:S01]  /*413c0*/  MOV R7, R19 ;  /* 0x0000001300077202 */ /* 0x000fe20000000f00 */
[----:B------:R-:W-:-:S02]  /*413d0*/  IMAD.MOV.U32 R6, RZ, RZ, R18 ;  /* 0x000000ffff067224 */ /* 0x000fc400078e0012 */
[----:B--2---:R0:W-:Y:S04]  /*413e0*/  STL.64 [R1+0x22a8], R16 ;  /* 0x0022a81001007387 */ /* 0x0041e80000100a00 */
[----:B0-----:R-:W3:Y:S01]  /*413f0*/  LDL R16, [R1+0x20] ;  /* 0x0000200001107983 */ /* 0x001ee20000100800 */
[----:B------:R-:W-:Y:S02]  /*41400*/  IMAD.MOV.U32 R17, RZ, RZ, R3 ;  /* 0x000000ffff117224 */ /* 0x000fe400078e0003 */
[----:B------:R-:W2:Y:S02]  /*41410*/  LDL.LU R3, [R1+0x2338] ;  /* 0x0023380001037983 */ /* 0x000ea40000300800 */
[----:B------:R-:W-:Y:S01]  /*41420*/  STL [R1+0x1fac], R7 ;  /* 0x001fac0701007387 */ /* 0x000fe20000100800 */
[----:B------:R-:W-:Y:S02]  /*41430*/  STL [R1+0x1fa8], R6 ;  /* 0x001fa80601007387 */ /* 0x000fe40000100800 */
[C---:B---3--:R-:W-:Y:S02]  /*41440*/  HMMA.16816.F32.BF16 R16, R12.reuse, R16, R8 ;  /* 0x000000100c10723c */ /* 0x048fe40000041808 */
[----:B------:R-:W3:Y:S01]  /*41450*/  LDL.LU.64 R10, [R1+0x2330] ;  /* 0x00233000010a7983 */ /* 0x000ee20000300a00 */
[----:B------:R-:W2:Y:S11]  /*41460*/  LDL.LU.64 R8, [R1+0x2328] ;  /* 0x0023280001087983 */ /* 0x000eb60000300a00 */
[----:B------:R-:W-:Y:S09]  /*41470*/  @!UPT UIADD3 URZ, URZ, URZ, URZ ;  /* 0x0000003f3f3ff290 */ /* 0x000ff2000fffe03f */
[----:B------:R3:W-:Y:S01]  /*41480*/  STL.64 [R1+0x350], R16 ;  /* 0x0003501001007387 */ /* 0x0007e20000100a00 */
[----:B------:R-:W-:Y:S01]  /*41490*/  STL.64 [R1+0x358], R18 ;  /* 0x0003581201007387 */ /* 0x000fe20000100a00 */
[----:B---3--:R-:W-:Y:S01]  /*414a0*/  MOV R16, R11 ;  /* 0x0000000b00107202 */ /* 0x008fe20000000f00 */
[----:B------:R-:W-:Y:S02]  /*414b0*/  IMAD.MOV.U32 R17, RZ, RZ, R10 ;  /* 0x000000ffff117224 */ /* 0x000fe400078e000a */
[C---:B--2---:R-:W-:Y:S01]  /*414c0*/  HMMA.16816.F32.BF16 R8, R12.reuse, R8, R20 ;  /* 0x000000080c08723c */ /* 0x044fe20000041814 */
[----:B------:R-:W2:Y:S01]  /*414d0*/  LDL.LU.64 R22, [R1+0x2320] ;  /* 0x0023200001167983 */ /* 0x000ea20000300a00 */
[----:B------:R-:W2:Y:S11]  /*414e0*/  LDL.LU.64 R20, [R1+0x2318] ;  /* 0x0023180001147983 */ /* 0x000eb60000300a00 */
[----:B------:R-:W-:Y:S10]  /*414f0*/  @!UPT UIADD3 URZ, URZ, URZ, URZ ;  /* 0x0000003f3f3ff290 */ /* 0x000ff4000fffe03f */
[----:B------:R0:W-:Y:S01]  /*41500*/  STL.64 [R1+0x340], R8 ;  /* 0x0003400801007387 */ /* 0x0001e20000100a00 */
[----:B------:R2:W-:Y:S03]  /*41510*/  STL.64 [R1+0x348], R10 ;  /* 0x0003480a01007387 */ /* 0x0005e60000100a00 */
[----:B0-----:R-:W2:Y:S02]  /*41520*/  LDL.LU.64 R8, [R1+0x2310] ;  /* 0x0023100001087983 */ /* 0x001ea40000300a00 */
[C---:B--2---:R-:W-:Y:S02]  /*41530*/  HMMA.16816.F32.BF16 R8, R12.reuse, R8, R20 ;  /* 0x000000080c08723c */ /* 0x044fe40000041814 */
[----:B------:R-:W2:Y:S01]  /*41540*/  LDL.LU.64 R22, [R1+0x2308] ;  /* 0x0023080001167983 */ /* 0x000ea20000300a00 */
[----:B------:R-:W2:Y:S11]  /*41550*/  LDL.LU.64 R20, [R1+0x2300] ;  /* 0x0023000001147983 */ /* 0x000eb60000300a00 */
[----:B------:R-:W-:Y:S09]  /*41560*/  @!UPT UIADD3 URZ, URZ, URZ, URZ ;  /* 0x0000003f3f3ff290 */ /* 0x000ff2000fffe03f */
[----:B------:R0:W-:Y:S01]  /*41570*/  STL.64 [R1+0x330], R8 ;  /* 0x0003300801007387 */ /* 0x0001e20000100a00 */
[----:B------:R-:W-:Y:S03]  /*41580*/  STL.64 [R1+0x338], R10 ;  /* 0x0003380a01007387 */ /* 0x000fe60000100a00 */
[----:B0-----:R-:W2:Y:S02]  /*41590*/  LDL.LU.64 R8, [R1+0x22f8] ;  /* 0x0022f80001087983 */ /* 0x001ea40000300a00 */
[C---:B--2---:R-:W-:Y:S11]  /*415a0*/  HMMA.16816.F32.BF16 R20, R12.reuse, R8, R20 ;  /* 0x000000080c14723c */ /* 0x044ff60000041814 */
[----:B------:R-:W-:Y:S11]  /*415b0*/  @!UPT UIADD3 URZ, URZ, URZ, URZ ;  /* 0x0000003f3f3ff290 */ /* 0x000ff6000fffe03f */
[----:B------:R-:W-:Y:S01]  /*415c0*/  @!UPT UIADD3 URZ, URZ, URZ, URZ ;  /* 0x0000003f3f3ff290 */ /* 0x000fe2000fffe03f */
[----:B------:R-:W-:Y:S01]  /*415d0*/  STL.64 [R1+0x320], R20 ;  /* 0x0003201401007387 */ /* 0x000fe20000100a00 */
[----:B------:R0:W-:Y:S03]  /*415e0*/  STL.64 [R1+0x328], R22 ;  /* 0x0003281601007387 */ /* 0x0001e60000100a00 */
[----:B0-----:R-:W4:Y:S01]  /*415f0*/  LDL.LU.64 R22, [R1+0x22f0] ;  /* 0x0022f00001167983 */ /* 0x001f220000300a00 */
[----:B------:R-:W4:Y:S02]  /*41600*/  LDL.LU.64 R20, [R1+0x22e8] ;  /* 0x0022e80001147983 */ /* 0x000f240000300a00 */
[----:B------:R0:W-:Y:S02]  /*41610*/  STL.64 [R1+0x22a0], R8 ;  /* 0x0022a00801007387 */ /* 0x0001e40000100a00 */
[----:B0-----:R-:W2:Y:S01]  /*41620*/  LDL.LU R8, [R1+0x2a0] ;  /* 0x0002a00001087983 */ /* 0x001ea20000300800 */
[----:B------:R-:W2:Y:S02]  /*41630*/  LDL.LU R9, [R1+0x2a4] ;  /* 0x0002a40001097983 */ /* 0x000ea40000300800 */
[----:B------:R-:W3:Y:S02]  /*41640*/  LDL.LU R10, [R1+0x2a8] ;  /* 0x0002a800010a7983 */ /* 0x000ee40000300800 */
[----:B------:R-:W3:Y:S01]  /*41650*/  LDL.LU R11, [R1+0x2ac] ;  /* 0x0002ac00010b7983 */ /* 0x000ee20000300800 */
[C---:B----4-:R-:W-:Y:S01]  /*41660*/  HMMA.16816.F32.BF16 R20, R12.reuse, R4, R20 ;  /* 0x000000040c14723c */ /* 0x050fe20000041814 */
[----:B---3--:R-:W-:Y:S01]  /*41670*/  STL.64 [R1+0x22b8], R10 ;  /* 0x0022b80a01007387 */ /* 0x008fe20000100a00 */
[----:B--2---:R0:W-:Y:S03]  /*41680*/  STL.64 [R1+0x22b0], R8 ;  /* 0x0022b00801007387 */ /* 0x0041e60000100a00 */
[----:B0-----:R-:W2:Y:S01]  /*41690*/  LDL.LU R8, [R1+0x2b0] ;  /* 0x0002b00001087983 */ /* 0x001ea20000300800 */
[----:B------:R-:W2:Y:S02]  /*416a0*/  LDL.LU R9, [R1+0x2b4] ;  /* 0x0002b40001097983 */ /* 0x000ea40000300800 */
[----:B------:R-:W2:Y:S02]  /*416b0*/  LDL.LU R10, [R1+0x2b8] ;  /* 0x0002b800010a7983 */ /* 0x000ea40000300800 */
[----:B------:R-:W2:Y:S11]  /*416c0*/  LDL.LU R11, [R1+0x2bc] ;  /* 0x0002bc00010b7983 */ /* 0x000eb60000300800 */
[----:B------:R-:W-:Y:S02]  /*416d0*/  @!UPT UIADD3 URZ, URZ, URZ, URZ ;  /* 0x0000003f3f3ff290 */ /* 0x000fe4000fffe03f */
[----:B------:R-:W-:Y:S01]  /*416e0*/  STL.64 [R1+0x310], R20 ;  /* 0x0003101401007387 */ /* 0x000fe20000100a00 */
[----:B------:R0:W-:Y:S03]  /*416f0*/  STL.64 [R1+0x318], R22 ;  /* 0x0003181601007387 */ /* 0x0001e60000100a00 */
[----:B0-----:R-:W3:Y:S01]  /*41700*/  LDL.LU.64 R22, [R1+0x22e0] ;  /* 0x0022e00001167983 */ /* 0x001ee20000300a00 */
[----:B------:R-:W4:Y:S02]  /*41710*/  LDL.LU.64 R20, [R1+0x22d8] ;  /* 0x0022d80001147983 */ /* 0x000f240000300a00 */
[----:B------:R-:W-:Y:S02]  /*41720*/  STL [R1+0x21e4], R5 ;  /* 0x0021e40501007387 */ /* 0x000fe40000100800 */
[----:B------:R0:W-:Y:S02]  /*41730*/  STL [R1+0x2278], R4 ;  /* 0x0022780401007387 */ /* 0x0001e40000100800 */
[----:B0-----:R-:W2:Y:S01]  /*41740*/  LDL.LU R4, [R1+0x280] ;  /* 0x0002800001047983 */ /* 0x001ea20000300800 */
[----:B------:R-:W2:Y:S02]  /*41750*/  LDL.LU R5, [R1+0x284] ;  /* 0x0002840001057983 */ /* 0x000ea40000300800 */
[----:B------:R-:W2:Y:S02]  /*41760*/  LDL.LU R6, [R1+0x288] ;  /* 0x0002880001067983 */ /* 0x000ea40000300800 */
[----:B------:R-:W2:Y:S01]  /*41770*/  LDL.LU R7, [R1+0x28c] ;  /* 0x00028c0001077983 */ /* 0x000ea20000300800 */
[----:B----4-:R-:W-:Y:S01]  /*41780*/  HMMA.16816.F32.BF16 R12, R12, R20, R24 ;  /* 0x000000140c0c723c */ /* 0x010fe20000041818 */
[----:B--2---:R-:W-:Y:S01]  /*41790*/  STL.64 [R1+0x2290], R6 ;  /* 0x0022900601007387 */ /* 0x004fe20000100a00 */
[----:B------:R0:W-:Y:S03]  /*417a0*/  STL.64 [R1+0x2288], R4 ;  /* 0x0022880401007387 */ /* 0x0001e60000100a00 */
[----:B0-----:R-:W2:Y:S01]  /*417b0*/  LDL.LU R4, [R1+0x290] ;  /* 0x0002900001047983 */ /* 0x001ea20000300800 */
[----:B------:R-:W2:Y:S02]  /*417c0*/  LDL.LU R5, [R1+0x294] ;  /* 0x0002940001057983 */ /* 0x000ea40000300800 */
[----:B------:R-:W2:Y:S02]  /*417d0*/  LDL.LU R6, [R1+0x298] ;  /* 0x0002980001067983 */ /* 0x000ea40000300800 */
[----:B------:R-:W2:Y:S01]  /*417e0*/  LDL.LU R7, [R1+0x29c] ;  /* 0x00029c0001077983 */ /* 0x000ea20000300800 */
[----:B------:R-:W4:Y:S01]  /*417f0*/  LDL.LU.64 R26, [R1+0x22d0] ;  /* 0x0022d000011a7983 */ /* 0x000f220000300a00 */
[----:B------:R-:W4:Y:S11]  /*41800*/  LDL.LU.64 R24, [R1+0x22c8] ;  /* 0x0022c80001187983 */ /* 0x000f360000300a00 */
[----:B------:R0:W-:Y:S02]  /*41810*/  STL.64 [R1+0x2d0], R12 ;  /* 0x0002d00c01007387 */ /* 0x0001e40000100a00 */
[----:B------:R1:W-:Y:S01]  /*41820*/  STL.64 [R1+0x2d8], R14 ;  /* 0x0002d80e01007387 */ /* 0x0003e20000100a00 */
[----:B0-----:R-:W2:Y:S01]  /*41830*/  LDL.LU R12, [R1+0x260] ;  /* 0x00026000010c7983 */ /* 0x001ea20000300800 */
[----:B------:R-:W2:Y:S02]  /*41840*/  LDL.LU R13, [R1+0x264] ;  /* 0x00026400010d7983 */ /* 0x000ea40000300800 */
[----:B-1----:R-:W2:Y:S02]  /*41850*/  LDL.LU R14, [R1+0x268] ;  /* 0x00026800010e7983 */ /* 0x002ea40000300800 */
[----:B------:R-:W2:Y:S01]  /*41860*/  LDL.LU R15, [R1+0x26c] ;  /* 0x00026c00010f7983 */ /* 0x000ea20000300800 */
[----:B---3--:R-:W-:Y:S01]  /*41870*/  STL.64 [R1+0x21d8], R22 ;  /* 0x0021d81601007387 */ /* 0x008fe20000100a00 */
[----:B------:R0:W-:Y:S02]  /*41880*/  STL.64 [R1+0x21d0], R20 ;  /* 0x0021d01401007387 */ /* 0x0001e40000100a00 */
[----:B0-----:R-:W-:-:S02]  /*41890*/  MOV R20, R28 ;  /* 0x0000001c00147202 */ /* 0x001fc40000000f00 */
[----:B------:R-:W3:Y:S01]  /*418a0*/  LDL.LU R28, [R1+0x22c0] ;  /* 0x0022c000011c7983 */ /* 0x000ee20000300800 */
[C---:B----4-:R-:W-:Y:S03]  /*418b0*/  HMMA.16816.F32.BF16 R16, R24.reuse, R16, R8 ;  /* 0x000000101810723c */ /* 0x050fe60000041808 */
[----:B------:R-:W4:Y:S01]  /*418c0*/  LDL.LU.64 R10, [R1+0x22b8] ;  /* 0x0022b800010a7983 */ /* 0x000f220000300a00 */
[----:B------:R-:W4:Y:S11]  /*418d0*/  LDL.LU.64 R8, [R1+0x22b0] ;  /* 0x0022b00001087983 */ /* 0x000f360000300a00 */
[----:B------:R-:W-:Y:S08]  /*418e0*/  @!UPT UIADD3 URZ, URZ, URZ, URZ ;  /* 0x0000003f3f3ff290 */ /* 0x000ff0000fffe03f */
[----:B------:R0:W-:Y:S01]  /*418f0*/  STL.64 [R1+0x2c0], R16 ;  /* 0x0002c01001007387 */ /* 0x0001e20000100a00 */
[----:B------:R-:W-:Y:S03]  /*41900*/  STL.64 [R1+0x2c8], R18 ;  /* 0x0002c81201007387 */ /* 0x000fe60000100a00 */
[----:B0-----:R-:W4:Y:S02]  /*41910*/  LDL.LU.64 R16, [R1+0x22a8] ;  /* 0x0022a80001107983 */ /* 0x001f240000300a00 */
[C---:B----4-:R-:W-:Y:S11]  /*41920*/  HMMA.16816.F32.BF16 R8, R24.reuse, R16, R8 ;  /* 0x000000101808723c */ /* 0x050ff60000041808 */
[----:B------:R-:W-:Y:S11]  /*41930*/  @!UPT UIADD3 URZ, URZ, URZ, URZ ;  /* 0x0000003f3f3ff290 */ /* 0x000ff6000fffe03f */
[----:B------:R-:W-:Y:S01]  /*41940*/  @!UPT UIADD3 URZ, URZ, URZ, URZ ;  /* 0x0000003f3f3ff290 */ /* 0x000fe2000fffe03f */
[----:B------:R0:W-:Y:S01]  /*41950*/  STL.64 [R1+0x2b0], R8 ;  /* 0x0002b00801007387 */ /* 0x0001e20000100a00 */
[----:B------:R1:W-:Y:S03]  /*41960*/  STL.64 [R1+0x2b8], R10 ;  /* 0x0002b80a01007387 */ /* 0x0003e60000100a00 */
[----:B0-----:R-:W4:Y:S01]  /*41970*/  LDL.LU.64 R8, [R1+0x22a0] ;  /* 0x0022a00001087983 */ /* 0x001f220000300a00 */
[----:B-1----:R-:W-:Y:S01]  /*41980*/  MOV R11, R16 ;  /* 0x00000010000b7202 */ /* 0x002fe20000000f00 */
[----:B------:R-:W-:Y:S02]  /*41990*/  IMAD.MOV.U32 R10, RZ, RZ, R17 ;  /* 0x000000ffff0a7224 */ /* 0x000fe400078e0011 */
[----:B------:R-:W2:Y:S03]  /*419a0*/  LDL.LU.64 R16, [R1+0x2298] ;  /* 0x0022980001107983 */ /* 0x000ea60000300a00 */
[----:B------:R3:W-:Y:S02]  /*419b0*/  STL.64 [R1+0x2208], R10 ;  /* 0x0022080a01007387 */ /* 0x0007e40000100a00 */
[----:B---3--:R-:W-:Y:S01]  /*419c0*/  MOV R10, R28 ;  /* 0x0000001c000a7202 */ /* 0x008fe20000000f00 */
[----:B------:R-:W-:Y:S01]  /*419d0*/  IMAD.MOV.U32 R11, RZ, RZ, R3 ;  /* 0x000000ffff0b7224 */ /* 0x000fe200078e0003 */
[----:B--2---:R-:W-:Y:S01]  /*419e0*/  HMMA.16816.F32.BF16 R4, R24, R16, R4 ;  /* 0x000000101804723c */ /* 0x004fe20000041804 */
[----:B----4-:R0:W-:Y:S01]  /*419f0*/  STL.64 [R1+0x2200], R8 ;  /* 0x0022000801007387 */ /* 0x0101e20000100a00 */
[----:B------:R-:W-:Y:S01]  /*41a00*/  MOV R28, R16 ;  /* 0x00000010001c7202 */ /* 0x000fe20000000f00 */
[----:B------:R-:W-:-:S02]  /*41a10*/  IMAD.MOV.U32 R3, RZ, RZ, R17 ;  /* 0x000000ffff037224 */ /* 0x000fc400078e0011 */
[----:B0-----:R-:W2:Y:S01]  /*41a20*/  LDL.LU R8, [R1+0x270] ;  /* 0x0002700001087983 */ /* 0x001ea20000300800 */
[----:B------:R-:W2:Y:S11]  /*41a30*/  LDL.LU R9, [R1+0x274] ;  /* 0x0002740001097983 */ /* 0x000eb60000300800 */
[----:B------:R-:W-:Y:S06]  /*41a40*/  @!UPT UIADD3 URZ, URZ, URZ, URZ ;  /* 0x0000003f3f3ff290 */ /* 0x000fec000fffe03f */
[----:B------:R-:W-:Y:S01]  /*41a50*/  STL.64 [R1+0x2a0], R4 ;  /* 0x0002a00401007387 */ /* 0x000fe20000100a00 */
[----:B------:R0:W-:Y:S03]  /*41a60*/  STL.64 [R1+0x2a8], R6 ;  /* 0x0002a80601007387 */ /* 0x0001e60000100a00 */
[----:B0-----:R-:W3:Y:S01]  /*41a70*/  LDL.LU.64 R6, [R1+0x2290] ;  /* 0x0022900001067983 */ /* 0x001ee20000300a00 */
[----:B------:R-:W3:Y:S02]  /*41a80*/  LDL.LU.64 R4, [R1+0x2288] ;  /* 0x0022880001047983 */ /* 0x000ee40000300a00 */
[----:B------:R-:W3:Y:S02]  /*41a90*/  LDL.LU.64 R16, [R1+0x2280] ;  /* 0x0022800001107983 */ /* 0x000ee40000300a00 */
[----:B------:R-:W-:Y:S01]  /*41aa0*/  IMAD.MOV.U32 R21, RZ, RZ, R29 ;  /* 0x000000ffff157224 */ /* 0x000fe200078e001d */
[C---:B---3--:R-:W-:Y:S01]  /*41ab0*/  HMMA.16816.F32.BF16 R4, R24.reuse, R16, R4 ;  /* 0x000000101804723c */ /* 0x048fe20000041804 */
[----:B------:R-:W-:Y:S11]  /*41ac0*/  IMAD.MOV.U32 R29, RZ, RZ, R17 ;  /* 0x000000ffff1d7224 */ /* 0x000ff600078e0011 */
[----:B------:R-:W-:Y:S11]  /*41ad0*/  @!UPT UIADD3 URZ, URZ, URZ, URZ ;  /* 0x0000003f3f3ff290 */ /* 0x000ff6000fffe03f */
[----:B------:R0:W-:Y:S01]  /*41ae0*/  STL.64 [R1+0x290], R4 ;  /* 0x0002900401007387 */ /* 0x0001e20000100a00 */
[----:B------:R1:W-:Y:S03]  /*41af0*/  STL.64 [R1+0x298], R6 ;  /* 0x0002980601007387 */ /* 0x0003e60000100a00 */
[----:B0-----:R-:W3:Y:S01]  /*41b00*/  LDL.LU R4, [R1+0x2278] ;  /* 0x0022780001047983 */ /* 0x001ee20000300800 */
[----:B------:R-:W-:Y:S02]  /*41b10*/  MOV R5, R16 ;  /* 0x0000001000057202 */ /* 0x000fe40000000f00 */
[----:B------:R-:W4:Y:S01]  /*41b20*/  LDL.LU.64 R16, [R1+0x2270] ;  /* 0x0022700001107983 */ /* 0x000f220000300a00 */
[C---:B--2---:R-:W-:Y:S11]  /*41b30*/  HMMA.16816.F32.BF16 R20, R24.reuse, R20, R8 ;  /* 0x000000141814723c */ /* 0x044ff60000041808 */
[----:B------:R-:W-:Y:S11]  /*41b40*/  @!UPT UIADD3 URZ, URZ, URZ, URZ ;  /* 0x0000003f3f3ff290 */ /* 0x000ff6000fffe03f */
[----:B------:R-:W-:Y:S01]  /*41b50*/  @!UPT UIADD3 URZ, URZ, URZ, URZ ;  /* 0x0000003f3f3ff290 */ /* 0x000fe2000fffe03f */
[----:B------:R-:W-:Y:S01]  /*41b60*/  STL.64 [R1+0x280], R20 ;  /* 0x0002801401007387 */ /* 0x000fe20000100a00 */
[----:B------:R-:W-:Y:S01]  /*41b70*/  STL.64 [R1+0x288], R22 ;  /* 0x0002881601007387 */ /* 0x000fe20000100a00 */
[C---:B----4-:R-:W-:Y:S01]  /*41b80*/  HMMA.16816.F32.BF16 R8, R24.reuse, R16, R12 ;  /* 0x000000101808723c */ /* 0x050fe2000004180c */
[----:B-1----:R-:W-:Y:S01]  /*41b90*/  MOV R7, R16 ;  /* 0x0000001000077202 */ /* 0x002fe20000000f00 */
[----:B------:R-:W-:Y:S11]  /*41ba0*/  IMAD.MOV.U32 R6, RZ, RZ, R17 ;  /* 0x000000ffff067224 */ /* 0x000ff600078e0011 */
[----:B------:R-:W-:Y:S10]  /*41bb0*/  @!UPT UIADD3 URZ, URZ, URZ, URZ ;  /* 0x0000003f3f3ff290 */ /* 0x000ff4000fffe03f */
[----:B------:R-:W-:Y:S01]  /*41bc0*/  STL.64 [R1+0x270], R8 ;  /* 0x0002700801007387 */ /* 0x000fe20000100a00 */
[----:B------:R-:W-:Y:S02]  /*41bd0*/  STL.64 [R1+0x278], R10 ;  /* 0x0002780a01007387 */ /* 0x000fe40000100a00 */
[----:B------:R-:W2:Y:S02]  /*41be0*/  LDL.LU R16, [R1+0x200] ;  /* 0x0002000001107983 */ /* 0x000ea40000300800 */
[----:B------:R-:W2:Y:S01]  /*41bf0*/  LDL.LU R17, [R1+0x204] ;  /* 0x0002040001117983 */ /* 0x000ea20000300800 */
[----:B------:R-:W4:Y:S01]  /*41c00*/  LDL.LU R18, [R1+0x208] ;  /* 0x0002080001127983 */ /* 0x000f220000300800 */
[----:B------:R-:W4:Y:S03]  /*41c10*/  LDL.LU R19, [R1+0x20c] ;  /* 0x00020c0001137983 */ /* 0x000f260000300800 */
[----:B----4-:R-:W-:Y:S01]  /*41c20*/  STL.64 [R1+0x2218], R18 ;  /* 0x0022181201007387 */ /* 0x010fe20000100a00 */
[----:B--2---:R0:W-:Y:S03]  /*41c30*/  STL.64 [R1+0x2210], R16 ;  /* 0x0022101001007387 */ /* 0x0041e60000100a00 */
[----:B0-----:R-:W2:Y:S04]  /*41c40*/  LDL.LU.64 R16, [R1+0x20] ;  /* 0x0000200001107983 */ /* 0x001ea80000300a00 */
[----:B--2---:R0:W-:Y:S04]  /*41c50*/  STL.64 [R1+0x2228], R16 ;  /* 0x0022281001007387 */ /* 0x0041e80000100a00 */
[----:B0-----:R-:W2:Y:S04]  /*41c60*/  LDL.LU.64 R16, [R1+0x30] ;  /* 0x0000300001107983 */ /* 0x001ea80000300a00 */
[----:B--2---:R0:W-:Y:S04]  /*41c70*/  STL.64 [R1+0x2230], R16 ;  /* 0x0022301001007387 */ /* 0x0041e80000100a00 */
[----:B0-----:R-:W2:Y:S01]  /*41c80*/  LDL.LU R16, [R1+0x240] ;  /* 0x0002400001107983 */ /* 0x001ea20000300800 */
[----:B------:R-:W2:Y:S02]  /*41c90*/  LDL.LU R17, [R1+0x244] ;  /* 0x0002440001117983 */ /* 0x000ea40000300800 */
[----:B------:R-:W4:Y:S02]  /*41ca0*/  LDL.LU R18, [R1+0x248] ;  /* 0x0002480001127983 */ /* 0x000f240000300800 */
[----:B------:R-:W4:Y:S01]  /*41cb0*/  LDL.LU R19, [R1+0x24c] ;  /* 0x00024c0001137983 */ /* 0x000f220000300800 */
[----:B------:R-:W2:Y:S04]  /*41cc0*/  LDL R12, [R1+0x1b40] ;  /* 0x001b4000010c7983 */ /* 0x000ea80000100800 */
[----:B--2---:R0:W-:Y:S01]  /*41cd0*/  STL [R1+0x2260], R12 ;  /* 0x0022600c01007387 */ /* 0x0041e20000100800 */
[----:B------:R-:W2:Y:S03]  /*41ce0*/  LDL R13, [R1+0x64] ;  /* 0x00006400010d7983 */ /* 0x000ea60000100800 */
[----:B0-----:R-:W2:Y:S01]  /*41cf0*/  LDL R12, [R1+0x60] ;  /* 0x00006000010c7983 */ /* 0x001ea20000100800 */
[----:B----4-:R-:W-:Y:S02]  /*41d00*/  STL.64 [R1+0x2240], R18 ;  /* 0x0022401201007387 */ /* 0x010fe40000100a00 */
[----:B------:R0:W-:Y:S02]  /*41d10*/  STL.64 [R1+0x2238], R16 ;  /* 0x0022381001007387 */ /* 0x0001e40000100a00 */
[----:B0-----:R-:W4:Y:S04]  /*41d20*/  LDL.LU.64 R16, [R1+0x50] ;  /* 0x0000500001107983 */ /* 0x001f280000300a00 */
[----:B----4-:R0:W-:Y:S04]  /*41d30*/  STL.64 [R1+0x2268], R16 ;  /* 0x0022681001007387 */ /* 0x0101e80000100a00 */
[----:B0-----:R-:W2:Y:S01]  /*41d40*/  LDL.LU R16, [R1+0x250] ;  /* 0x0002500001107983 */ /* 0x001ea20000300800 */
[----:B------:R-:W2:Y:S02]  /*41d50*/  LDL.LU R17, [R1+0x254] ;  /* 0x0002540001117983 */ /* 0x000ea40000300800 */
[----:B------:R-:W2:Y:S02]  /*41d60*/  LDL.LU R18, [R1+0x258] ;  /* 0x0002580001127983 */ /* 0x000ea40000300800 */
[----:B------:R-:W2:Y:S01]  /*41d70*/  LDL.LU R19, [R1+0x25c] ;  /* 0x00025c0001137983 */ /* 0x000ea20000300800 */
[----:B------:R-:W4:Y:S04]  /*41d80*/  LDL.LU.64 R8, [R1+0x10] ;  /* 0x0000100001087983 */ /* 0x000f280000300a00 */
[----:B----4-:R0:W-:Y:S04]  /*41d90*/  STL.64 [R1+0x2220], R8 ;  /* 0x0022200801007387 */ /* 0x0101e80000100a00 */
[----:B0-----:R-:W4:Y:S01]  /*41da0*/  LDL.LU R8, [R1+0x220] ;  /* 0x0002200001087983 */ /* 0x001f220000300800 */
[----:B------:R-:W4:Y:S02]  /*41db0*/  LDL.LU R9, [R1+0x224] ;  /* 0x0002240001097983 */ /* 0x000f240000300800 */
[----:B------:R-:W3:Y:S02]  /*41dc0*/  LDL.LU R10, [R1+0x228] ;  /* 0x00022800010a7983 */ /* 0x000ee40000300800 */
[----:B------:R-:W3:Y:S01]  /*41dd0*/  LDL.LU R11, [R1+0x22c] ;  /* 0x00022c00010b7983 */ /* 0x000ee20000300800 */
[C---:B--2---:R-:W-:Y:S01]  /*41de0*/  HMMA.16816.F32.BF16 R12, R24.reuse, R12, R16 ;  /* 0x0000000c180c723c */ /* 0x044fe20000041810 */
[----:B---3--:R-:W-:Y:S01]  /*41df0*/  STL.64 [R1+0x2250], R10 ;  /* 0x0022500a01007387 */ /* 0x008fe20000100a00 */
[----:B----4-:R0:W-:Y:S03]  /*41e00*/  STL.64 [R1+0x2248], R8 ;  /* 0x0022480801007387 */ /* 0x0101e60000100a00 */
[----:B0-----:R-:W2:Y:S01]  /*41e10*/  LDL.LU R8, [R1+0x5f0] ;  /* 0x0005f00001087983 */ /* 0x001ea20000300800 */
[----:B------:R-:W2:Y:S02]  /*41e20*/  LDL.LU R9, [R1+0x5f4] ;  /* 0x0005f40001097983 */ /* 0x000ea40000300800 */
[----:B------:R-:W2:Y:S02]  /*41e30*/  LDL.LU R10, [R1+0x5f8] ;  /* 0x0005f800010a7983 */ /* 0x000ea40000300800 */
[----:B------:R-:W2:Y:S01]  /*41e40*/  LDL.LU R11, [R1+0x5fc] ;  /* 0x0005fc00010b7983 */ /* 0x000ea20000300800 */
[----:B------:R-:W3:Y:S01]  /*41e50*/  LDL.LU.64 R20, [R1] ;  /* 0x0000000001147983 */ /* 0x000ee20000300a00 */
[----:B------:R-:W-:Y:S02]  /*41e60*/  STL [R1+0x216c], R6 ;  /* 0x00216c0601007387 */ /* 0x000fe40000100800 */
[----:B------:R-:W-:Y:S02]  /*41e70*/  STL [R1+0x2168], R7 ;  /* 0x0021680701007387 */ /* 0x000fe40000100800 */
[----:B------:R-:W2:Y:S07]  /*41e80*/  LDL.LU.64 R16, [R1+0x2268] ;  /* 0x0022680001107983 */ /* 0x000eae0000300a00 */
[----:B------:R0:W-:Y:S01]  /*41e90*/  STL.64 [R1+0x260], R12 ;  /* 0x0002600c01007387 */ /* 0x0001e20000100a00 */
[----:B------:R-:W-:Y:S03]  /*41ea0*/  STL.64 [R1+0x268], R14 ;  /* 0x0002680e01007387 */ /* 0x000fe60000100a00 */
[----:B0-----:R-:W4:Y:S04]  /*41eb0*/  LDL.LU R12, [R1+0x2260] ;  /* 0x00226000010c7983 */ /* 0x001f280000300800 */
[----:B----4-:R-:W0:Y:S01]  /*41ec0*/  LDSM.16.M88.4 R12, [R12+0x20000] ;  /* 0x020000000c0c783b */ /* 0x010e220000000200 */
[C---:B--2---:R-:W-:Y:S03]  /*41ed0*/  HMMA.16816.F32.BF16 R8, R24.reuse, R16, R8 ;  /* 0x000000101808723c */ /* 0x044fe60000041808 */
[----:B0-----:R-:W-:Y:S01]  /*41ee0*/  STL.64 [R1+0x2090], R14 ;  /* 0x0020900e01007387 */ /* 0x001fe20000100a00 */
[----:B------:R0:W-:Y:S02]  /*41ef0*/  STL.64 [R1+0x2088], R12 ;  /* 0x0020880c01007387 */ /* 0x0001e40000100a00 */
[----:B0-----:R-:W-:Y:S01]  /*41f00*/  MOV R12, R0 ;  /* 0x00000000000c7202 */ /* 0x001fe20000000f00 */
[----:B------:R-:W-:Y:S01]  /*41f10*/  IMAD.MOV.U32 R13, RZ, RZ, R2 ;  /* 0x000000ffff0d7224 */ /* 0x000fe200078e0002 */
[----:B------:R-:W2:Y:S01]  /*41f20*/  LDL.LU R0, [R1+0x225c] ;  /* 0x00225c0001007983 */ /* 0x000ea20000300800 */
[----:B------:R-:W4:Y:S11]  /*41f30*/  LDL.LU R2, [R1+0x2258] ;  /* 0x0022580001027983 */ /* 0x000f360000300800 */
[----:B------:R-:W-:Y:S03]  /*41f40*/  @!UPT UIADD3 URZ, URZ, URZ, URZ ;  /* 0x0000003f3f3ff290 */ /* 0x000fe6000fffe03f */
[----:B------:R-:W-:Y:S02]  /*41f50*/  STL.64 [R1+0x250], R8 ;  /* 0x0002500801007387 */ /* 0x000fe40000100a00 */
[----:B------:R0:W-:Y:S01]  /*41f60*/  STL.64 [R1+0x258], R10 ;  /* 0x0002580a01007387 */ /* 0x0001e20000100a00 */
[----:B------:R-:W-:Y:S01]  /*41f70*/  MOV R15, R16 ;  /* 0x00000010000f7202 */ /* 0x000fe20000000f00 */
[----:B------:R-:W-:Y:S01]  /*41f80*/  IMAD.MOV.U32 R14, RZ, RZ, R17 ;  /* 0x000000ffff0e7224 */ /* 0x000fe200078e0011 */
[----:B0-----:R-:W2:Y:S01]  /*41f90*/  LDL.LU.64 R10, [R1+0x2250] ;  /* 0x00225000010a7983 */ /* 0x001ea20000300a00 */
[----:B------:R-:W2:Y:S02]  /*41fa0*/  LDL.LU.64 R8, [R1+0x2248] ;  /* 0x0022480001087983 */ /* 0x000ea40000300a00 */
[----:B------:R-:W2:Y:S02]  /*41fb0*/  LDL.LU.64 R18, [R1+0x2240] ;  /* 0x0022400001127983 */ /* 0x000ea40000300a00 */
[----:B------:R-:W2:Y:S01]  /*41fc0*/  LDL.LU.64 R16, [R1+0x2238] ;  /* 0x0022380001107983 */ /* 0x000ea20000300a00 */
[----:B------:R-:W-:Y:S01]  /*41fd0*/  STL [R1+0x2174], R14 ;  /* 0x0021740e01007387 */ /* 0x000fe20000100800 */
[----:B------:R-:W-:Y:S01]  /*41fe0*/  STL [R1+0x2170], R15 ;  /* 0x0021700f01007387 */ /* 0x000fe20000100800 */
[C---:B--2---:R-:W-:Y:S11]  /*41ff0*/  HMMA.16816.F32.BF16 R16, R24.reuse, R12, R16 ;  /* 0x0000000c1810723c */ /* 0x044ff60000041810 */
[----:B------:R-:W-:Y:S11]  /*42000*/  @!UPT UIADD3 URZ, URZ, URZ, URZ ;  /* 0x0000003f3f3ff290 */ /* 0x000ff6000fffe03f */
[----:B------:R-:W-:Y:S01]  /*42010*/  @!UPT UIADD3 URZ, URZ, URZ, URZ ;  /* 0x0000003f3f3ff290 */ /* 0x000fe2000fffe03f */
[----:B------:R0:W-:Y:S01]  /*42020*/  STL.64 [R1+0x240], R16 ;  /* 0x0002401001007387 */ /* 0x0001e20000100a00 */
[----:B------:R-:W-:Y:S03]  /*42030*/  STL.64 [R1+0x248], R18 ;  /* 0x0002481201007387 */ /* 0x000fe60000100a00 */
[----:B0-----:R-:W2:Y:S01]  /*42040*/  LDL.LU.64 R16, [R1+0x2230] ;  /* 0x0022300001107983 */ /* 0x001ea20000300a00 */
[----:B------:R0:W-:Y:S03]  /*42050*/  STL.64 [R1+0x2118], R12 ;  /* 0x0021180c01007387 */ /* 0x0001e60000100a00 */
[----:B0-----:R-:W2:Y:S01]  /*42060*/  LDL.LU R12, [R1+0x230] ;  /* 0x00023000010c7983 */ /* 0x001ea20000300800 */
[----:B------:R-:W2:Y:S02]  /*42070*/  LDL.LU R13, [R1+0x234] ;  /* 0x00023400010d7983 */ /* 0x000ea40000300800 */
[----:B------:R-:W2:Y:S02]  /*42080*/  LDL.LU R14, [R1+0x238] ;  /* 0x00023800010e7983 */ /* 0x000ea40000300800 */
[----:B------:R-:W2:Y:S02]  /*42090*/  LDL.LU R15, [R1+0x23c] ;  /* 0x00023c00010f7983 */ /* 0x000ea40000300800 */
[C---:B--2---:R-:W-:Y:S11]  /*420a0*/  HMMA.16816.F32.BF16 R12, R24.reuse, R16, R12 ;  /* 0x00000010180c723c */ /* 0x044ff6000004180c */
[----:B------:R-:W-:Y:S11]  /*420b0*/  @!UPT UIADD3 URZ, URZ, URZ, URZ ;  /* 0x0000003f3f3ff290 */ /* 0x000ff6000fffe03f */
[----:B------:R-:W-:Y:S01]  /*420c0*/  @!UPT UIADD3 URZ, URZ, URZ, URZ ;  /* 0x0000003f3f3ff290 */ /* 0x000fe2000fffe03f */
[----:B------:R0:W-:Y:S01]  /*420d0*/  STL.64 [R1+0x230], R12 ;  /* 0x0002300c01007387 */ /* 0x0001e20000100a00 */
[----:B------:R-:W-:Y:S01]  /*420e0*/  STL.64 [R1+0x238], R14 ;  /* 0x0002380e01007387 */ /* 0x000fe20000100a00 */
[----:B0-----:R-:W-:Y:S01]  /*420f0*/  MOV R13, R16 ;  /* 0x00000010000d7202 */ /* 0x001fe20000000f00 */
[----:B------:R-:W-:Y:S02]  /*42100*/  IMAD.MOV.U32 R12, RZ, RZ, R17 ;  /* 0x000000ffff0c7224 */ /* 0x000fe400078e0011 */
[----:B------:R-:W2:Y:S03]  /*42110*/  LDL.LU.64 R16, [R1+0x2228] ;  /* 0x0022280001107983 */ /* 0x000ea60000300a00 */
[----:B------:R0:W-:Y:S02]  /*42120*/  STL [R1+0x217c], R12 ;  /* 0x00217c0c01007387 */ /* 0x0001e40000100800 */
[----:B------:R1:W-:Y:S01]  /*42130*/  STL [R1+0x2178], R13 ;  /* 0x0021780d01007387 */ /* 0x0003e20000100800 */
[----:B0-----:R-:W3:Y:S01]  /*42140*/  LDL.LU R12, [R1+0x210] ;  /* 0x00021000010c7983 */ /* 0x001ee20000300800 */
[----:B-1----:R-:W3:Y:S02]  /*42150*/  LDL.LU R13, [R1+0x214] ;  /* 0x00021400010d7983 */ /* 0x002ee40000300800 */
[----:B------:R-:W3:Y:S02]  /*42160*/  LDL.LU R14, [R1+0x218] ;  /* 0x00021800010e7983 */ /* 0x000ee40000300800 */
[----:B------:R-:W3:Y:S01]  /*42170*/  LDL.LU R15, [R1+0x21c] ;  /* 0x00021c00010f7983 */ /* 0x000ee20000300800 */
[C---:B--2---:R-:W-:Y:S01]  /*42180*/  HMMA.16816.F32.BF16 R8, R24.reuse, R16, R8 ;  /* 0x000000101808723c */ /* 0x044fe20000041808 */
[----:B------:R-:W-:Y:S01]  /*42190*/  MOV R6, R16 ;  /* 0x0000001000067202 */ /* 0x000fe20000000f00 */
[----:B------:R-:W-:Y:S11]  /*421a0*/  IMAD.MOV.U32 R7, RZ, RZ, R17 ;  /* 0x000000ffff077224 */ /* 0x000ff600078e0011 */
[----:B------:R-:W-:Y:S10]  /*421b0*/  @!UPT UIADD3 URZ, URZ, URZ, URZ ;  /* 0x0000003f3f3ff290 */ /* 0x000ff4000fffe03f */
[----:B------:R0:W-:Y:S01]  /*421c0*/  STL.64 [R1+0x220], R8 ;  /* 0x0002200801007387 */ /* 0x0001e20000100a00 */
[----:B------:R-:W-:Y:S03]  /*421d0*/  STL.64 [R1+0x228], R10 ;  /* 0x0002280a01007387 */ /* 0x000fe60000100a00 */
[----:B0-----:R-:W3:Y:S01]  /*421e0*/  LDL.LU.64 R8, [R1+0x2220] ;  /* 0x0022200001087983 */ /* 0x001ee20000300a00 */
[----:B------:R-:W2:Y:S02]  /*421f0*/  LDL.LU.64 R18, [R1+0x2218] ;  /* 0x0022180001127983 */ /* 0x000ea40000300a00 */
[----:B------:R-:W2:Y:S02]  /*42200*/  LDL.LU.64 R16, [R1+0x2210] ;  /* 0x0022100001107983 */ /* 0x000ea40000300a00 */
[----:B------:R-:W-:Y:S01]  /*42210*/  STL.64 [R1+0x21f0], R6 ;  /* 0x0021f00601007387 */ /* 0x000fe20000100a00 */
[----:B------:R0:W-:Y:S04]  /*42220*/  STL.64 [R1+0x21e8], R4 ;  /* 0x0021e80401007387 */ /* 0x0001e80000100a00 */
[----:B0-----:R-:W2:Y:S01]  /*42230*/  LDL.LU R4, [R1+0x5e0] ;  /* 0x0005e00001047983 */ /* 0x001ea20000300800 */
[----:B------:R-:W2:Y:S01]  /*42240*/  LDL.LU R5, [R1+0x5e4] ;  /* 0x0005e40001057983 */ /* 0x000ea20000300800 */
[----:B----4-:R-:W-:Y:S01]  /*42250*/  MOV R6, R2 ;  /* 0x0000000200067202 */ /* 0x010fe20000000f00 */
[----:B------:R-:W-:Y:S01]  /*42260*/  IMAD.MOV.U32 R7, RZ, RZ, R0 ;  /* 0x000000ffff077224 */ /* 0x000fe200078e0000 */
[C---:B---3--:R-:W-:Y:S08]  /*42270*/  HMMA.16816.F32.BF16 R12, R24.reuse, R8, R12 ;  /* 0x00000008180c723c */ /* 0x048ff0000004180c */
[----:B--2---:R-:W-:Y:S11]  /*42280*/  HMMA.16816.F32.BF16 R16, R24, R20, R16 ;  /* 0x000000141810723c */ /* 0x004ff60000041810 */
[----:B------:R-:W-:Y:S04]  /*42290*/  @!UPT UIADD3 URZ, URZ, URZ, URZ ;  /* 0x0000003f3f3ff290 */ /* 0x000fe8000fffe03f */
[----:B------:R-:W-:Y:S01]  /*422a0*/  STL.64 [R1+0x210], R12 ;  /* 0x0002100c01007387 */ /* 0x000fe20000100a00 */
[----:B------:R0:W-:Y:S02]  /*422b0*/  STL.64 [R1+0x218], R14 ;  /* 0x0002180e01007387 */ /* 0x0001e40000100a00 */
[----:B------:R-:W2:Y:S06]  /*422c0*/  LDL.LU.64 R10, [R1+0x2208] ;  /* 0x00220800010a7983 */ /* 0x000eac0000300a00 */
[----:B------:R-:W-:Y:S01]  /*422d0*/  MOV R2, R18 ;  /* 0x0000001200027202 */ /* 0x000fe20000000f00 */
[----:B------:R-:W-:Y:S01]  /*422e0*/  IMAD.MOV.U32 R0, RZ, RZ, R19 ;  /* 0x000000ffff007224 */ /* 0x000fe200078e0013 */
[----:B0-----:R-:W-:Y:S01]  /*422f0*/  MOV R14, R8 ;  /* 0x00000008000e7202 */ /* 0x001fe20000000f00 */
[----:B------:R-:W-:-:S02]  /*42300*/  IMAD.MOV.U32 R15, RZ, RZ, R9 ;  /* 0x000000ffff0f7224 */ /* 0x000fc400078e0009 */
[----:B------:R-:W3:Y:S01]  /*42310*/  LDL.LU.64 R8, [R1+0x2200] ;  /* 0x0022000001087983 */ /* 0x000ee20000300a00 */
[----:B------:R0:W-:Y:S01]  /*42320*/  STL.64 [R1+0x200], R16 ;  /* 0x0002001001007387 */ /* 0x0001e20000100a00 */
[----:B------:R-:W-:Y:S01]  /*42330*/  MOV R12, R20 ;  /* 0x00000014000c7202 */ /* 0x000fe20000000f00 */
[----:B------:R-:W-:Y:S01]  /*42340*/  IMAD.MOV.U32 R13, RZ, RZ, R21 ;  /* 0x000000ffff0d7224 */ /* 0x000fe200078e0015 */
[----:B0-----:R-:W4:Y:S01]  /*42350*/  LDL.LU R16, [R1+0x5b0] ;  /* 0x0005b00001107983 */ /* 0x001f220000300800 */
[----:B------:R-:W4:Y:S02]  /*42360*/  LDL.LU R17, [R1+0x5b4] ;  /* 0x0005b40001117983 */ /* 0x000f240000300800 */
[----:B------:R-:W4:Y:S02]  /*42370*/  LDL.LU R18, [R1+0x5b8] ;  /* 0x0005b80001127983 */ /* 0x000f240000300800 */
[----:B------:R-:W4:Y:S01]  /*42380*/  LDL.LU R19, [R1+0x5bc] ;  /* 0x0005bc0001137983 */ /* 0x000f220000300800 */
[----:B------:R-:W2:Y:S01]  /*42390*/  LDL.LU R20, [R1+0x5d0] ;  /* 0x0005d00001147983 */ /* 0x000ea20000300800 */
[----:B------:R-:W2:Y:S02]  /*423a0*/  LDL.LU R21, [R1+0x5d4] ;  /* 0x0005d40001157983 */ /* 0x000ea40000300800 */
[----:B------:R-:W2:Y:S02]  /*423b0*/  LDL.LU R22, [R1+0x5d8] ;  /* 0x0005d80001167983 */ /* 0x000ea40000300800 */
[----:B------:R-:W2:Y:S01]  /*423c0*/  LDL.LU R23, [R1+0x5dc] ;  /* 0x0005dc0001177983 */ /* 0x000ea20000300800 */
[----:B------:R-:W-:Y:S01]  /*423d0*/  STL.64 [R1+0x2188], R14 ;  /* 0x0021880e01007387 */ /* 0x000fe20000100a00 */
[----:B------:R0:W-:Y:S03]  /*423e0*/  STL.64 [R1+0x2180], R12 ;  /* 0x0021800c01007387 */ /* 0x0001e60000100a00 */
[----:B0-----:R-:W2:Y:S01]  /*423f0*/  LDL.LU R12, [R1+0x580] ;  /* 0x00058000010c7983 */ /* 0x001ea20000300800 */
[----:B------:R-:W2:Y:S02]  /*42400*/  LDL.LU R13, [R1+0x584] ;  /* 0x00058400010d7983 */ /* 0x000ea40000300800 */
[----:B------:R-:W2:Y:S02]  /*42410*/  LDL.LU R14, [R1+0x588] ;  /* 0x00058800010e7983 */ /* 0x000ea40000300800 */
[----:B------:R-:W2:Y:S01]  /*42420*/  LDL.LU R15, [R1+0x58c] ;  /* 0x00058c00010f7983 */ /* 0x000ea20000300800 */
[----:B---3--:R-:W-:Y:S01]  /*42430*/  HMMA.16816.F32.BF16 R4, R24, R8, R4 ;  /* 0x000000081804723c */ /* 0x008fe20000041804 */
[----:B--2---:R-:W-:Y:S01]  /*42440*/  STL.64 [R1+0x2198], R14 ;  /* 0x0021980e01007387 */ /* 0x004fe20000100a00 */
[----:B------:R0:W-:Y:S02]  /*42450*/  STL.64 [R1+0x2190], R12 ;  /* 0x0021900c01007387 */ /* 0x0001e40000100a00 */
[----:B0-----:R-:W-:Y:S01]  /*42460*/  MOV R12, R11 ;  /* 0x0000000b000c7202 */ /* 0x001fe20000000f00 */
[----:B------:R-:W-:Y:S01]  /*42470*/  IMAD.MOV.U32 R13, RZ, RZ, R10 ;  /* 0x000000ffff0d7224 */ /* 0x000fe200078e000a */
[----:B------:R-:W2:Y:S01]  /*42480*/  LDL.LU R11, [R1+0x21fc] ;  /* 0x0021fc00010b7983 */ /* 0x000ea20000300800 */
[----:B------:R-:W2:Y:S03]  /*42490*/  LDL.LU R10, [R1+0x21f8] ;  /* 0x0021f800010a7983 */ /* 0x000ea60000300800 */
[----:B------:R0:W-:Y:S04]  /*424a0*/  STL.64 [R1+0x21a8], R12 ;  /* 0x0021a80c01007387 */ /* 0x0001e80000100a00 */
[----:B0-----:R-:W3:Y:S01]  /*424b0*/  LDL.LU R12, [R1+0xc0] ;  /* 0x0000c000010c7983 */ /* 0x001ee20000300800 */
[----:B------:R-:W3:Y:S02]  /*424c0*/  LDL.LU R13, [R1+0xc4] ;  /* 0x0000c400010d7983 */ /* 0x000ee40000300800 */
[----:B------:R-:W-:Y:S02]  /*424d0*/  STL [R1+0x1fb4], R0 ;  /* 0x001fb40001007387 */ /* 0x000fe40000100800 */
[----:B------:R-:W-:Y:S04]  /*424e0*/  STL [R1+0x1fb0], R2 ;  /* 0x001fb00201007387 */ /* 0x000fe80000100800 */
[----:B------:R-:W-:Y:S01]  /*424f0*/  STL.64 [R1+0x1f0], R4 ;  /* 0x0001f00401007387 */ /* 0x000fe20000100a00 */
[----:B------:R0:W-:Y:S03]  /*42500*/  STL.64 [R1+0x1f8], R6 ;  /* 0x0001f80601007387 */ /* 0x0001e60000100a00 */
[----:B0-----:R-:W3:Y:S01]  /*42510*/  LDL.LU.64 R6, [R1+0x21f0] ;  /* 0x0021f00001067983 */ /* 0x001ee20000300a00 */
[----:B------:R-:W3:Y:S03]  /*42520*/  LDL.LU.64 R4, [R1+0x21e8] ;  /* 0x0021e80001047983 */ /* 0x000ee60000300a00 */
[----:B--2---:R-:W-:Y:S01]  /*42530*/  STL.64 [R1+0x20b0], R10 ;  /* 0x0020b00a01007387 */ /* 0x004fe20000100a00 */
[----:B------:R0:W-:Y:S02]  /*42540*/  STL.64 [R1+0x20a8], R8 ;  /* 0x0020a80801007387 */ /* 0x0001e40000100a00 */
[----:B0-----:R-:W-:Y:S01]  /*42550*/  IMAD.MOV.U32 R9, RZ, RZ, R29 ;  /* 0x000000ffff097224 */ /* 0x001fe200078e001d */
[----:B---3--:R-:W-:-:S02]  /*42560*/  MOV R8, R5 ;  /* 0x0000000500087202 */ /* 0x008fc40000000f00 */
[----:B------:R-:W2:Y:S01]  /*42570*/  LDL.LU R5, [R1+0x21e4] ;  /* 0x0021e40001057983 */ /* 0x000ea20000300800 */
[----:B------:R-:W3:Y:S02]  /*42580*/  LDL.LU R29, [R1+0x21e0] ;  /* 0x0021e000011d7983 */ /* 0x000ee40000300800 */
[----:B------:R0:W-:Y:S02]  /*42590*/  STL.64 [R1+0x21a0], R8 ;  /* 0x0021a00801007387 */ /* 0x0001e40000100a00 */
[----:B0-----:R-:W3:Y:S01]  /*425a0*/  LDL.LU R8, [R1+0x590] ;  /* 0x0005900001087983 */ /* 0x001ee20000300800 */
[----:B------:R-:W3:Y:S02]  /*425b0*/  LDL.LU R9, [R1+0x594] ;  /* 0x0005940001097983 */ /* 0x000ee40000300800 */
[----:B------:R-:W3:Y:S02]  /*425c0*/  LDL.LU R10, [R1+0x598] ;  /* 0x00059800010a7983 */ /* 0x000ee40000300800 */
[----:B------:R-:W3:Y:S01]  /*425d0*/  LDL.LU R11, [R1+0x59c] ;  /* 0x00059c00010b7983 */ /* 0x000ee20000300800 */
[C---:B--2---:R-:W-:Y:S01]  /*425e0*/  HMMA.16816.F32.BF16 R20, R24.reuse, R4, R20 ;  /* 0x000000041814723c */ /* 0x044fe20000041814 */
[----:B---3--:R-:W-:Y:S01]  /*425f0*/  STL.64 [R1+0x21b8], R10 ;  /* 0x0021b80a01007387 */ /* 0x008fe20000100a00 */
[----:B------:R0:W-:Y:S03]  /*42600*/  STL.64 [R1+0x21b0], R8 ;  /* 0x0021b00801007387 */ /* 0x0001e60000100a00 */
        /* <DEDUP_REMOVED lines=9> */
[----:B------:R-:W-:Y:S01]  /*426a0*/  STL.64 [R1+0x20a0], R4 ;  /* 0x0020a00401007387 */ /* 0x000fe20000100a00 */
[----:B----4-:R-:W-:Y:S01]  /*426b0*/  HMMA.16816.F32.BF16 R24, R24, R20, R16 ;  /* 0x000000141818723c */ /* 0x010fe20000041810 */
[----:B------:R-:W2:Y:S01]  /*426c0*/  LDL.LU.64 R18, [R1+0x21c8] ;  /* 0x0021c80001127983 */ /* 0x000ea20000300a00 */
[----:B------:R-:W2:Y:S11]  /*426d0*/  LDL.LU.64 R16, [R1+0x21c0] ;  /* 0x0021c00001107983 */ /* 0x000eb60000300a00 */
[----:B------:R-:W-:Y:S10]  /*426e0*/  @!UPT UIADD3 URZ, URZ, URZ, URZ ;  /* 0x0000003f3f3ff290 */ /* 0x000ff4000fffe03f */
[----:B------:R0:W-:Y:S01]  /*426f0*/  STL.64 [R1+0x1d0], R24 ;  /* 0x0001d01801007387 */ /* 0x0001e20000100a00 */
[----:B------:R1:W-:Y:S03]  /*42700*/  STL.64 [R1+0x1d8], R26 ;  /* 0x0001d81a01007387 */ /* 0x0003e60000100a00 */
[----:B0-----:R-:W4:Y:S01]  /*42710*/  LDL.LU R24, [R1+0x570] ;  /* 0x0005700001187983 */ /* 0x001f220000300800 */
[----:B------:R-:W4:Y:S02]  /*42720*/  LDL.LU R25, [R1+0x574] ;  /* 0x0005740001197983 */ /* 0x000f240000300800 */
[----:B-1----:R-:W4:Y:S02]  /*42730*/  LDL.LU R26, [R1+0x578] ;  /* 0x00057800011a7983 */ /* 0x002f240000300800 */
[----:B---3--:R-:W-:Y:S01]  /*42740*/  STL.64 [R1+0x20c0], R22 ;  /* 0x0020c01601007387 */ /* 0x008fe20000100a00 */
[----:B------:R-:W-:Y:S01]  /*42750*/  STL.64 [R1+0x20b8], R20 ;  /* 0x0020b81401007387 */ /* 0x000fe20000100a00 */
[----:B------:R-:W-:Y:S01]  /*42760*/  MOV R27, R29 ;  /* 0x0000001d001b7202 */ /* 0x000fe20000000f00 */
[----:B--2---:R-:W-:Y:S02]  /*42770*/  HMMA.16816.F32.BF16 R12, R16, R12, R8 ;  /* 0x0000000c100c723c */ /* 0x004fe40000041808 */
[----:B------:R-:W2:Y:S01]  /*42780*/  LDL.LU.64 R10, [R1+0x21b8] ;  /* 0x0021b800010a7983 */ /* 0x000ea20000300a00 */
[----:B------:R-:W2:Y:S11]  /*42790*/  LDL.LU.64 R8, [R1+0x21b0] ;  /* 0x0021b00001087983 */ /* 0x000eb60000300a00 */
[----:B------:R-:W-:Y:S09]  /*427a0*/  @!UPT UIADD3 URZ, URZ, URZ, URZ ;  /* 0x0000003f3f3ff290 */ /* 0x000ff2000fffe03f */
[----:B------:R0:W-:Y:S01]  /*427b0*/  STL [R1+0x1c0], R12 ;  /* 0x0001c00c01007387 */ /* 0x0001e20000100800 */
[----:B------:R-:W-:-:S03]  /*427c0*/  IMAD.MOV.U32 R29, RZ, RZ, R13 ;  /* 0x000000ffff1d7224 */ /* 0x000fc600078e000d */
[----:B0-----:R-:W2:Y:S01]  /*427d0*/  LDL.LU.64 R12, [R1+0x21a8] ;  /* 0x0021a800010c7983 */ /* 0x001ea20000300a00 */
[----:B------:R-:W-:Y:S01]  /*427e0*/  IMAD.MOV.U32 R20, RZ, RZ, R28 ;  /* 0x000000ffff147224 */ /* 0x000fe200078e001c */
[----:B------:R-:W-:Y:S02]  /*427f0*/  MOV R21, R3 ;  /* 0x0000000300157202 */ /* 0x000fe40000000f00 */
[----:B------:R-:W-:Y:S01]  /*42800*/  MOV R28, R14 ;  /* 0x0000000e001c7202 */ /* 0x000fe20000000f00 */
[----:B------:R-:W-:-:S05]  /*42810*/  IMAD.MOV.U32 R3, RZ, RZ, R15 ;  /* 0x000000ffff037224 */ /* 0x000fca00078e000f */
[----:B------:R-:W-:Y:S01]  /*42820*/  STL [R1+0x1ce0], R3 ;  /* 0x001ce00301007387 */ /* 0x000fe20000100800 */
[----:B------:R-:W-:Y:S02]  /*42830*/  STL [R1+0x1cdc], R28 ;  /* 0x001cdc1c01007387 */ /* 0x000fe40000100800 */
[----:B------:R-:W-:Y:S01]  /*42840*/  STL [R1+0x1cd8], R29 ;  /* 0x001cd81d01007387 */ /* 0x000fe20000100800 */
[C---:B--2---:R-:W-:Y:S01]  /*42850*/  HMMA.16816.F32.BF16 R12, R16.reuse, R12, R8 ;  /* 0x0000000c100c723c */ /* 0x044fe20000041808 */
[----:B------:R-:W4:Y:S11]  /*42860*/  LDL.LU.64 R8, [R1+0x21a0] ;  /* 0x0021a00001087983 */ /* 0x000f360000300a00 */
[----:B------:R-:W-:Y:S11]  /*42870*/  @!UPT UIADD3 URZ, URZ, URZ, URZ ;  /* 0x0000003f3f3ff290 */ /* 0x000ff6000fffe03f */
[----:B------:R-:W-:Y:S01]  /*42880*/  STL.64 [R1+0x1b0], R12 ;  /* 0x0001b00c01007387 */ /* 0x000fe20000100a00 */
[----:B------:R0:W-:Y:S03]  /*42890*/  STL.64 [R1+0x1b8], R14 ;  /* 0x0001b80e01007387 */ /* 0x0001e60000100a00 */
[----:B0-----:R-:W2:Y:S01]  /*428a0*/  LDL.LU.64 R14, [R1+0x2198] ;  /* 0x00219800010e7983 */ /* 0x001ea20000300a00 */
[----:B------:R-:W2:Y:S02]  /*428b0*/  LDL.LU.64 R12, [R1+0x2190] ;  /* 0x00219000010c7983 */ /* 0x000ea40000300a00 */
[C---:B--2---:R-:W-:Y:S01]  /*428c0*/  HMMA.16816.F32.BF16 R20, R16.reuse, R20, R12 ;  /* 0x000000141014723c */ /* 0x044fe2000004180c */
[----:B------:R-:W2:Y:S01]  /*428d0*/  LDL.LU.64 R14, [R1+0x2188] ;  /* 0x00218800010e7983 */ /* 0x000ea20000300a00 */
[----:B------:R-:W3:Y:S11]  /*428e0*/  LDL.LU.64 R12, [R1+0x2180] ;  /* 0x00218000010c7983 */ /* 0x000ef60000300a00 */
[----:B------:R-:W-:Y:S10]  /*428f0*/  @!UPT UIADD3 URZ, URZ, URZ, URZ ;  /* 0x0000003f3f3ff290 */ /* 0x000ff4000fffe03f */
[----:B------:R4:W-:Y:S01]  /*42900*/  STL [R1+0x1a0], R20 ;  /* 0x0001a01401007387 */ /* 0x0009e20000100800 */
[----:B------:R-:W-:Y:S01]  /*42910*/  MOV R3, R21 ;  /* 0x0000001500037202 */ /* 0x000fe20000000f00 */
[----:B------:R-:W-:Y:S01]  /*42920*/  IMAD.MOV.U32 R28, RZ, RZ, R22 ;  /* 0x000000ffff1c7224 */ /* 0x000fe200078e0016 */
[----:B------:R-:W-:Y:S02]  /*42930*/  MOV R29, R23 ;  /* 0x00000017001d7202 */ /* 0x000fe40000000f00 */
[----:B----4-:R-:W-:Y:S03]  /*42940*/  HMMA.16816.F32.BF16 R20, R16, R8, R24 ;  /* 0x000000081014723c */ /* 0x010fe60000041818 */
[----:B------:R-:W-:Y:S01]  /*42950*/  STL [R1+0x1cec], R29 ;  /* 0x001cec1d01007387 */ /* 0x000fe20000100800 */
[----:B------:R-:W-:Y:S02]  /*42960*/  STL [R1+0x1ce8], R28 ;  /* 0x001ce81c01007387 */ /* 0x000fe40000100800 */
[----:B------:R-:W-:Y:S02]  /*42970*/  STL [R1+0x1ce4], R3 ;  /* 0x001ce40301007387 */ /* 0x000fe40000100800 */
[----:B---3--:R-:W-:Y:S01]  /*42980*/  IMAD.MOV.U32 R8, RZ, RZ, R12 ;  /* 0x000000ffff087224 */ /* 0x008fe200078e000c */
[----:B------:R-:W-:Y:S01]  /*42990*/  MOV R9, R13 ;  /* 0x0000000d00097202 */ /* 0x000fe20000000f00 */
[----:B------:R-:W3:Y:S11]  /*429a0*/  LDL.LU R12, [R1+0x217c] ;  /* 0x00217c00010c7983 */ /* 0x000ef60000300800 */
[----:B------:R-:W-:Y:S02]  /*429b0*/  @!UPT UIADD3 URZ, URZ, URZ, URZ ;  /* 0x0000003f3f3ff290 */ /* 0x000fe4000fffe03f */
[----:B------:R0:W-:Y:S02]  /*429c0*/  STL.64 [R1+0x190], R20 ;  /* 0x0001901401007387 */ /* 0x0001e40000100a00 */
[----:B------:R1:W-:Y:S02]  /*429d0*/  STL.64 [R1+0x198], R22 ;  /* 0x0001981601007387 */ /* 0x0003e40000100a00 */
[----:B------:R-:W4:Y:S01]  /*429e0*/  LDL.LU R13, [R1+0x2178] ;  /* 0x00217800010d7983 */ /* 0x000f220000300800 */
[----:B------:R2:W-:Y:S04]  /*429f0*/  STL.64 [R1+0x20c8], R8 ;  /* 0x0020c80801007387 */ /* 0x0005e80000100a00 */
[----:B0-----:R-:W3:Y:S01]  /*42a00*/  LDL.LU R20, [R1+0x4e0] ;  /* 0x0004e00001147983 */ /* 0x001ee20000300800 */
[----:B------:R-:W3:Y:S02]  /*42a10*/  LDL.LU R21, [R1+0x4e4] ;  /* 0x0004e40001157983 */ /* 0x000ee40000300800 */
[----:B-1----:R-:W3:Y:S02]  /*42a20*/  LDL.LU R22, [R1+0x4e8] ;  /* 0x0004e80001167983 */ /* 0x002ee40000300800 */
[----:B------:R-:W3:Y:S02]  /*42a30*/  LDL.LU R23, [R1+0x4ec] ;  /* 0x0004ec0001177983 */ /* 0x000ee40000300800 */
[----:B--2---:R-:W-:Y:S01]  /*42a40*/  IMAD.MOV.U32 R8, RZ, RZ, R14 ;  /* 0x000000ffff087224 */ /* 0x004fe200078e000e */
[----:B------:R-:W-:Y:S01]  /*42a50*/  MOV R9, R15 ;  /* 0x0000000f00097202 */ /* 0x000fe20000000f00 */
[----:B---3--:R-:W-:Y:S01]  /*42a60*/  STL.64 [R1+0x20d8], R22 ;  /* 0x0020d81601007387 */ /* 0x008fe20000100a00 */
[----:B------:R0:W-:Y:S02]  /*42a70*/  STL.64 [R1+0x20d0], R20 ;  /* 0x0020d01401007387 */ /* 0x0001e40000100a00 */
[----:B------:R-:W2:Y:S02]  /*42a80*/  LDL.LU R14, [R1+0x2174] ;  /* 0x00217400010e7983 */ /* 0x000ea40000300800 */
[----:B------:R-:W3:Y:S01]  /*42a90*/  LDL.LU R15, [R1+0x2170] ;  /* 0x00217000010f7983 */ /* 0x000ee20000300800 */
[----:B------:R1:W-:Y:S04]  /*42aa0*/  STL.64 [R1+0x20e0], R8 ;  /* 0x0020e00801007387 */ /* 0x0003e80000100a00 */
[----:B0-----:R-:W2:Y:S01]  /*42ab0*/  LDL.LU R20, [R1+0x4f0] ;  /* 0x0004f00001147983 */ /* 0x001ea20000300800 */
[----:B------:R-:W2:Y:S02]  /*42ac0*/  LDL.LU R21, [R1+0x4f4] ;  /* 0x0004f40001157983 */ /* 0x000ea40000300800 */
[----:B------:R-:W2:Y:S02]  /*42ad0*/  LDL.LU R22, [R1+0x4f8] ;  /* 0x0004f80001167983 */ /* 0x000ea40000300800 */
[----:B------:R-:W2:Y:S02]  /*42ae0*/  LDL.LU R23, [R1+0x4fc] ;  /* 0x0004fc0001177983 */ /* 0x000ea40000300800 */
[----:B-1----:R-:W-:Y:S01]  /*42af0*/  IMAD.MOV.U32 R8, RZ, RZ, R6 ;  /* 0x000000ffff087224 */ /* 0x002fe200078e0006 */
[----:B------:R-:W-:Y:S01]  /*42b00*/  MOV R9, R7 ;  /* 0x0000000700097202 */ /* 0x000fe20000000f00 */
[----:B--2---:R-:W-:Y:S01]  /*42b10*/  STL.64 [R1+0x20f0], R22 ;  /* 0x0020f01601007387 */ /* 0x004fe20000100a00 */
[----:B------:R0:W-:Y:S02]  /*42b20*/  STL.64 [R1+0x20e8], R20 ;  /* 0x0020e81401007387 */ /* 0x0001e40000100a00 */
[----:B------:R-:W2:Y:S02]  /*42b30*/  LDL.LU R6, [R1+0x216c] ;  /* 0x00216c0001067983 */ /* 0x000ea40000300800 */
[----:B------:R-:W2:Y:S01]  /*42b40*/  LDL.LU R7, [R1+0x2168] ;  /* 0x0021680001077983 */ /* 0x000ea20000300800 */
[----:B------:R4:W-:Y:S04]  /*42b50*/  STL.64 [R1+0x20f8], R8 ;  /* 0x0020f80801007387 */ /* 0x0009e80000100a00 */
[----:B0-----:R-:W2:Y:S01]  /*42b60*/  LDL.LU R20, [R1+0x500] ;  /* 0x0005000001147983 */ /* 0x001ea20000300800 */
[----:B------:R-:W2:Y:S02]  /*42b70*/  LDL.LU R21, [R1+0x504] ;  /* 0x0005040001157983 */ /* 0x000ea40000300800 */
[----:B------:R-:W2:Y:S02]  /*42b80*/  LDL.LU R22, [R1+0x508] ;  /* 0x0005080001167983 */ /* 0x000ea40000300800 */
[----:B------:R-:W2:Y:S02]  /*42b90*/  LDL.LU R23, [R1+0x50c] ;  /* 0x00050c0001177983 */ /* 0x000ea40000300800 */
[----:B----4-:R-:W-:Y:S01]  /*42ba0*/  IMAD.MOV.U32 R8, RZ, RZ, R13 ;  /* 0x000000ffff087224 */ /* 0x010fe200078e000d */
[----:B------:R-:W-:Y:S01]  /*42bb0*/  MOV R9, R12 ;  /* 0x0000000c00097202 */ /* 0x000fe20000000f00 */
[----:B---3--:R-:W-:Y:S01]  /*42bc0*/  IMAD.MOV.U32 R12, RZ, RZ, R15 ;  /* 0x000000ffff0c7224 */ /* 0x008fe200078e000f */
[----:B------:R-:W-:Y:S01]  /*42bd0*/  MOV R13, R14 ;  /* 0x0000000e000d7202 */ /* 0x000fe20000000f00 */
[----:B--2---:R-:W-:Y:S01]  /*42be0*/  STL.64 [R1+0x2108], R22 ;  /* 0x0021081601007387 */ /* 0x004fe20000100a00 */
[----:B------:R-:W-:Y:S03]  /*42bf0*/  STL.64 [R1+0x2100], R20 ;  /* 0x0021001401007387 */ /* 0x000fe60000100a00 */
[----:B------:R0:W-:Y:S02]  /*42c00*/  STL.64 [R1+0x2130], R12 ;  /* 0x0021300c01007387 */ /* 0x0001e40000100a00 */
[----:B0-----:R-:W2:Y:S01]  /*42c10*/  LDL.LU R12, [R1+0x60] ;  /* 0x00006000010c7983 */ /* 0x001ea20000300800 */
[----:B------:R-:W2:Y:S02]  /*42c20*/  LDL.LU R13, [R1+0x64] ;  /* 0x00006400010d7983 */ /* 0x000ea40000300800 */
[----:B------:R-:W3:Y:S02]  /*42c30*/  LDL.LU R24, [R1+0x80] ;  /* 0x0000800001187983 */ /* 0x000ee40000300800 */
[----:B------:R-:W3:Y:S01]  /*42c40*/  LDL.LU R25, [R1+0x84] ;  /* 0x0000840001197983 */ /* 0x000ee20000300800 */
[----:B--2---:R-:W-:Y:S01]  /*42c50*/  STL.64 [R1+0x2148], R12 ;  /* 0x0021480c01007387 */ /* 0x004fe20000100a00 */
[----:B------:R0:W-:Y:S03]  /*42c60*/  STL.64 [R1+0x2110], R8 ;  /* 0x0021100801007387 */ /* 0x0001e60000100a00 */
[----:B0-----:R-:W2:Y:S01]  /*42c70*/  LDL.LU R8, [R1+0x520] ;  /* 0x0005200001087983 */ /* 0x001ea20000300800 */
[----:B------:R-:W2:Y:S02]  /*42c80*/  LDL.LU R9, [R1+0x524] ;  /* 0x0005240001097983 */ /* 0x000ea40000300800 */
[----:B------:R-:W4:Y:S02]  /*42c90*/  LDL.LU R10, [R1+0x528] ;  /* 0x00052800010a7983 */ /* 0x000f240000300800 */
[----:B------:R-:W4:Y:S02]  /*42ca0*/  LDL.LU R11, [R1+0x52c] ;  /* 0x00052c00010b7983 */ /* 0x000f240000300800 */
[----:B------:R-:W-:Y:S01]  /*42cb0*/  IMAD.MOV.U32 R12, RZ, RZ, R7 ;  /* 0x000000ffff0c7224 */ /* 0x000fe200078e0007 */
[----:B------:R-:W-:-:S05]  /*42cc0*/  MOV R13, R6 ;  /* 0x00000006000d7202 */ /* 0x000fca0000000f00 */
[----:B------:R0:W-:Y:S04]  /*42cd0*/  STL.64 [R1+0x2160], R12 ;  /* 0x0021600c01007387 */ /* 0x0001e80000100a00 */
[----:B0-----:R-:W3:Y:S01]  /*42ce0*/  LDL.LU R12, [R1+0x560] ;  /* 0x00056000010c7983 */ /* 0x001ee20000300800 */
[----:B------:R-:W3:Y:S02]  /*42cf0*/  LDL.LU R13, [R1+0x564] ;  /* 0x00056400010d7983 */ /* 0x000ee40000300800 */
[----:B------:R-:W3:Y:S02]  /*42d00*/  LDL.LU R14, [R1+0x568] ;  /* 0x00056800010e7983 */ /* 0x000ee40000300800 */
[----:B------:R-:W3:Y:S01]  /*42d10*/  LDL.LU R15, [R1+0x56c] ;  /* 0x00056c00010f7983 */ /* 0x000ee20000300800 */
        /* <DEDUP_REMOVED lines=10> */
[----:B------:R-:W4:Y:S02]  /*42dc0*/  LDL.LU R10, [R1+0x548] ;  /* 0x00054800010a7983 */ /* 0x000f240000300800 */
[----:B------:R-:W4:Y:S01]  /*42dd0*/  LDL.LU R11, [R1+0x54c] ;  /* 0x00054c00010b7983 */ /* 0x000f220000300800 */
[----:B---3--:R-:W-:Y:S01]  /*42de0*/  HMMA.16816.F32.BF16 R24, R16, R24, R12 ;  /* 0x000000181018723c */ /* 0x008fe2000004180c */
[----:B----4-:R-:W-:Y:S01]  /*42df0*/  STL.64 [R1+0x2158], R10 ;  /* 0x0021580a01007387 */ /* 0x010fe20000100a00 */
[----:B--2---:R0:W-:Y:S03]  /*42e00*/  STL.64 [R1+0x2150], R8 ;  /* 0x0021500801007387 */ /* 0x0041e60000100a00 */
[----:B0-----:R-:W2:Y:S01]  /*42e10*/  LDL.LU R8, [R1+0x550] ;  /* 0x0005500001087983 */ /* 0x001ea20000300800 */
[----:B------:R-:W2:Y:S02]  /*42e20*/  LDL.LU R9, [R1+0x554] ;  /* 0x0005540001097983 */ /* 0x000ea40000300800 */
[----:B------:R-:W2:Y:S02]  /*42e30*/  LDL.LU R10, [R1+0x558] ;  /* 0x00055800010a7983 */ /* 0x000ea40000300800 */
[----:B------:R-:W2:Y:S01]  /*42e40*/  LDL.LU R11, [R1+0x55c] ;  /* 0x00055c00010b7983 */ /* 0x000ea20000300800 */
[----:B------:R-:W3:Y:S01]  /*42e50*/  LDL.LU R20, [R1+0x510] ;  /* 0x0005100001147983 */ /* 0x000ee20000300800 */
[----:B------:R-:W3:Y:S02]  /*42e60*/  LDL.LU R21, [R1+0x514] ;  /* 0x0005140001157983 */ /* 0x000ee40000300800 */
[----:B------:R-:W3:Y:S02]  /*42e70*/  LDL.LU R22, [R1+0x518] ;  /* 0x0005180001167983 */ /* 0x000ee40000300800 */
[----:B------:R-:W3:Y:S01]  /*42e80*/  LDL.LU R23, [R1+0x51c] ;  /* 0x00051c0001177983 */ /* 0x000ee20000300800 */
[----:B------:R-:W4:Y:S01]  /*42e90*/  LDL.LU R4, [R1+0xf0] ;  /* 0x0000f00001047983 */ /* 0x000f220000300800 */
[----:B------:R-:W4:Y:S02]  /*42ea0*/  LDL.LU R5, [R1+0xf4] ;  /* 0x0000f40001057983 */ /* 0x000f240000300800 */
[----:B------:R-:W4:Y:S02]  /*42eb0*/  LDL.LU R6, [R1+0xf8] ;  /* 0x0000f80001067983 */ /* 0x000f240000300800 */
[----:B------:R-:W4:Y:S01]  /*42ec0*/  LDL.LU R7, [R1+0xfc] ;  /* 0x0000fc0001077983 */ /* 0x000f220000300800 */
[----:B------:R-:W2:Y:S01]  /*42ed0*/  LDL.LU.64 R12, [R1+0x2160] ;  /* 0x00216000010c7983 */ /* 0x000ea20000300a00 */
[----:B------:R0:W-:Y:S02]  /*42ee0*/  STL [R1+0x180], R24 ;  /* 0x0001801801007387 */ /* 0x0001e40000100800 */
[----:B------:R-:W-:-:S02]  /*42ef0*/  IMAD.MOV.U32 R3, RZ, RZ, R27 ;  /* 0x000000ffff037224 */ /* 0x000fc400078e001b */
[----:B------:R-:W-:Y:S01]  /*42f00*/  IMAD.MOV.U32 R29, RZ, RZ, R25 ;  /* 0x000000ffff1d7224 */ /* 0x000fe200078e0019 */
[----:B------:R-:W-:Y:S01]  /*42f10*/  MOV R28, R26 ;  /* 0x0000001a001c7202 */ /* 0x000fe20000000f00 */
[----:B0-----:R-:W3:Y:S01]  /*42f20*/  LDL.LU R24, [R1+0xe0] ;  /* 0x0000e00001187983 */ /* 0x001ee20000300800 */
[----:B------:R-:W3:Y:S02]  /*42f30*/  LDL.LU R25, [R1+0xe4] ;  /* 0x0000e40001197983 */ /* 0x000ee40000300800 */
[----:B------:R-:W3:Y:S02]  /*42f40*/  LDL.LU R26, [R1+0xe8] ;  /* 0x0000e800011a7983 */ /* 0x000ee40000300800 */
[----:B------:R-:W3:Y:S01]  /*42f50*/  LDL.LU R27, [R1+0xec] ;  /* 0x0000ec00011b7983 */ /* 0x000ee20000300800 */
[----:B------:R-:W-:Y:S01]  /*42f60*/  STL [R1+0x1cf8], R3 ;  /* 0x001cf80301007387 */ /* 0x000fe20000100800 */
        /* <DEDUP_REMOVED lines=13> */
[----:B------:R0:W-:Y:S01]  /*43040*/  STL [R1+0x160], R12 ;  /* 0x0001600c01007387 */ /* 0x0001e20000100800 */
[----:B------:R-:W-:-:S03]  /*43050*/  MOV R3, R13 ;  /* 0x0000000d00037202 */ /* 0x000fc60000000f00 */
[----:B0-----:R-:W2:Y:S01]  /*43060*/  LDL.LU.64 R12, [R1+0x2130] ;  /* 0x00213000010c7983 */ /* 0x001ea20000300a00 */
[----:B------:R-:W-:Y:S01]  /*43070*/  IMAD.MOV.U32 R28, RZ, RZ, R14 ;  /* 0x000000ffff1c7224 */ /* 0x000fe200078e000e */
[----:B------:R-:W-:-:S05]  /*43080*/  MOV R29, R15 ;  /* 0x0000000f001d7202 */ /* 0x000fca0000000f00 */
[----:B------:R0:W-:Y:S04]  /*43090*/  STL [R1+0x1d04], R29 ;  /* 0x001d041d01007387 */ /* 0x0001e80000100800 */
[----:B0-----:R-:W3:Y:S01]  /*430a0*/  LDL R29, [R1+0x1b40] ;  /* 0x001b4000011d7983 */ /* 0x001ee20000100800 */
        /* <DEDUP_REMOVED lines=10> */
[----:B------:R-:W3:Y:S11]  /*43150*/  LDL.LU.64 R8, [R1+0x2110] ;  /* 0x0021100001087983 */ /* 0x000ef60000300a00 */
[----:B------:R-:W-:Y:S10]  /*43160*/  @!UPT UIADD3 URZ, URZ, URZ, URZ ;  /* 0x0000003f3f3ff290 */ /* 0x000ff4000fffe03f */
[----:B------:R0:W-:Y:S01]  /*43170*/  STL.64 [R1+0x140], R12 ;  /* 0x0001400c01007387 */ /* 0x0001e20000100a00 */
[----:B------:R1:W-:Y:S03]  /*43180*/  STL.64 [R1+0x148], R14 ;  /* 0x0001480e01007387 */ /* 0x0003e60000100a00 */
[----:B0-----:R-:W2:Y:S01]  /*43190*/  LDL.LU R12, [R1+0xd0] ;  /* 0x0000d000010c7983 */ /* 0x001ea20000300800 */
[----:B------:R-:W2:Y:S02]  /*431a0*/  LDL.LU R13, [R1+0xd4] ;  /* 0x0000d400010d7983 */ /* 0x000ea40000300800 */
[----:B-1----:R-:W2:Y:S02]  /*431b0*/  LDL.LU R14, [R1+0xd8] ;  /* 0x0000d800010e7983 */ /* 0x002ea40000300800 */
[----:B------:R-:W2:Y:S01]  /*431c0*/  LDL.LU R15, [R1+0xdc] ;  /* 0x0000dc00010f7983 */ /* 0x000ea20000300800 */
[C---:B---3--:R-:W-:Y:S01]  /*431d0*/  HMMA.16816.F32.BF16 R8, R16.reuse, R8, R20 ;  /* 0x000000081008723c */ /* 0x048fe20000041814 */
[----:B------:R-:W3:Y:S01]  /*431e0*/  LDL.LU.64 R22, [R1+0x2108] ;  /* 0x0021080001167983 */ /* 0x000ee20000300a00 */
[----:B------:R-:W3:Y:S11]  /*431f0*/  LDL.LU.64 R20, [R1+0x2100] ;  /* 0x0021000001147983 */ /* 0x000ef60000300a00 */
[----:B------:R-:W-:Y:S10]  /*43200*/  @!UPT UIADD3 URZ, URZ, URZ, URZ ;  /* 0x0000003f3f3ff290 */ /* 0x000ff4000fffe03f */
[----:B------:R0:W-:Y:S01]  /*43210*/  STL.64 [R1+0x130], R8 ;  /* 0x0001300801007387 */ /* 0x0001e20000100a00 */
[----:B------:R3:W-:Y:S03]  /*43220*/  STL.64 [R1+0x138], R10 ;  /* 0x0001380a01007387 */ /* 0x0007e60000100a00 */
[----:B0-----:R-:W3:Y:S02]  /*43230*/  LDL.LU.64 R8, [R1+0x20f8] ;  /* 0x0020f80001087983 */ /* 0x001ee40000300a00 */
[C---:B---3--:R-:W-:Y:S02]  /*43240*/  HMMA.16816.F32.BF16 R8, R16.reuse, R8, R20 ;  /* 0x000000081008723c */ /* 0x048fe40000041814 */
[----:B------:R-:W3:Y:S01]  /*43250*/  LDL.LU.64 R22, [R1+0x20f0] ;  /* 0x0020f00001167983 */ /* 0x000ee20000300a00 */
[----:B------:R-:W3:Y:S11]  /*43260*/  LDL.LU.64 R20, [R1+0x20e8] ;  /* 0x0020e80001147983 */ /* 0x000ef60000300a00 */
[----:B------:R-:W-:Y:S09]  /*43270*/  @!UPT UIADD3 URZ, URZ, URZ, URZ ;  /* 0x0000003f3f3ff290 */ /* 0x000ff2000fffe03f */
        /* <DEDUP_REMOVED lines=12> */
[----:B------:R-:W2:Y:S11]  /*43340*/  LDL.LU.64 R20, [R1+0x20b8] ;  /* 0x0020b80001147983 */ /* 0x000eb60000300a00 */
[----:B------:R-:W-:Y:S09]  /*43350*/  @!UPT UIADD3 URZ, URZ, URZ, URZ ;  /* 0x0000003f3f3ff290 */ /* 0x000ff2000fffe03f */
[----:B------:R-:W-:Y:S01]  /*43360*/  STL.64 [R1+0x100], R8 ;  /* 0x0001000801007387 */ /* 0x000fe20000100a00 */
[----:B------:R0:W-:Y:S03]  /*43370*/  STL.64 [R1+0x108], R10 ;  /* 0x0001080a01007387 */ /* 0x0001e60000100a00 */
[----:B0-----:R-:W2:Y:S01]  /*43380*/  LDL.LU.64 R10, [R1+0x20b0] ;  /* 0x0020b000010a7983 */ /* 0x001ea20000300a00 */
[----:B------:R-:W4:Y:S02]  /*43390*/  LDL.LU.64 R8, [R1+0x20a8] ;  /* 0x0020a80001087983 */ /* 0x000f240000300a00 */
[C---:B----4-:R-:W-:Y:S11]  /*433a0*/  HMMA.16816.F32.BF16 R4, R16.reuse, R8, R4 ;  /* 0x000000081004723c */ /* 0x050ff60000041804 */
[----:B------:R-:W-:Y:S11]  /*433b0*/  @!UPT UIADD3 URZ, URZ, URZ, URZ ;  /* 0x0000003f3f3ff290 */ /* 0x000ff6000fffe03f */
[----:B------:R-:W-:Y:S01]  /*433c0*/  @!UPT UIADD3 URZ, URZ, URZ, URZ ;  /* 0x0000003f3f3ff290 */ /* 0x000fe2000fffe03f */
[----:B------:R0:W-:Y:S01]  /*433d0*/  STL.64 [R1+0xf0], R4 ;  /* 0x0000f00401007387 */ /* 0x0001e20000100a00 */
[----:B------:R-:W-:Y:S03]  /*433e0*/  STL.64 [R1+0xf8], R6 ;  /* 0x0000f80601007387 */ /* 0x000fe60000100a00 */
[----:B0-----:R-:W4:Y:S01]  /*433f0*/  LDL.LU.64 R4, [R1+0x20a0] ;  /* 0x0020a00001047983 */ /* 0x001f220000300a00 */
[----:B--2---:R0:W-:Y:S02]  /*43400*/  STL.64 [R1+0x2070], R10 ;  /* 0x0020700a01007387 */ /* 0x0041e40000100a00 */
[----:B------:R-:W2:Y:S02]  /*43410*/  LDL.LU R8, [R1+0x4c0] ;  /* 0x0004c00001087983 */ /* 0x000ea40000300800 */
[----:B------:R-:W2:Y:S01]  /*43420*/  LDL.LU R9, [R1+0x4c4] ;  /* 0x0004c40001097983 */ /* 0x000ea20000300800 */
[----:B0-----:R-:W2:Y:S01]  /*43430*/  LDL.LU R10, [R1+0x4c8] ;  /* 0x0004c800010a7983 */ /* 0x001ea20000300800 */
[----:B------:R-:W2:Y:S01]  /*43440*/  LDL.LU R11, [R1+0x4cc] ;  /* 0x0004cc00010b7983 */ /* 0x000ea20000300800 */
[C---:B----4-:R-:W-:Y:S02]  /*43450*/  HMMA.16816.F32.BF16 R24, R16.reuse, R4, R24 ;  /* 0x000000041018723c */ /* 0x050fe40000041818 */
[----:B--2---:R0:W-:Y:S01]  /*43460*/  STL.64 [R1+0x2080], R10 ;  /* 0x0020800a01007387 */ /* 0x0041e20000100a00 */
[----:B------:R-:W-:Y:S03]  /*43470*/  STL.64 [R1+0x2078], R8 ;  /* 0x0020780801007387 */ /* 0x000fe60000100a00 */
[----:B0-----:R-:W2:Y:S01]  /*43480*/  LDL.64 R10, [R1+0xc8] ;  /* 0x0000c800010a7983 */ /* 0x001ea20000100a00 */
[----:B------:R-:W4:Y:S11]  /*43490*/  LDL.LU R4, [R1+0x4d0] ;  /* 0x0004d00001047983 */ /* 0x000f360000300800 */
[----:B------:R-:W-:Y:S05]  /*434a0*/  @!UPT UIADD3 URZ, URZ, URZ, URZ ;  /* 0x0000003f3f3ff290 */ /* 0x000fea000fffe03f */
[----:B------:R-:W-:Y:S02]  /*434b0*/  STL.64 [R1+0xe0], R24 ;  /* 0x0000e01801007387 */ /* 0x000fe40000100a00 */
[----:B------:R-:W-:Y:S02]  /*434c0*/  STL.64 [R1+0xe8], R26 ;  /* 0x0000e81a01007387 */ /* 0x000fe40000100a00 */
[----:B------:R-:W0:Y:S04]  /*434d0*/  LDSM.16.M88.4 R24, [R29+0x20800] ;  /* 0x020800001d18783b */ /* 0x000e280000000200 */
[----:B------:R-:W4:Y:S01]  /*434e0*/  LDL.LU R5, [R1+0x4d4] ;  /* 0x0004d40001057983 */ /* 0x000f220000300800 */
[----:B------:R-:W4:Y:S02]  /*434f0*/  LDL.LU R6, [R1+0x4d8] ;  /* 0x0004d80001067983 */ /* 0x000f240000300800 */
[----:B------:R-:W4:Y:S01]  /*43500*/  LDL.LU R7, [R1+0x4dc] ;  /* 0x0004dc0001077983 */ /* 0x000f220000300800 */
[----:B0-----:R-:W-:Y:S01]  /*43510*/  STL.64 [R1+0x1f70], R26 ;  /* 0x001f701a01007387 */ /* 0x001fe20000100a00 */
[----:B------:R0:W-:Y:S03]  /*43520*/  STL.64 [R1+0x1f68], R24 ;  /* 0x001f681801007387 */ /* 0x0001e60000100a00 */
[----:B0-----:R-:W2:Y:S01]  /*43530*/  LDL.LU R24, [R1+0x490] ;  /* 0x0004900001187983 */ /* 0x001ea20000300800 */
[----:B------:R-:W2:Y:S02]  /*43540*/  LDL.LU R25, [R1+0x494] ;  /* 0x0004940001197983 */ /* 0x000ea40000300800 */
[----:B---3--:R-:W-:Y:S01]  /*43550*/  IMAD.MOV.U32 R26, RZ, RZ, R22 ;  /* 0x000000ffff1a7224 */ /* 0x008fe200078e0016 */
[----:B------:R-:W-:Y:S01]  /*43560*/  MOV R27, R23 ;  /* 0x00000017001b7202 */ /* 0x000fe20000000f00 */
[----:B------:R-:W3:Y:S01]  /*43570*/  LDL.LU R22, [R1+0x209c] ;  /* 0x00209c0001167983 */ /* 0x000ee20000300800 */
[----:B------:R-:W3:Y:S03]  /*43580*/  LDL.LU R23, [R1+0x2098] ;  /* 0x0020980001177983 */ /* 0x000ee60000300800 */
[----:B------:R0:W-:Y:S04]  /*43590*/  STL.64 [R1+0x2058], R26 ;  /* 0x0020581a01007387 */ /* 0x0001e80000100a00 */
[----:B--2---:R-:W-:Y:S01]  /*435a0*/  STL.64 [R1+0x2050], R24 ;  /* 0x0020501801007387 */ /* 0x004fe20000100a00 */
[----:B0-----:R-:W2:Y:S01]  /*435b0*/  LDL.64 R26, [R1+0x98] ;  /* 0x00009800011a7983 */ /* 0x001ea20000100a00 */
[----:B------:R-:W-:Y:S02]  /*435c0*/  HMMA.16816.F32.BF16 R16, R16, R20, R12 ;  /* 0x000000141010723c */ /* 0x000fe4000004180c */
[----:B--2---:R0:W-:Y:S04]  /*435d0*/  STL.64 [R1+0x2060], R26 ;  /* 0x0020601a01007387 */ /* 0x0041e80000100a00 */
[----:B0-----:R-:W2:Y:S01]  /*435e0*/  LDL.64 R26, [R1+0xa8] ;  /* 0x0000a800011a7983 */ /* 0x001ea20000100a00 */
[----:B------:R-:W4:Y:S02]  /*435f0*/  LDL.LU.64 R14, [R1+0x2090] ;  /* 0x00209000010e7983 */ /* 0x000f240000300a00 */
[----:B------:R-:W4:Y:S11]  /*43600*/  LDL.LU.64 R12, [R1+0x2088] ;  /* 0x00208800010c7983 */ /* 0x000f360000300a00 */
[----:B------:R-:W-:Y:S03]  /*43610*/  @!UPT UIADD3 URZ, URZ, URZ, URZ ;  /* 0x0000003f3f3ff290 */ /* 0x000fe6000fffe03f */
[----:B------:R-:W-:Y:S01]  /*43620*/  STL.64 [R1+0xd0], R16 ;  /* 0x0000d01001007387 */ /* 0x000fe20000100a00 */
[----:B------:R0:W-:Y:S01]  /*43630*/  STL.64 [R1+0xd8], R18 ;  /* 0x0000d81201007387 */ /* 0x0001e20000100a00 */
[----:B------:R-:W-:-:S03]  /*43640*/  MOV R3, R11 ;  /* 0x0000000b00037202 */ /* 0x000fc60000000f00 */
[----:B0-----:R-:W2:Y:S01]  /*43650*/  LDL.64 R18, [R1+0x68] ;  /* 0x0000680001127983 */ /* 0x001ea20000100a00 */
[----:B---3--:R0:W-:Y:S02]  /*43660*/  STL.64 [R1+0x1f78], R22 ;  /* 0x001f781601007387 */ /* 0x0081e40000100a00 */
[----:B------:R-:W2:Y:S02]  /*43670*/  LDL.LU R20, [R1+0x4b0] ;  /* 0x0004b00001147983 */ /* 0x000ea40000300800 */
[----:B------:R-:W2:Y:S01]  /*43680*/  LDL.LU R21, [R1+0x4b4] ;  /* 0x0004b40001157983 */ /* 0x000ea20000300800 */
[----:B0-----:R-:W2:Y:S01]  /*43690*/  LDL.LU R22, [R1+0x4b8] ;  /* 0x0004b80001167983 */ /* 0x001ea20000300800 */
[----:B------:R-:W2:Y:S01]  /*436a0*/  LDL.LU R23, [R1+0x4bc] ;  /* 0x0004bc0001177983 */ /* 0x000ea20000300800 */
[C---:B----4-:R-:W-:Y:S11]  /*436b0*/  HMMA.16816.F32.BF16 R4, R12.reuse, R10, R4 ;  /* 0x0000000a0c04723c */ /* 0x050ff60000041804 */
[----:B------:R-:W-:Y:S11]  /*436c0*/  @!UPT UIADD3 URZ, URZ, URZ, URZ ;  /* 0x0000003f3f3ff290 */ /* 0x000ff6000fffe03f */
[----:B------:R-:W-:Y:S01]  /*436d0*/  @!UPT UIADD3 URZ, URZ, URZ, URZ ;  /* 0x0000003f3f3ff290 */ /* 0x000fe2000fffe03f */
[----:B------:R0:W-:Y:S01]  /*436e0*/  STL.64 [R1+0x4d0], R4 ;  /* 0x0004d00401007387 */ /* 0x0001e20000100a00 */
[----:B------:R1:W-:Y:S02]  /*436f0*/  STL.64 [R1+0x4d8], R6 ;  /* 0x0004d80601007387 */ /* 0x0003e40000100a00 */
[----:B0-----:R-:W-:Y:S02]  /*43700*/  IMAD.MOV.U32 R4, RZ, RZ, R10 ;  /* 0x000000ffff047224 */ /* 0x001fe400078e000a */
[----:B------:R-:W3:Y:S01]  /*43710*/  LDL.LU.64 R10, [R1+0x2080] ;  /* 0x00208000010a7983 */ /* 0x000ee20000300a00 */
[----:B------:R-:W3:Y:S02]  /*43720*/  LDL.LU.64 R8, [R1+0x2078] ;  /* 0x0020780001087983 */ /* 0x000ee40000300a00 */
[----:B------:R-:W-:Y:S02]  /*43730*/  STL [R1+0x1fbc], R3 ;  /* 0x001fbc0301007387 */ /* 0x000fe40000100800 */
[----:B------:R-:W-:Y:S01]  /*43740*/  STL [R1+0x1fb8], R4 ;  /* 0x001fb80401007387 */ /* 0x000fe20000100800 */
[----:B-1----:R-:W3:Y:S02]  /*43750*/  LDL.64 R6, [R1+0xb8] ;  /* 0x0000b80001067983 */ /* 0x002ee40000100a00 */
[----:B---3--:R-:W-:Y:S11]  /*43760*/  HMMA.16816.F32.BF16 R8, R12, R6, R8 ;  /* 0x000000060c08723c */ /* 0x008ff60000041808 */
[----:B------:R-:W-:Y:S11]  /*43770*/  @!UPT UIADD3 URZ, URZ, URZ, URZ ;  /* 0x0000003f3f3ff290 */ /* 0x000ff6000fffe03f */
[----:B------:R-:W-:Y:S01]  /*43780*/  @!UPT UIADD3 URZ, URZ, URZ, URZ ;  /* 0x0000003f3f3ff290 */ /* 0x000fe2000fffe03f */
[----:B------:R-:W-:Y:S01]  /*43790*/  STL.64 [R1+0x4c0], R8 ;  /* 0x0004c00801007387 */ /* 0x000fe20000100a00 */
[----:B------:R0:W-:Y:S03]  /*437a0*/  STL.64 [R1+0x4c8], R10 ;  /* 0x0004c80a01007387 */ /* 0x0001e60000100a00 */
[----:B0-----:R-:W3:Y:S01]  /*437b0*/  LDL.LU.64 R10, [R1+0x2070] ;  /* 0x00207000010a7983 */ /* 0x001ee20000300a00 */
[----:B------:R-:W-:Y:S01]  /*437c0*/  MOV R5, R7 ;  /* 0x0000000700057202 */ /* 0x000fe20000000f00 */
[----:B------:R-:W-:-:S04]  /*437d0*/  IMAD.MOV.U32 R8, RZ, RZ, R6 ;  /* 0x000000ffff087224 */ /* 0x000fc800078e0006 */
[----:B------:R3:W-:Y:S01]  /*437e0*/  STL [R1+0x1fc4], R5 ;  /* 0x001fc40501007387 */ /* 0x0007e20000100800 */
[----:B------:R-:W4:Y:S01]  /*437f0*/  LDL.LU R4, [R1+0x2f0] ;  /* 0x0002f00001047983 */ /* 0x000f220000300800 */
[C---:B--2---:R-:W-:Y:S01]  /*43800*/  HMMA.16816.F32.BF16 R20, R12.reuse, R26, R20 ;  /* 0x0000001a0c14723c */ /* 0x044fe20000041814 */
[----:B---3--:R-:W-:Y:S01]  /*43810*/  IMAD.MOV.U32 R5, RZ, RZ, R10 ;  /* 0x000000ffff057224 */ /* 0x008fe200078e000a */
[----:B------:R-:W-:Y:S01]  /*43820*/  MOV R6, R11 ;  /* 0x0000000b00067202 */ /* 0x000fe20000000f00 */
[----:B------:R-:W2:Y:S01]  /*43830*/  LDL.LU R10, [R1+0x206c] ;  /* 0x00206c00010a7983 */ /* 0x000ea20000300800 */
[----:B------:R-:W2:Y:S02]  /*43840*/  LDL.LU R11, [R1+0x2068] ;  /* 0x00206800010b7983 */ /* 0x000ea40000300800 */
[----:B------:R-:W4:Y:S01]  /*43850*/  LDL.LU R7, [R1+0x2fc] ;  /* 0x0002fc0001077983 */ /* 0x000f220000300800 */
[----:B------:R-:W-:Y:S01]  /*43860*/  MOV R9, R27 ;  /* 0x0000001b00097202 */ /* 0x000fe20000000f00 */
[----:B------:R-:W-:Y:S11]  /*43870*/  STL [R1+0x1fc0], R8 ;  /* 0x001fc00801007387 */ /* 0x000ff60000100800 */
[----:B------:R-:W-:Y:S04]  /*43880*/  @!UPT UIADD3 URZ, URZ, URZ, URZ ;  /* 0x0000003f3f3ff290 */ /* 0x000fe8000fffe03f */
[----:B------:R0:W-:Y:S02]  /*43890*/  STL.64 [R1+0x4b0], R20 ;  /* 0x0004b01401007387 */ /* 0x0001e40000100a00 */
[----:B------:R-:W-:Y:S02]  /*438a0*/  STL.64 [R1+0x4b8], R22 ;  /* 0x0004b81601007387 */ /* 0x000fe40000100a00 */
[----:B0-----:R-:W-:Y:S02]  /*438b0*/  IMAD.MOV.U32 R20, RZ, RZ, R26 ;  /* 0x000000ffff147224 */ /* 0x001fe400078e001a */
[----:B------:R-:W3:Y:S01]  /*438c0*/  LDL.LU.64 R26, [R1+0x2060] ;  /* 0x00206000011a7983 */ /* 0x000ee20000300a00 */
[----:B------:R-:W-:Y:S03]  /*438d0*/  STL [R1+0x1fcc], R9 ;  /* 0x001fcc0901007387 */ /* 0x000fe60000100800 */
[----:B--2---:R0:W-:Y:S04]  /*438e0*/  STL.64 [R1+0x2008], R10 ;  /* 0x0020080a01007387 */ /* 0x0041e80000100a00 */
[----:B0-----:R-:W2:Y:S01]  /*438f0*/  LDL.64 R10, [R1+0x78] ;  /* 0x00007800010a7983 */ /* 0x001ea20000100a00 */
[----:B------:R0:W-:Y:S03]  /*43900*/  STL [R1+0x1fc8], R20 ;  /* 0x001fc81401007387 */ /* 0x0001e60000100800 */
[----:B0-----:R-:W3:Y:S01]  /*43910*/  LDL.LU R20, [R1+0x4a0] ;  /* 0x0004a00001147983 */ /* 0x001ee20000300800 */
[----:B------:R-:W3:Y:S02]  /*43920*/  LDL.LU R21, [R1+0x4a4] ;  /* 0x0004a40001157983 */ /* 0x000ee40000300800 */
[----:B------:R-:W3:Y:S02]  /*43930*/  LDL.LU R22, [R1+0x4a8] ;  /* 0x0004a80001167983 */ /* 0x000ee40000300800 */
[----:B------:R-:W3:Y:S02]  /*43940*/  LDL.LU R23, [R1+0x4ac] ;  /* 0x0004ac0001177983 */ /* 0x000ee40000300800 */
[C---:B---3--:R-:W-:Y:S11]  /*43950*/  HMMA.16816.F32.BF16 R20, R12.reuse, R26, R20 ;  /* 0x0000001a0c14723c */ /* 0x048ff60000041814 */
[----:B------:R-:W-:Y:S11]  /*43960*/  @!UPT UIADD3 URZ, URZ, URZ, URZ ;  /* 0x0000003f3f3ff290 */ /* 0x000ff6000fffe03f */
[----:B------:R-:W-:Y:S01]  /*43970*/  @!UPT UIADD3 URZ, URZ, URZ, URZ ;  /* 0x0000003f3f3ff290 */ /* 0x000fe2000fffe03f */
[----:B------:R0:W-:Y:S01]  /*43980*/  STL.64 [R1+0x4a0], R20 ;  /* 0x0004a01401007387 */ /* 0x0001e20000100a00 */
[----:B------:R1:W-:Y:S01]  /*43990*/  STL.64 [R1+0x4a8], R22 ;  /* 0x0004a81601007387 */ /* 0x0003e20000100a00 */
[----:B0-----:R-:W-:Y:S01]  /*439a0*/  MOV R21, R27 ;  /* 0x0000001b00157202 */ /* 0x001fe20000000f00 */
[----:B-1----:R-:W-:Y:S02]  /*439b0*/  IMAD.MOV.U32 R22, RZ, RZ, R26 ;  /* 0x000000ffff167224 */ /* 0x002fe400078e001a */
[----:B------:R-:W3:Y:S01]  /*439c0*/  LDL.LU.64 R26, [R1+0x2058] ;  /* 0x00205800011a7983 */ /* 0x000ee20000300a00 */
[----:B------:R-:W3:Y:S02]  /*439d0*/  LDL.LU.64 R24, [R1+0x2050] ;  /* 0x0020500001187983 */ /* 0x000ee40000300a00 */
[----:B------:R-:W-:Y:S02]  /*439e0*/  STL [R1+0x1fd4], R21 ;  /* 0x001fd41501007387 */ /* 0x000fe40000100800 */
[----:B------:R0:W-:Y:S02]  /*439f0*/  STL [R1+0x1fd0], R22 ;  /* 0x001fd01601007387 */ /* 0x0001e40000100800 */
[----:B0-----:R-:W3:Y:S02]  /*43a00*/  LDL.64 R22, [R1+0x88] ;  /* 0x0000880001167983 */ /* 0x001ee40000100a00 */
[----:B---3--:R-:W-:Y:S11]  /*43a10*/  HMMA.16816.F32.BF16 R24, R12, R22, R24 ;  /* 0x000000160c18723c */ /* 0x008ff60000041818 */
[----:B------:R-:W-:Y:S11]  /*43a20*/  @!UPT UIADD3 URZ, URZ, URZ, URZ ;  /* 0x0000003f3f3ff290 */ /* 0x000ff6000fffe03f */
[----:B------:R-:W-:Y:S01]  /*43a30*/  @!UPT UIADD3 URZ, URZ, URZ, URZ ;  /* 0x0000003f3f3ff290 */ /* 0x000fe2000fffe03f */
[----:B------:R0:W-:Y:S01]  /*43a40*/  STL.64 [R1+0x490], R24 ;  /* 0x0004901801007387 */ /* 0x0001e20000100a00 */
[----:B------:R-:W-:Y:S02]  /*43a50*/  STL.64 [R1+0x498], R26 ;  /* 0x0004981a01007387 */ /* 0x000fe40000100a00 */
[----:B------:R1:W-:Y:S02]  /*43a60*/  STL [R1+0x1ff8], R23 ;  /* 0x001ff81701007387 */ /* 0x0003e40000100800 */
[----:B------:R-:W2:Y:S01]  /*43a70*/  LDL.LU R20, [R1+0x300] ;  /* 0x0003000001147983 */ /* 0x000ea20000300800 */
[----:B------:R-:W2:Y:S01]  /*43a80*/  LDL.LU R21, [R1+0x304] ;  /* 0x0003040001157983 */ /* 0x000ea20000300800 */
[----:B0-----:R-:W-:-:S03]  /*43a90*/  IMAD.MOV.U32 R24, RZ, RZ, R22 ;  /* 0x000000ffff187224 */ /* 0x001fc600078e0016 */
[----:B------:R-:W2:Y:S01]  /*43aa0*/  LDL.LU R22, [R1+0x308] ;  /* 0x0003080001167983 */ /* 0x000ea20000300800 */
[----:B-1----:R-:W2:Y:S02]  /*43ab0*/  LDL.LU R23, [R1+0x30c] ;  /* 0x00030c0001177983 */ /* 0x002ea40000300800 */
[C---:B--2---:R-:W-:Y:S11]  /*43ac0*/  HMMA.16816.F32.BF16 R20, R12.reuse, R10, R20 ;  /* 0x0000000a0c14723c */ /* 0x044ff60000041814 */
[----:B------:R-:W-:Y:S11]  /*43ad0*/  @!UPT UIADD3 URZ, URZ, URZ, URZ ;  /* 0x0000003f3f3ff290 */ /* 0x000ff6000fffe03f */
[----:B------:R-:W-:Y:S01]  /*43ae0*/  @!UPT UIADD3 URZ, URZ, URZ, URZ ;  /* 0x0000003f3f3ff290 */ /* 0x000fe2000fffe03f */
[----:B------:R-:W-:Y:S01]  /*43af0*/  STL.64 [R1+0x300], R20 ;  /* 0x0003001401007387 */ /* 0x000fe20000100a00 */
[----:B------:R0:W-:Y:S03]  /*43b00*/  STL.64 [R1+0x308], R22 ;  /* 0x0003081601007387 */ /* 0x0001e60000100a00 */
[----:B0-----:R-:W2:Y:S01]  /*43b10*/  LDL.64 R22, [R1+0x18] ;  /* 0x0000180001167983 */ /* 0x001ea20000100a00 */
[----:B----4-:R-:W-:Y:S03]  /*43b20*/  HMMA.16816.F32.BF16 R4, R12, R18, R4 ;  /* 0x000000120c04723c */ /* 0x010fe60000041804 */
[----:B--2---:R0:W-:Y:S11]  /*43b30*/  STL.64 [R1+0x2010], R22 ;  /* 0x0020101601007387 */ /* 0x0041f60000100a00 */
[----:B------:R-:W-:Y:S09]  /*43b40*/  @!UPT UIADD3 URZ, URZ, URZ, URZ ;  /* 0x0000003f3f3ff290 */ /* 0x000ff2000fffe03f */
[----:B------:R1:W-:Y:S02]  /*43b50*/  STL.64 [R1+0x2f0], R4 ;  /* 0x0002f00401007387 */ /* 0x0003e40000100a00 */
[----:B------:R2:W-:Y:S02]  /*43b60*/  STL.64 [R1+0x2f8], R6 ;  /* 0x0002f80601007387 */ /* 0x0005e40000100a00 */
[----:B------:R-:W3:Y:S01]  /*43b70*/  LDL.LU R20, [R1+0x450] ;  /* 0x0004500001147983 */ /* 0x000ee20000300800 */
[----:B------:R-:W3:Y:S04]  /*43b80*/  LDL.LU R21, [R1+0x454] ;  /* 0x0004540001157983 */ /* 0x000ee80000300800 */
[----:B0-----:R-:W4:Y:S01]  /*43b90*/  LDL.LU R22, [R1+0x458] ;  /* 0x0004580001167983 */ /* 0x001f220000300800 */
[----:B------:R-:W4:Y:S02]  /*43ba0*/  LDL.LU R23, [R1+0x45c] ;  /* 0x00045c0001177983 */ /* 0x000f240000300800 */
[----:B-1----:R-:W3:Y:S02]  /*43bb0*/  LDL.LU R4, [R1+0x480] ;  /* 0x0004800001047983 */ /* 0x002ee40000300800 */
[----:B------:R-:W3:Y:S01]  /*43bc0*/  LDL.LU R5, [R1+0x484] ;  /* 0x0004840001057983 */ /* 0x000ee20000300800 */
[----:B--2---:R-:W2:Y:S01]  /*43bd0*/  LDL.LU R6, [R1+0x488] ;  /* 0x0004880001067983 */ /* 0x004ea20000300800 */
[----:B------:R-:W2:Y:S03]  /*43be0*/  LDL.LU R7, [R1+0x48c] ;  /* 0x00048c0001077983 */ /* 0x000ea60000300800 */
[----:B----4-:R0:W-:Y:S01]  /*43bf0*/  STL.64 [R1+0x2020], R22 ;  /* 0x0020201601007387 */ /* 0x0101e20000100a00 */
[----:B---3--:R-:W-:Y:S03]  /*43c00*/  STL.64 [R1+0x2018], R20 ;  /* 0x0020181401007387 */ /* 0x008fe60000100a00 */
[----:B0-----:R-:W3:Y:S04]  /*43c10*/  LDL.64 R22, [R1+0x38] ;  /* 0x0000380001167983 */ /* 0x001ee80000100a00 */
[----:B---3--:R0:W-:Y:S04]  /*43c20*/  STL.64 [R1+0x2030], R22 ;  /* 0x0020301601007387 */ /* 0x0081e80000100a00 */
[----:B0-----:R-:W3:Y:S01]  /*43c30*/  LDL.64 R22, [R1+0x48] ;  /* 0x0000480001167983 */ /* 0x001ee20000100a00 */
[----:B------:R-:W-:Y:S01]  /*43c40*/  MOV R26, R10 ;  /* 0x0000000a001a7202 */ /* 0x000fe20000000f00 */
[----:B------:R-:W-:-:S02]  /*43c50*/  IMAD.MOV.U32 R25, RZ, RZ, R11 ;  /* 0x000000ffff197224 */ /* 0x000fc400078e000b */
[----:B---3--:R0:W-:Y:S01]  /*43c60*/  STL.64 [R1+0x2048], R22 ;  /* 0x0020481601007387 */ /* 0x0081e20000100a00 */
[----:B------:R-:W3:Y:S03]  /*43c70*/  LDL.64 R10, [R1+0x28] ;  /* 0x00002800010a7983 */ /* 0x000ee60000100a00 */
[----:B0-----:R-:W2:Y:S04]  /*43c80*/  LDL.64 R22, [R1+0x58] ;  /* 0x0000580001167983 */ /* 0x001ea80000100a00 */
[----:B---3--:R0:W-:Y:S01]  /*43c90*/  STL.64 [R1+0x2028], R10 ;  /* 0x0020280a01007387 */ /* 0x0081e20000100a00 */
[----:B------:R-:W3:Y:S02]  /*43ca0*/  LDL.LU R8, [R1+0x460] ;  /* 0x0004600001087983 */ /* 0x000ee40000300800 */
[----:B------:R-:W3:Y:S01]  /*43cb0*/  LDL.LU R9, [R1+0x464] ;  /* 0x0004640001097983 */ /* 0x000ee20000300800 */
[----:B0-----:R-:W4:Y:S01]  /*43cc0*/  LDL.LU R10, [R1+0x468] ;  /* 0x00046800010a7983 */ /* 0x001f220000300800 */
[----:B------:R-:W4:Y:S02]  /*43cd0*/  LDL.LU R11, [R1+0x46c] ;  /* 0x00046c00010b7983 */ /* 0x000f240000300800 */
[----:B------:R-:W-:Y:S01]  /*43ce0*/  IMAD.MOV.U32 R27, RZ, RZ, R19 ;  /* 0x000000ffff1b7224 */ /* 0x000fe200078e0013 */
[----:B------:R-:W-:-:S02]  /*43cf0*/  MOV R28, R18 ;  /* 0x00000012001c7202 */ /* 0x000fc40000000f00 */
[----:B------:R-:W0:Y:S04]  /*43d00*/  LDSM.16.M88.4 R16, [R29+0x21000] ;  /* 0x021000001d10783b */ /* 0x000e280000000200 */
[----:B----4-:R-:W-:Y:S01]  /*43d10*/  STL.64 [R1+0x2040], R10 ;  /* 0x0020400a01007387 */ /* 0x010fe20000100a00 */
[----:B---3--:R1:W-:Y:S03]  /*43d20*/  STL.64 [R1+0x2038], R8 ;  /* 0x0020380801007387 */ /* 0x0083e60000100a00 */
[----:B-1----:R-:W3:Y:S01]  /*43d30*/  LDL.LU R8, [R1+0x470] ;  /* 0x0004700001087983 */ /* 0x002ee20000300800 */
[----:B------:R-:W3:Y:S02]  /*43d40*/  LDL.LU R9, [R1+0x474] ;  /* 0x0004740001097983 */ /* 0x000ee40000300800 */
[----:B------:R-:W3:Y:S02]  /*43d50*/  LDL.LU R10, [R1+0x478] ;  /* 0x00047800010a7983 */ /* 0x000ee40000300800 */
[----:B------:R-:W3:Y:S01]  /*43d60*/  LDL.LU R11, [R1+0x47c] ;  /* 0x00047c00010b7983 */ /* 0x000ee20000300800 */
[----:B------:R1:W-:Y:S01]  /*43d70*/  STL.64 [R1+0x1fe0], R26 ;  /* 0x001fe01a01007387 */ /* 0x0003e20000100a00 */
[----:B------:R4:W-:Y:S03]  /*43d80*/  STL.64 [R1+0x1fd8], R24 ;  /* 0x001fd81801007387 */ /* 0x0009e60000100a00 */
[----:B-1----:R-:W3:Y:S01]  /*43d90*/  LDL.64 R26, [R1+0x8] ;  /* 0x00000800011a7983 */ /* 0x002ee20000100a00 */
[----:B--2---:R-:W-:Y:S03]  /*43da0*/  HMMA.16816.F32.BF16 R4, R12, R22, R4 ;  /* 0x000000160c04723c */ /* 0x004fe60000041804 */
[----:B---3--:R1:W-:Y:S01]  /*43db0*/  STL.64 [R1+0x2000], R26 ;  /* 0x0020001a01007387 */ /* 0x0083e20000100a00 */
[----:B----4-:R-:W2:Y:S02]  /*43dc0*/  LDL.LU R24, [R1+0x430] ;  /* 0x0004300001187983 */ /* 0x010ea40000300800 */
[----:B------:R-:W2:Y:S01]  /*43dd0*/  LDL.LU R25, [R1+0x434] ;  /* 0x0004340001197983 */ /* 0x000ea20000300800 */
[----:B-1----:R-:W2:Y:S01]  /*43de0*/  LDL.LU R26, [R1+0x438] ;  /* 0x00043800011a7983 */ /* 0x002ea20000300800 */
[----:B------:R-:W2:Y:S02]  /*43df0*/  LDL.LU R27, [R1+0x43c] ;  /* 0x00043c00011b7983 */ /* 0x000ea40000300800 */
[----:B0-----:R-:W-:Y:S02]  /*43e00*/  STL.64 [R1+0x1e08], R18 ;  /* 0x001e081201007387 */ /* 0x001fe40000100a00 */
[----:B------:R0:W-:Y:S02]  /*43e10*/  STL.64 [R1+0x1e00], R16 ;  /* 0x001e001001007387 */ /* 0x0001e40000100a00 */
[----:B0-----:R-:W3:Y:S01]  /*43e20*/  LDL.LU R16, [R1+0x410] ;  /* 0x0004100001107983 */ /* 0x001ee20000300800 */
[----:B------:R-:W3:Y:S02]  /*43e30*/  LDL.LU R17, [R1+0x414] ;  /* 0x0004140001117983 */ /* 0x000ee40000300800 */
[----:B------:R-:W4:Y:S02]  /*43e40*/  LDL.LU R18, [R1+0x418] ;  /* 0x0004180001127983 */ /* 0x000f240000300800 */
[----:B------:R-:W4:Y:S02]  /*43e50*/  LDL.LU R19, [R1+0x41c] ;  /* 0x00041c0001137983 */ /* 0x000f240000300800 */
[----:B----4-:R-:W-:Y:S01]  /*43e60*/  STL.64 [R1+0x1ff0], R18 ;  /* 0x001ff01201007387 */ /* 0x010fe20000100a00 */
[----:B---3--:R0:W-:Y:S03]  /*43e70*/  STL.64 [R1+0x1fe8], R16 ;  /* 0x001fe81001007387 */ /* 0x0081e60000100a00 */
[----:B0-----:R-:W3:Y:S01]  /*43e80*/  LDL.LU R16, [R1+0x420] ;  /* 0x0004200001107983 */ /* 0x001ee20000300800 */
[----:B------:R-:W3:Y:S02]  /*43e90*/  LDL.LU R17, [R1+0x424] ;  /* 0x0004240001117983 */ /* 0x000ee40000300800 */
[----:B------:R-:W3:Y:S02]  /*43ea0*/  LDL.LU R18, [R1+0x428] ;  /* 0x0004280001127983 */ /* 0x000ee40000300800 */
[----:B------:R-:W3:Y:S01]  /*43eb0*/  LDL.LU R19, [R1+0x42c] ;  /* 0x00042c0001137983 */ /* 0x000ee20000300800 */
[----:B------:R-:W-:Y:S01]  /*43ec0*/  STL.64 [R1+0x480], R4 ;  /* 0x0004800401007387 */ /* 0x000fe20000100a00 */
[----:B------:R0:W-:Y:S02]  /*43ed0*/  STL.64 [R1+0x488], R6 ;  /* 0x0004880601007387 */ /* 0x0001e40000100a00 */
[----:B0-----:R-:W-:Y:S01]  /*43ee0*/  MOV R7, R22 ;  /* 0x0000001600077202 */ /* 0x001fe20000000f00 */
[----:B------:R-:W-:-:S02]  /*43ef0*/  IMAD.MOV.U32 R6, RZ, RZ, R23 ;  /* 0x000000ffff067224 */ /* 0x000fc400078e0017 */
[----:B------:R-:W4:Y:S02]  /*43f00*/  LDL.LU.64 R22, [R1+0x2048] ;  /* 0x0020480001167983 */ /* 0x000f240000300a00 */
[C---:B----4-:R-:W-:Y:S01]  /*43f10*/  HMMA.16816.F32.BF16 R8, R12.reuse, R22, R8 ;  /* 0x000000160c08723c */ /* 0x050fe20000041808 */
[----:B------:R-:W-:Y:S01]  /*43f20*/  MOV R0, R22 ;  /* 0x0000001600007202 */ /* 0x000fe20000000f00 */
[----:B------:R-:W-:Y:S11]  /*43f30*/  IMAD.MOV.U32 R2, RZ, RZ, R23 ;  /* 0x000000ffff027224 */ /* 0x000ff600078e0017 */
[----:B------:R-:W-:Y:S10]  /*43f40*/  @!UPT UIADD3 URZ, URZ, URZ, URZ ;  /* 0x0000003f3f3ff290 */ /* 0x000ff4000fffe03f */
[----:B------:R-:W-:Y:S01]  /*43f50*/  STL.64 [R1+0x470], R8 ;  /* 0x0004700801007387 */ /* 0x000fe20000100a00 */
[----:B------:R0:W-:Y:S03]  /*43f60*/  STL.64 [R1+0x478], R10 ;  /* 0x0004780a01007387 */ /* 0x0001e60000100a00 */
[----:B0-----:R-:W4:Y:S01]  /*43f70*/  LDL.LU.64 R10, [R1+0x2040] ;  /* 0x00204000010a7983 */ /* 0x001f220000300a00 */
[----:B------:R-:W4:Y:S02]  /*43f80*/  LDL.LU.64 R8, [R1+0x2038] ;  /* 0x0020380001087983 */ /* 0x000f240000300a00 */
        /* <DEDUP_REMOVED lines=10> */
[C---:B----4-:R-:W-:Y:S11]  /*44030*/  HMMA.16816.F32.BF16 R20, R12.reuse, R10, R20 ;  /* 0x0000000a0c14723c */ /* 0x050ff60000041814 */
[----:B------:R-:W-:Y:S11]  /*44040*/  @!UPT UIADD3 URZ, URZ, URZ, URZ ;  /* 0x0000003f3f3ff290 */ /* 0x000ff6000fffe03f */
[----:B------:R-:W-:Y:S01]  /*44050*/  @!UPT UIADD3 URZ, URZ, URZ, URZ ;  /* 0x0000003f3f3ff290 */ /* 0x000fe2000fffe03f */
[----:B------:R-:W-:Y:S01]  /*44060*/  STL.64 [R1+0x450], R20 ;  /* 0x0004501401007387 */ /* 0x000fe20000100a00 */
[----:B------:R0:W-:Y:S03]  /*44070*/  STL.64 [R1+0x458], R22 ;  /* 0x0004581601007387 */ /* 0x0001e60000100a00 */
[----:B0-----:R-:W2:Y:S01]  /*44080*/  LDL.LU.64 R22, [R1+0x2010] ;  /* 0x0020100001167983 */ /* 0x001ea20000300a00 */
[----:B------:R-:W-:Y:S01]  /*44090*/  MOV R5, R10 ;  /* 0x0000000a00057202 */ /* 0x000fe20000000f00 */
[----:B------:R-:W-:Y:S02]  /*440a0*/  IMAD.MOV.U32 R8, RZ, RZ, R11 ;  /* 0x000000ffff087224 */ /* 0x000fe400078e000b */
[----:B------:R-:W4:Y:S01]  /*440b0*/  LDL.LU.64 R10, [R1+0x2008] ;  /* 0x00200800010a7983 */ /* 0x000f220000300a00 */
[C---:B--2---:R-:W-:Y:S11]  /*440c0*/  HMMA.16816.F32.BF16 R24, R12.reuse, R22, R24 ;  /* 0x000000160c18723c */ /* 0x044ff60000041818 */
[----:B------:R-:W-:Y:S11]  /*440d0*/  @!UPT UIADD3 URZ, URZ, URZ, URZ ;  /* 0x0000003f3f3ff290 */ /* 0x000ff6000fffe03f */
[----:B------:R-:W-:Y:S01]  /*440e0*/  @!UPT UIADD3 URZ, URZ, URZ, URZ ;  /* 0x0000003f3f3ff290 */ /* 0x000fe2000fffe03f */
[----:B------:R-:W-:Y:S01]  /*440f0*/  STL.64 [R1+0x4e0], R24 ;  /* 0x0004e01801007387 */ /* 0x000fe20000100a00 */
[----:B------:R0:W-:Y:S03]  /*44100*/  STL.64 [R1+0x4e8], R26 ;  /* 0x0004e81a01007387 */ /* 0x0001e60000100a00 */
[----:B0-----:R-:W3:Y:S01]  /*44110*/  LDL.LU.64 R26, [R1+0x2000] ;  /* 0x00200000011a7983 */ /* 0x001ee20000300a00 */
[----:B------:R-:W-:Y:S02]  /*44120*/  IMAD.MOV.U32 R20, RZ, RZ, R23 ;  /* 0x000000ffff147224 */ /* 0x000fe400078e0017 */
[----:B------:R-:W2:Y:S01]  /*44130*/  LDL.LU R23, [R1+0x1ff8] ;  /* 0x001ff80001177983 */ /* 0x000ea20000300800 */
[C---:B---3--:R-:W-:Y:S11]  /*44140*/  HMMA.16816.F32.BF16 R16, R12.reuse, R26, R16 ;  /* 0x0000001a0c10723c */ /* 0x048ff60000041810 */
[----:B------:R-:W-:Y:S11]  /*44150*/  @!UPT UIADD3 URZ, URZ, URZ, URZ ;  /* 0x0000003f3f3ff290 */ /* 0x000ff6000fffe03f */
[----:B------:R-:W-:Y:S01]  /*44160*/  @!UPT UIADD3 URZ, URZ, URZ, URZ ;  /* 0x0000003f3f3ff290 */ /* 0x000fe2000fffe03f */
[----:B------:R-:W-:Y:S01]  /*44170*/  STL.64 [R1+0x4f0], R16 ;  /* 0x0004f01001007387 */ /* 0x000fe20000100a00 */
[----:B------:R0:W-:Y:S03]  /*44180*/  STL.64 [R1+0x4f8], R18 ;  /* 0x0004f81201007387 */ /* 0x0001e60000100a00 */
[----:B0-----:R-:W3:Y:S01]  /*44190*/  LDL.LU.64 R18, [R1+0x1ff0] ;  /* 0x001ff00001127983 */ /* 0x001ee20000300a00 */
[----:B------:R-:W3:Y:S01]  /*441a0*/  LDL.LU.64 R16, [R1+0x1fe8] ;  /* 0x001fe80001107983 */ /* 0x000ee20000300a00 */
[----:B------:R-:W-:Y:S02]  /*441b0*/  MOV R9, R22 ;  /* 0x0000001600097202 */ /* 0x000fe40000000f00 */
[----:B------:R-:W-:Y:S01]  /*441c0*/  MOV R21, R26 ;  /* 0x0000001a00157202 */ /* 0x000fe20000000f00 */
[----:B------:R-:W-:Y:S02]  /*441d0*/  IMAD.MOV.U32 R22, RZ, RZ, R27 ;  /* 0x000000ffff167224 */ /* 0x000fe400078e001b */
[----:B------:R-:W2:Y:S01]  /*441e0*/  LDL.LU.64 R26, [R1+0x1fe0] ;  /* 0x001fe000011a7983 */ /* 0x000ea20000300a00 */
[----:B------:R-:W2:Y:S02]  /*441f0*/  LDL.LU.64 R24, [R1+0x1fd8] ;  /* 0x001fd80001187983 */ /* 0x000ea40000300a00 */
[----:B----4-:R-:W-:Y:S01]  /*44200*/  STL.64 [R1+0x1e30], R10 ;  /* 0x001e300a01007387 */ /* 0x010fe20000100a00 */
[----:B---3--:R-:W-:Y:S11]  /*44210*/  HMMA.16816.F32.BF16 R16, R12, R10, R16 ;  /* 0x0000000a0c10723c */ /* 0x008ff60000041810 */
[----:B------:R-:W-:Y:S11]  /*44220*/  @!UPT UIADD3 URZ, URZ, URZ, URZ ;  /* 0x0000003f3f3ff290 */ /* 0x000ff6000fffe03f */
[----:B------:R-:W-:Y:S01]  /*44230*/  @!UPT UIADD3 URZ, URZ, URZ, URZ ;  /* 0x0000003f3f3ff290 */ /* 0x000fe2000fffe03f */
[----:B------:R0:W-:Y:S01]  /*44240*/  STL.64 [R1+0x500], R16 ;  /* 0x0005001001007387 */ /* 0x0001e20000100a00 */
[----:B------:R1:W-:Y:S03]  /*44250*/  STL.64 [R1+0x508], R18 ;  /* 0x0005081201007387 */ /* 0x0003e60000100a00 */
[----:B0-----:R-:W3:Y:S01]  /*44260*/  LDL.LU R16, [R1+0x2d0] ;  /* 0x0002d00001107983 */ /* 0x001ee20000300800 */
[----:B------:R-:W3:Y:S02]  /*44270*/  LDL.LU R17, [R1+0x2d4] ;  /* 0x0002d40001117983 */ /* 0x000ee40000300800 */
[----:B-1----:R-:W4:Y:S02]  /*44280*/  LDL.LU R18, [R1+0x2d8] ;  /* 0x0002d80001127983 */ /* 0x002f240000300800 */
[----:B------:R-:W4:Y:S01]  /*44290*/  LDL.LU R19, [R1+0x2dc] ;  /* 0x0002dc0001137983 */ /* 0x000f220000300800 */
[----:B------:R-:W-:Y:S01]  /*442a0*/  MOV R10, R21 ;  /* 0x00000015000a7202 */ /* 0x000fe20000000f00 */
[----:B------:R-:W-:Y:S01]  /*442b0*/  IMAD.MOV.U32 R11, RZ, RZ, R22 ;  /* 0x000000ffff0b7224 */ /* 0x000fe200078e0016 */
[----:B------:R-:W2:Y:S01]  /*442c0*/  LDL.LU R21, [R1+0x1fd4] ;  /* 0x001fd40001157983 */ /* 0x000ea20000300800 */
[----:B------:R-:W2:Y:S03]  /*442d0*/  LDL.LU R22, [R1+0x1fd0] ;  /* 0x001fd00001167983 */ /* 0x000ea60000300800 */
[----:B------:R-:W-:Y:S04]  /*442e0*/  STL.64 [R1+0x1e48], R10 ;  /* 0x001e480a01007387 */ /* 0x000fe80000100a00 */
[----:B----4-:R-:W-:Y:S01]  /*442f0*/  STL.64 [R1+0x1e18], R18 ;  /* 0x001e181201007387 */ /* 0x010fe20000100a00 */
[----:B---3--:R0:W-:Y:S03]  /*44300*/  STL.64 [R1+0x1e10], R16 ;  /* 0x001e101001007387 */ /* 0x0081e60000100a00 */
[----:B0-----:R-:W3:Y:S01]  /*44310*/  LDL.LU R16, [R1+0x310] ;  /* 0x0003100001107983 */ /* 0x001ee20000300800 */
[----:B------:R-:W3:Y:S02]  /*44320*/  LDL.LU R17, [R1+0x314] ;  /* 0x0003140001117983 */ /* 0x000ee40000300800 */
[----:B------:R-:W4:Y:S02]  /*44330*/  LDL.LU R18, [R1+0x318] ;  /* 0x0003180001127983 */ /* 0x000f240000300800 */
        /* <DEDUP_REMOVED lines=27> */
[----:B------:R0:W-:Y:S02]  /*444f0*/  STL.64 [R1+0x1e90], R10 ;  /* 0x001e900a01007387 */ /* 0x0001e40000100a00 */
[----:B0-----:R-:W-:Y:S01]  /*44500*/  MOV R10, R0 ;  /* 0x00000000000a7202 */ /* 0x001fe20000000f00 */
        /* <DEDUP_REMOVED lines=22> */
[----:B--2---:R-:W-:-:S05]  /*44670*/  IMAD.MOV.U32 R11, RZ, RZ, R27 ;  /* 0x000000ffff0b7224 */ /* 0x004fca00078e001b */
[----:B------:R-:W-:Y:S04]  /*44680*/  STL.64 [R1+0x1ed8], R10 ;  /* 0x001ed80a01007387 */ /* 0x000fe80000100a00 */
[----:B----4-:R-:W-:Y:S01]  /*44690*/  STL.64 [R1+0x1e88], R18 ;  /* 0x001e881201007387 */ /* 0x010fe20000100a00 */
[----:B---3--:R0:W-:Y:S03]  /*446a0*/  STL.64 [R1+0x1e80], R16 ;  /* 0x001e801001007387 */ /* 0x0081e60000100a00 */
[----:B0-----:R-:W2:Y:S01]  /*446b0*/  LDL.LU R16, [R1+0x360] ;  /* 0x0003600001107983 */ /* 0x001ea20000300800 */
[----:B------:R-:W2:Y:S01]  /*446c0*/  LDL.LU R17, [R1+0x364] ;  /* 0x0003640001117983 */ /* 0x000ea20000300800 */
[----:B------:R-:W-:Y:S01]  /*446d0*/  MOV R10, R26 ;  /* 0x0000001a000a7202 */ /* 0x000fe20000000f00 */
[----:B------:R-:W-:Y:S01]  /*446e0*/  IMAD.MOV.U32 R11, RZ, RZ, R25 ;  /* 0x000000ffff0b7224 */ /* 0x000fe200078e0019 */
[----:B------:R-:W-:Y:S01]  /*446f0*/  MOV R18, R6 ;  /* 0x0000000600127202 */ /* 0x000fe20000000f00 */
[----:B------:R-:W-:Y:S01]  /*44700*/  IMAD.MOV.U32 R19, RZ, RZ, R7 ;  /* 0x000000ffff137224 */ /* 0x000fe200078e0007 */
[----:B------:R-:W3:Y:S01]  /*44710*/  LDL.LU R6, [R1+0x1fa4] ;  /* 0x001fa40001067983 */ /* 0x000ee20000300800 */
[----:B------:R-:W4:Y:S02]  /*44720*/  LDL.LU R7, [R1+0x1fa0] ;  /* 0x001fa00001077983 */ /* 0x000f240000300800 */
[----:B------:R-:W-:Y:S01]  /*44730*/  STL.64 [R1+0x1ef0], R10 ;  /* 0x001ef00a01007387 */ /* 0x000fe20000100a00 */
[----:B------:R-:W-:Y:S04]  /*44740*/  STL.64 [R1+0x1ea0], R18 ;  /* 0x001ea01201007387 */ /* 0x000fe80000100a00 */
[----:B--2---:R0:W-:Y:S04]  /*44750*/  STL.64 [R1+0x1e98], R16 ;  /* 0x001e981001007387 */ /* 0x0041e80000100a00 */
[----:B0-----:R-:W2:Y:S01]  /*44760*/  LDL.LU R16, [R1+0x370] ;  /* 0x0003700001107983 */ /* 0x001ea20000300800 */
[----:B------:R-:W2:Y:S02]  /*44770*/  LDL.LU R17, [R1+0x374] ;  /* 0x0003740001117983 */ /* 0x000ea40000300800 */
[----:B------:R-:W2:Y:S02]  /*44780*/  LDL.LU R18, [R1+0x378] ;  /* 0x0003780001127983 */ /* 0x000ea40000300800 */
[----:B------:R-:W2:Y:S01]  /*44790*/  LDL.LU R19, [R1+0x37c] ;  /* 0x00037c0001137983 */ /* 0x000ea20000300800 */
[----:B------:R-:W-:Y:S01]  /*447a0*/  MOV R10, R24 ;  /* 0x00000018000a7202 */ /* 0x000fe20000000f00 */
[----:B------:R-:W-:-:S05]  /*447b0*/  IMAD.MOV.U32 R11, RZ, RZ, R23 ;  /* 0x000000ffff0b7224 */ /* 0x000fca00078e0017 */
[----:B------:R-:W-:Y:S04]  /*447c0*/  STL.64 [R1+0x1f08], R10 ;  /* 0x001f080a01007387 */ /* 0x000fe80000100a00 */
[----:B--2---:R-:W-:Y:S01]  /*447d0*/  STL.64 [R1+0x1eb8], R18 ;  /* 0x001eb81201007387 */ /* 0x004fe20000100a00 */
[----:B------:R0:W-:Y:S03]  /*447e0*/  STL.64 [R1+0x1eb0], R16 ;  /* 0x001eb01001007387 */ /* 0x0001e60000100a00 */
[----:B0-----:R-:W2:Y:S01]  /*447f0*/  LDL.LU R16, [R1+0x380] ;  /* 0x0003800001107983 */ /* 0x001ea20000300800 */
[----:B------:R-:W2:Y:S01]  /*44800*/  LDL.LU R17, [R1+0x384] ;  /* 0x0003840001117983 */ /* 0x000ea20000300800 */
[----:B------:R-:W-:Y:S01]  /*44810*/  MOV R10, R22 ;  /* 0x00000016000a7202 */ /* 0x000fe20000000f00 */
[----:B------:R-:W-:Y:S01]  /*44820*/  IMAD.MOV.U32 R11, RZ, RZ, R21 ;  /* 0x000000ffff0b7224 */ /* 0x000fe200078e0015 */
[----:B----4-:R-:W-:Y:S01]  /*44830*/  MOV R18, R7 ;  /* 0x0000000700127202 */ /* 0x010fe20000000f00 */
[----:B---3--:R-:W-:Y:S01]  /*44840*/  IMAD.MOV.U32 R19, RZ, RZ, R6 ;  /* 0x000000ffff137224 */ /* 0x008fe200078e0006 */
[----:B------:R-:W3:Y:S01]  /*44850*/  LDL.LU R7, [R1+0x1f9c] ;  /* 0x001f9c0001077983 */ /* 0x000ee20000300800 */
[----:B------:R-:W4:Y:S02]  /*44860*/  LDL.LU R6, [R1+0x1f98] ;  /* 0x001f980001067983 */ /* 0x000f240000300800 */
[----:B------:R0:W-:Y:S02]  /*44870*/  STL.64 [R1+0x1f20], R10 ;  /* 0x001f200a01007387 */ /* 0x0001e40000100a00 */
[----:B0-----:R-:W-:Y:S01]  /*44880*/  MOV R10, R20 ;  /* 0x00000014000a7202 */ /* 0x001fe20000000f00 */
[----:B------:R-:W-:-:S05]  /*44890*/  IMAD.MOV.U32 R11, RZ, RZ, R9 ;  /* 0x000000ffff0b7224 */ /* 0x000fca00078e0009 */
[----:B------:R-:W-:Y:S01]  /*448a0*/  STL.64 [R1+0x1f38], R10 ;  /* 0x001f380a01007387 */ /* 0x000fe20000100a00 */
[----:B------:R-:W-:Y:S03]  /*448b0*/  STL.64 [R1+0x1ed0], R18 ;  /* 0x001ed01201007387 */ /* 0x000fe60000100a00 */
        /* <DEDUP_REMOVED lines=12> */
[----:B----4-:R-:W-:Y:S01]  /*44980*/  MOV R18, R6 ;  /* 0x0000000600127202 */ /* 0x010fe20000000f00 */
[----:B---3--:R-:W-:Y:S01]  /*44990*/  IMAD.MOV.U32 R19, RZ, RZ, R7 ;  /* 0x000000ffff137224 */ /* 0x008fe200078e0007 */
[----:B------:R-:W3:Y:S01]  /*449a0*/  LDL.LU R6, [R1+0x1f94] ;  /* 0x001f940001067983 */ /* 0x000ee20000300800 */
[----:B------:R-:W4:Y:S02]  /*449b0*/  LDL.LU R7, [R1+0x1f90] ;  /* 0x001f900001077983 */ /* 0x000f240000300800 */
[----:B------:R-:W3:Y:S02]  /*449c0*/  LDL.LU R24, [R1+0x2e0] ;  /* 0x0002e00001187983 */ /* 0x000ee40000300800 */
[----:B------:R-:W3:Y:S01]  /*449d0*/  LDL.LU R25, [R1+0x2e4] ;  /* 0x0002e40001197983 */ /* 0x000ee20000300800 */
[----:B------:R-:W3:Y:S01]  /*449e0*/  LDL.LU R26, [R1+0x2e8] ;  /* 0x0002e800011a7983 */ /* 0x000ee20000300800 */
[----:B------:R-:W3:Y:S02]  /*449f0*/  LDL.LU R27, [R1+0x2ec] ;  /* 0x0002ec00011b7983 */ /* 0x000ee40000300800 */
[----:B------:R-:W3:Y:S02]  /*44a00*/  LDL.LU R20, [R1+0x400] ;  /* 0x0004000001147983 */ /* 0x000ee40000300800 */
[----:B------:R-:W3:Y:S01]  /*44a10*/  LDL.LU R21, [R1+0x404] ;  /* 0x0004040001157983 */ /* 0x000ee20000300800 */
[----:B------:R-:W3:Y:S01]  /*44a20*/  LDL.LU R22, [R1+0x408] ;  /* 0x0004080001167983 */ /* 0x000ee20000300800 */
[----:B------:R-:W3:Y:S02]  /*44a30*/  LDL.LU R23, [R1+0x40c] ;  /* 0x00040c0001177983 */ /* 0x000ee40000300800 */
[----:B------:R-:W-:Y:S01]  /*44a40*/  STL.64 [R1+0x1f00], R18 ;  /* 0x001f001201007387 */ /* 0x000fe20000100a00 */
[----:B--2---:R0:W-:Y:S04]  /*44a50*/  STL.64 [R1+0x1ef8], R16 ;  /* 0x001ef81001007387 */ /* 0x0041e80000100a00 */
[----:B0-----:R-:W2:Y:S01]  /*44a60*/  LDL.LU R16, [R1+0x3b0] ;  /* 0x0003b00001107983 */ /* 0x001ea20000300800 */
[----:B------:R-:W2:Y:S02]  /*44a70*/  LDL.LU R17, [R1+0x3b4] ;  /* 0x0003b40001117983 */ /* 0x000ea40000300800 */
[----:B------:R-:W2:Y:S02]  /*44a80*/  LDL.LU R18, [R1+0x3b8] ;  /* 0x0003b80001127983 */ /* 0x000ea40000300800 */
[----:B------:R-:W2:Y:S02]  /*44a90*/  LDL.LU R19, [R1+0x3bc] ;  /* 0x0003bc0001137983 */ /* 0x000ea40000300800 */
[----:B--2---:R-:W-:Y:S01]  /*44aa0*/  STL.64 [R1+0x1f18], R18 ;  /* 0x001f181201007387 */ /* 0x004fe20000100a00 */
[----:B------:R0:W-:Y:S03]  /*44ab0*/  STL.64 [R1+0x1f10], R16 ;  /* 0x001f101001007387 */ /* 0x0001e60000100a00 */
[----:B0-----:R-:W2:Y:S01]  /*44ac0*/  LDL.LU R16, [R1+0x3c0] ;  /* 0x0003c00001107983 */ /* 0x001ea20000300800 */
[----:B------:R-:W2:Y:S01]  /*44ad0*/  LDL.LU R17, [R1+0x3c4] ;  /* 0x0003c40001117983 */ /* 0x000ea20000300800 */
[----:B----4-:R-:W-:Y:S01]  /*44ae0*/  MOV R18, R7 ;  /* 0x0000000700127202 */ /* 0x010fe20000000f00 */
[----:B---3--:R-:W-:Y:S01]  /*44af0*/  IMAD.MOV.U32 R19, RZ, RZ, R6 ;  /* 0x000000ffff137224 */ /* 0x008fe200078e0006 */
[----:B------:R-:W3:Y:S01]  /*44b00*/  LDL.LU R7, [R1+0x1f8c] ;  /* 0x001f8c0001077983 */ /* 0x000ee20000300800 */
[----:B------:R-:W4:Y:S03]  /*44b10*/  LDL.LU R6, [R1+0x1f88] ;  /* 0x001f880001067983 */ /* 0x000f260000300800 */
[----:B------:R-:W-:Y:S04]  /*44b20*/  STL.64 [R1+0x1f30], R18 ;  /* 0x001f301201007387 */ /* 0x000fe80000100a00 */
[----:B--2---:R0:W-:Y:S04]  /*44b30*/  STL.64 [R1+0x1f28], R16 ;  /* 0x001f281001007387 */ /* 0x0041e80000100a00 */
[----:B0-----:R-:W2:Y:S01]  /*44b40*/  LDL.LU R16, [R1+0x3d0] ;  /* 0x0003d00001107983 */ /* 0x001ea20000300800 */
[----:B------:R-:W2:Y:S02]  /*44b50*/  LDL.LU R17, [R1+0x3d4] ;  /* 0x0003d40001117983 */ /* 0x000ea40000300800 */
[----:B------:R-:W2:Y:S02]  /*44b60*/  LDL.LU R18, [R1+0x3d8] ;  /* 0x0003d80001127983 */ /* 0x000ea40000300800 */
[----:B------:R-:W2:Y:S02]  /*44b70*/  LDL.LU R19, [R1+0x3dc] ;  /* 0x0003dc0001137983 */ /* 0x000ea40000300800 */
[----:B--2---:R4:W-:Y:S01]  /*44b80*/  STL.64 [R1+0x1f48], R18 ;  /* 0x001f481201007387 */ /* 0x0049e20000100a00 */
[----:B------:R0:W-:Y:S01]  /*44b90*/  STL.64 [R1+0x1f40], R16 ;  /* 0x001f401001007387 */ /* 0x0001e20000100a00 */
[----:B----4-:R-:W-:-:S02]  /*44ba0*/  MOV R18, R6 ;  /* 0x0000000600127202 */ /* 0x010fc40000000f00 */
[----:B0-----:R-:W2:Y:S01]  /*44bb0*/  LDL.LU R16, [R1+0x3e0] ;  /* 0x0003e00001107983 */ /* 0x001ea20000300800 */
[----:B------:R-:W2:Y:S02]  /*44bc0*/  LDL.LU R17, [R1+0x3e4] ;  /* 0x0003e40001117983 */ /* 0x000ea40000300800 */
[----:B------:R-:W4:Y:S02]  /*44bd0*/  LDL.LU R6, [R1+0x1f84] ;  /* 0x001f840001067983 */ /* 0x000f240000300800 */
[----:B---3--:R-:W-:Y:S02]  /*44be0*/  IMAD.MOV.U32 R19, RZ, RZ, R7 ;  /* 0x000000ffff137224 */ /* 0x008fe400078e0007 */
[----:B------:R-:W4:Y:S03]  /*44bf0*/  LDL.LU R7, [R1+0x1f80] ;  /* 0x001f800001077983 */ /* 0x000f260000300800 */
[----:B------:R-:W-:Y:S01]  /*44c00*/  STL.64 [R1+0x1f60], R18 ;  /* 0x001f601201007387 */ /* 0x000fe20000100a00 */
[C---:B----4-:R-:W-:Y:S01]  /*44c10*/  HMMA.16816.F32.BF16 R20, R12.reuse, R6, R20 ;  /* 0x000000060c14723c */ /* 0x050fe20000041814 */
[----:B--2---:R0:W-:Y:S04]  /*44c20*/  STL.64 [R1+0x1f58], R16 ;  /* 0x001f581001007387 */ /* 0x0041e80000100a00 */
        /* <DEDUP_REMOVED lines=8> */
[----:B------:R-:W-:Y:S01]  /*44cb0*/  MOV R10, R4 ;  /* 0x00000004000a7202 */ /* 0x000fe20000000f00 */
[----:B------:R-:W-:Y:S01]  /*44cc0*/  IMAD.MOV.U32 R11, RZ, RZ, R3 ;  /* 0x000000ffff0b7224 */ /* 0x000fe200078e0003 */
[----:B---3--:R-:W-:Y:S01]  /*44cd0*/  HMMA.16816.F32.BF16 R12, R12, R22, R24 ;  /* 0x000000160c0c723c */ /* 0x008fe20000041818 */
[----:B------:R-:W2:Y:S01]  /*44ce0*/  LDL.LU.64 R26, [R1+0x1f70] ;  /* 0x001f7000011a7983 */ /* 0x000ea20000300a00 */
[----:B------:R-:W2:Y:S11]  /*44cf0*/  LDL.LU.64 R24, [R1+0x1f68] ;  /* 0x001f680001187983 */ /* 0x000eb60000300a00 */
[----:B------:R-:W-:Y:S10]  /*44d00*/  @!UPT UIADD3 URZ, URZ, URZ, URZ ;  /* 0x0000003f3f3ff290 */ /* 0x000ff4000fffe03f */
[----:B------:R-:W-:Y:S01]  /*44d10*/  STL.64 [R1+0x2e0], R12 ;  /* 0x0002e00c01007387 */ /* 0x000fe20000100a00 */
[----:B------:R-:W-:Y:S02]  /*44d20*/  STL.64 [R1+0x2e8], R14 ;  /* 0x0002e80e01007387 */ /* 0x000fe40000100a00 */
[----:B------:R-:W0:Y:S02]  /*44d30*/  LDSM.16.M88.4 R12, [R29+0x21800] ;  /* 0x021800001d0c783b */ /* 0x000e240000000200 */
[----:B0-----:R-:W-:Y:S02]  /*44d40*/  STL.64 [R1+0x1cb8], R14 ;  /* 0x001cb80e01007387 */ /* 0x001fe40000100a00 */
[----:B------:R0:W-:Y:S02]  /*44d50*/  STL.64 [R1+0x1cb0], R12 ;  /* 0x001cb00c01007387 */ /* 0x0001e40000100a00 */
[----:B0-----:R-:W3:Y:S01]  /*44d60*/  LDL.LU R12, [R1+0x2c0] ;  /* 0x0002c000010c7983 */ /* 0x001ee20000300800 */
[----:B------:R-:W3:Y:S02]  /*44d70*/  LDL.LU R13, [R1+0x2c4] ;  /* 0x0002c400010d7983 */ /* 0x000ee40000300800 */
[----:B------:R-:W3:Y:S02]  /*44d80*/  LDL.LU R14, [R1+0x2c8] ;  /* 0x0002c800010e7983 */ /* 0x000ee40000300800 */
[----:B------:R-:W3:Y:S01]  /*44d90*/  LDL.LU R15, [R1+0x2cc] ;  /* 0x0002cc00010f7983 */ /* 0x000ee20000300800 */
[C---:B--2---:R-:W-:Y:S01]  /*44da0*/  HMMA.16816.F32.BF16 R8, R24.reuse, R10, R16 ;  /* 0x0000000a1808723c */ /* 0x044fe20000041810 */
[----:B------:R-:W2:Y:S01]  /*44db0*/  LDL.LU.64 R18, [R1+0x1f60] ;  /* 0x001f600001127983 */ /* 0x000ea20000300a00 */
[----:B------:R-:W2:Y:S11]  /*44dc0*/  LDL.LU.64 R16, [R1+0x1f58] ;  /* 0x001f580001107983 */ /* 0x000eb60000300a00 */
[----:B------:R-:W-:Y:S10]  /*44dd0*/  @!UPT UIADD3 URZ, URZ, URZ, URZ ;  /* 0x0000003f3f3ff290 */ /* 0x000ff4000fffe03f */
[----:B------:R-:W-:Y:S01]  /*44de0*/  STL.64 [R1+0x570], R8 ;  /* 0x0005700801007387 */ /* 0x000fe20000100a00 */
[----:B------:R0:W-:Y:S03]  /*44df0*/  STL.64 [R1+0x578], R10 ;  /* 0x0005780a01007387 */ /* 0x0001e60000100a00 */
[----:B0-----:R-:W2:Y:S02]  /*44e00*/  LDL.LU.64 R10, [R1+0x1f50] ;  /* 0x001f5000010a7983 */ /* 0x001ea40000300a00 */
[C---:B--2---:R-:W-:Y:S02]  /*44e10*/  HMMA.16816.F32.BF16 R8, R24.reuse, R10, R16 ;  /* 0x0000000a1808723c */ /* 0x044fe40000041810 */
[----:B------:R-:W2:Y:S01]  /*44e20*/  LDL.LU.64 R18, [R1+0x1f48] ;  /* 0x001f480001127983 */ /* 0x000ea20000300a00 */
[----:B------:R-:W2:Y:S11]  /*44e30*/  LDL.LU.64 R16, [R1+0x1f40] ;  /* 0x001f400001107983 */ /* 0x000eb60000300a00 */
[----:B------:R-:W-:Y:S09]  /*44e40*/  @!UPT UIADD3 URZ, URZ, URZ, URZ ;  /* 0x0000003f3f3ff290 */ /* 0x000ff2000fffe03f */
        /* <DEDUP_REMOVED lines=80> */
[C---:B--2---:R-:W-:Y:S11]  /*45350*/  HMMA.16816.F32.BF16 R16, R24.reuse, R10, R16 ;  /* 0x0000000a1810723c */ /* 0x044ff60000041810 */
[----:B------:R-:W-:Y:S11]  /*45360*/  @!UPT UIADD3 URZ, URZ, URZ, URZ ;  /* 0x0000003f3f3ff290 */ /* 0x000ff6000fffe03f */
[----:B------:R-:W-:Y:S01]  /*45370*/  @!UPT UIADD3 URZ, URZ, URZ, URZ ;  /* 0x0000003f3f3ff290 */ /* 0x000fe2000fffe03f */
[----:B------:R-:W-:Y:S01]  /*45380*/  STL.64 [R1+0x5a0], R16 ;  /* 0x0005a01001007387 */ /* 0x000fe20000100a00 */
[----:B------:R0:W-:Y:S03]  /*45390*/  STL.64 [R1+0x5a8], R18 ;  /* 0x0005a81201007387 */ /* 0x0001e60000100a00 */
[----:B0-----:R-:W2:Y:S01]  /*453a0*/  LDL.LU.64 R18, [R1+0x1e28] ;  /* 0x001e280001127983 */ /* 0x001ea20000300a00 */
[----:B------:R-:W2:Y:S02]  /*453b0*/  LDL.LU.64 R16, [R1+0x1e20] ;  /* 0x001e200001107983 */ /* 0x000ea40000300a00 */
[----:B------:R-:W-:Y:S02]  /*453c0*/  STL [R1+0x1d30], R11 ;  /* 0x001d300b01007387 */ /* 0x000fe40000100800 */
[----:B------:R0:W-:Y:S02]  /*453d0*/  STL [R1+0x1d68], R10 ;  /* 0x001d680a01007387 */ /* 0x0001e40000100800 */
[----:B0-----:R-:W4:Y:S01]  /*453e0*/  LDL.LU.64 R10, [R1+0xa8] ;  /* 0x0000a800010a7983 */ /* 0x001f220000300a00 */
        /* <DEDUP_REMOVED lines=9> */
[----:B0-----:R-:W3:Y:S01]  /*45480*/  LDL.LU.64 R6, [R1+0xc8] ;  /* 0x0000c80001067983 */ /* 0x001ee20000300a00 */
[----:B--2---:R-:W-:Y:S03]  /*45490*/  HMMA.16816.F32.BF16 R24, R24, R22, R16 ;  /* 0x000000161818723c */ /* 0x004fe60000041810 */
[----:B------:R-:W2:Y:S01]  /*454a0*/  LDL.LU.64 R18, [R1+0x1e08] ;  /* 0x001e080001127983 */ /* 0x000ea20000300a00 */
[----:B------:R-:W2:Y:S02]  /*454b0*/  LDL.LU.64 R16, [R1+0x1e00] ;  /* 0x001e000001107983 */ /* 0x000ea40000300a00 */
[----:B---3--:R-:W-:Y:S11]  /*454c0*/  IMAD.MOV.U32 R4, RZ, RZ, R7 ;  /* 0x000000ffff047224 */ /* 0x008ff600078e0007 */
[----:B------:R-:W-:Y:S06]  /*454d0*/  @!UPT UIADD3 URZ, URZ, URZ, URZ ;  /* 0x0000003f3f3ff290 */ /* 0x000fec000fffe03f */
[----:B------:R0:W-:Y:S01]  /*454e0*/  STL.64 [R1+0x580], R24 ;  /* 0x0005801801007387 */ /* 0x0001e20000100a00 */
[----:B------:R1:W-:Y:S03]  /*454f0*/  STL.64 [R1+0x588], R26 ;  /* 0x0005881a01007387 */ /* 0x0003e60000100a00 */
[----:B0-----:R-:W3:Y:S01]  /*45500*/  LDL.LU R24, [R1+0x2a0] ;  /* 0x0002a00001187983 */ /* 0x001ee20000300800 */
[----:B------:R-:W3:Y:S02]  /*45510*/  LDL.LU R25, [R1+0x2a4] ;  /* 0x0002a40001197983 */ /* 0x000ee40000300800 */
[----:B-1----:R-:W3:Y:S02]  /*45520*/  LDL.LU R26, [R1+0x2a8] ;  /* 0x0002a800011a7983 */ /* 0x002ee40000300800 */
[----:B------:R-:W3:Y:S01]  /*45530*/  LDL.LU R27, [R1+0x2ac] ;  /* 0x0002ac00011b7983 */ /* 0x000ee20000300800 */
[----:B------:R0:W-:Y:S04]  /*45540*/  STL.64 [R1+0x1d50], R22 ;  /* 0x001d501601007387 */ /* 0x0001e80000100a00 */
[----:B0-----:R-:W3:Y:S01]  /*45550*/  LDL.LU.64 R22, [R1+0xb8] ;  /* 0x0000b80001167983 */ /* 0x001ee20000300a00 */
[----:B--2---:R-:W-:Y:S11]  /*45560*/  HMMA.16816.F32.BF16 R12, R16, R6, R12 ;  /* 0x00000006100c723c */ /* 0x004ff6000004180c */
[----:B------:R-:W-:Y:S11]  /*45570*/  @!UPT UIADD3 URZ, URZ, URZ, URZ ;  /* 0x0000003f3f3ff290 */ /* 0x000ff6000fffe03f */
[----:B------:R-:W-:Y:S01]  /*45580*/  @!UPT UIADD3 URZ, URZ, URZ, URZ ;  /* 0x0000003f3f3ff290 */ /* 0x000fe2000fffe03f */
[----:B------:R-:W-:Y:S01]  /*45590*/  STL.64 [R1+0x630], R12 ;  /* 0x0006300c01007387 */ /* 0x000fe20000100a00 */
[----:B------:R-:W-:Y:S02]  /*455a0*/  STL.64 [R1+0x638], R14 ;  /* 0x0006380e01007387 */ /* 0x000fe40000100a00 */
[----:B------:R0:W-:Y:S02]  /*455b0*/  STL [R1+0x1d14], R4 ;  /* 0x001d140401007387 */ /* 0x0001e40000100800 */
[----:B0-----:R-:W2:Y:S01]  /*455c0*/  LDL.LU R4, [R1+0x2b0] ;  /* 0x0002b00001047983 */ /* 0x001ea20000300800 */
[----:B------:R-:W-:Y:S01]  /*455d0*/  MOV R12, R6 ;  /* 0x00000006000c7202 */ /* 0x000fe20000000f00 */
[----:B------:R-:W2:Y:S02]  /*455e0*/  LDL.LU R5, [R1+0x2b4] ;  /* 0x0002b40001057983 */ /* 0x000ea40000300800 */
[----:B------:R-:W2:Y:S01]  /*455f0*/  LDL.LU R6, [R1+0x2b8] ;  /* 0x0002b80001067983 */ /* 0x000ea20000300800 */
[----:B------:R-:W2:Y:S01]  /*45600*/  LDL.LU R7, [R1+0x2bc] ;  /* 0x0002bc0001077983 */ /* 0x000ea20000300800 */
[----:B------:R-:W-:Y:S02]  /*45610*/  STL [R1+0x1d10], R12 ;  /* 0x001d100c01007387 */ /* 0x000fe40000100800 */
[----:B---3--:R-:W-:Y:S01]  /*45620*/  IMAD.MOV.U32 R13, RZ, RZ, R23 ;  /* 0x000000ffff0d7224 */ /* 0x008fe200078e0017 */
[----:B------:R-:W-:-:S02]  /*45630*/  MOV R14, R22 ;  /* 0x00000016000e7202 */ /* 0x000fc40000000f00 */
[----:B----4-:R-:W-:Y:S01]  /*45640*/  MOV R28, R10 ;  /* 0x0000000a001c7202 */ /* 0x010fe20000000f00 */
[----:B------:R-:W-:Y:S01]  /*45650*/  IMAD.MOV.U32 R15, RZ, RZ, R11 ;  /* 0x000000ffff0f7224 */ /* 0x000fe200078e000b */
[C---:B--2---:R-:W-:Y:S11]  /*45660*/  HMMA.16816.F32.BF16 R4, R16.reuse, R22, R4 ;  /* 0x000000161004723c */ /* 0x044ff60000041804 */
[----:B------:R-:W-:Y:S11]  /*45670*/  @!UPT UIADD3 URZ, URZ, URZ, URZ ;  /* 0x0000003f3f3ff290 */ /* 0x000ff6000fffe03f */
[----:B------:R-:W-:Y:S01]  /*45680*/  @!UPT UIADD3 URZ, URZ, URZ, URZ ;  /* 0x0000003f3f3ff290 */ /* 0x000fe2000fffe03f */
[----:B------:R-:W-:Y:S01]  /*45690*/  STL.64 [R1+0x640], R4 ;  /* 0x0006400401007387 */ /* 0x000fe20000100a00 */
[----:B------:R0:W-:Y:S02]  /*456a0*/  STL.64 [R1+0x648], R6 ;  /* 0x0006480601007387 */ /* 0x0001e40000100a00 */
[C---:B0-----:R-:W-:Y:S01]  /*456b0*/  HMMA.16816.F32.BF16 R4, R16.reuse, R10, R24 ;  /* 0x0000000a1004723c */ /* 0x041fe20000041818 */
[----:B------:R-:W-:Y:S01]  /*456c0*/  STL [R1+0x1d1c], R13 ;  /* 0x001d1c0d01007387 */ /* 0x000fe20000100800 */
[----:B------:R-:W-:Y:S11]  /*456d0*/  STL [R1+0x1d18], R14 ;  /* 0x001d180e01007387 */ /* 0x000ff60000100800 */
[----:B------:R-:W-:Y:S10]  /*456e0*/  @!UPT UIADD3 URZ, URZ, URZ, URZ ;  /* 0x0000003f3f3ff290 */ /* 0x000ff4000fffe03f */
[----:B------:R-:W-:Y:S01]  /*456f0*/  STL.64 [R1+0x650], R4 ;  /* 0x0006500401007387 */ /* 0x000fe20000100a00 */
[----:B------:R-:W-:Y:S02]  /*45700*/  STL.64 [R1+0x658], R6 ;  /* 0x0006580601007387 */ /* 0x000fe40000100a00 */
[----:B------:R-:W2:Y:S02]  /*45710*/  LDL.LU R20, [R1+0x210] ;  /* 0x0002100001147983 */ /* 0x000ea40000300800 */
[----:B------:R-:W2:Y:S01]  /*45720*/  LDL.LU R21, [R1+0x214] ;  /* 0x0002140001157983 */ /* 0x000ea20000300800 */
[----:B------:R-:W3:Y:S01]  /*45730*/  LDL.LU R22, [R1+0x218] ;  /* 0x0002180001167983 */ /* 0x000ee20000300800 */
[----:B------:R-:W3:Y:S02]  /*45740*/  LDL.LU R23, [R1+0x21c] ;  /* 0x00021c0001177983 */ /* 0x000ee40000300800 */
[----:B------:R-:W4:Y:S02]  /*45750*/  LDL.LU R8, [R1+0x220] ;  /* 0x0002200001087983 */ /* 0x000f240000300800 */
[----:B------:R-:W4:Y:S01]  /*45760*/  LDL.LU R9, [R1+0x224] ;  /* 0x0002240001097983 */ /* 0x000f220000300800 */
[----:B------:R-:W2:Y:S01]  /*45770*/  LDL.LU R10, [R1+0x228] ;  /* 0x00022800010a7983 */ /* 0x000ea20000300800 */
[----:B------:R-:W2:Y:S03]  /*45780*/  LDL.LU R11, [R1+0x22c] ;  /* 0x00022c00010b7983 */ /* 0x000ea60000300800 */
[----:B--2---:R0:W-:Y:S01]  /*45790*/  STL.64 [R1+0x1d78], R10 ;  /* 0x001d780a01007387 */ /* 0x0041e20000100a00 */
[----:B----4-:R-:W-:Y:S03]  /*457a0*/  STL.64 [R1+0x1d70], R8 ;  /* 0x001d700801007387 */ /* 0x010fe60000100a00 */
[----:B0-----:R-:W2:Y:S04]  /*457b0*/  LDL.LU.64 R10, [R1+0x38] ;  /* 0x00003800010a7983 */ /* 0x001ea80000300a00 */
[----:B--2---:R0:W-:Y:S04]  /*457c0*/  STL.64 [R1+0x1d88], R10 ;  /* 0x001d880a01007387 */ /* 0x0041e80000100a00 */
[----:B0-----:R-:W2:Y:S04]  /*457d0*/  LDL.LU.64 R10, [R1+0x48] ;  /* 0x00004800010a7983 */ /* 0x001ea80000300a00 */
[----:B--2---:R0:W-:Y:S04]  /*457e0*/  STL.64 [R1+0x1da0], R10 ;  /* 0x001da00a01007387 */ /* 0x0041e80000100a00 */
[----:B0-----:R-:W2:Y:S04]  /*457f0*/  LDL.LU.64 R10, [R1+0x58] ;  /* 0x00005800010a7983 */ /* 0x001ea80000300a00 */
[----:B--2---:R0:W-:Y:S04]  /*45800*/  STL.64 [R1+0x1db8], R10 ;  /* 0x001db80a01007387 */ /* 0x0041e80000100a00 */
[----:B0-----:R-:W2:Y:S04]  /*45810*/  LDL.LU.64 R10, [R1+0x68] ;  /* 0x00006800010a7983 */ /* 0x001ea80000300a00 */
[----:B--2---:R-:W-:Y:S01]  /*45820*/  STL.64 [R1+0x1dd0], R10 ;  /* 0x001dd00a01007387 */ /* 0x004fe20000100a00 */
[----:B---3--:R0:W-:Y:S02]  /*45830*/  STL.64 [R1+0x1d60], R22 ;  /* 0x001d601601007387 */ /* 0x0081e40000100a00 */
[----:B------:R1:W-:Y:S01]  /*45840*/  STL.64 [R1+0x1d58], R20 ;  /* 0x001d581401007387 */ /* 0x0003e20000100a00 */
[----:B0-----:R-:W2:Y:S04]  /*45850*/  LDL.LU.64 R22, [R1+0x28] ;  /* 0x0000280001167983 */ /* 0x001ea80000300a00 */
[----:B--2---:R0:W-:Y:S01]  /*45860*/  STL.64 [R1+0x1d80], R22 ;  /* 0x001d801601007387 */ /* 0x0041e20000100a00 */
[----:B-1----:R-:W2:Y:S02]  /*45870*/  LDL.LU R20, [R1+0x230] ;  /* 0x0002300001147983 */ /* 0x002ea40000300800 */
[----:B------:R-:W2:Y:S01]  /*45880*/  LDL.LU R21, [R1+0x234] ;  /* 0x0002340001157983 */ /* 0x000ea20000300800 */
[----:B0-----:R-:W3:Y:S01]  /*45890*/  LDL.LU R22, [R1+0x238] ;  /* 0x0002380001167983 */ /* 0x001ee20000300800 */
[----:B------:R-:W3:Y:S02]  /*458a0*/  LDL.LU R23, [R1+0x23c] ;  /* 0x00023c0001177983 */ /* 0x000ee40000300800 */
[----:B------:R-:W4:Y:S02]  /*458b0*/  LDL.LU R8, [R1+0x270] ;  /* 0x0002700001087983 */ /* 0x000f240000300800 */
[----:B------:R-:W4:Y:S01]  /*458c0*/  LDL.LU R9, [R1+0x274] ;  /* 0x0002740001097983 */ /* 0x000f220000300800 */
[----:B------:R-:W2:Y:S01]  /*458d0*/  LDL.LU R10, [R1+0x278] ;  /* 0x00027800010a7983 */ /* 0x000ea20000300800 */
[----:B------:R-:W2:Y:S02]  /*458e0*/  LDL.LU R11, [R1+0x27c] ;  /* 0x00027c00010b7983 */ /* 0x000ea40000300800 */
[----:B------:R-:W2:Y:S02]  /*458f0*/  LDL.LU R4, [R1+0x280] ;  /* 0x0002800001047983 */ /* 0x000ea40000300800 */
[----:B------:R-:W2:Y:S01]  /*45900*/  LDL.LU R5, [R1+0x284] ;  /* 0x0002840001057983 */ /* 0x000ea20000300800 */
[----:B------:R-:W2:Y:S01]  /*45910*/  LDL.LU R6, [R1+0x288] ;  /* 0x0002880001067983 */ /* 0x000ea20000300800 */
[----:B------:R-:W2:Y:S03]  /*45920*/  LDL.LU R7, [R1+0x28c] ;  /* 0x00028c0001077983 */ /* 0x000ea60000300800 */
[----:B--2---:R0:W-:Y:S01]  /*45930*/  STL.64 [R1+0x1df0], R6 ;  /* 0x001df00601007387 */ /* 0x0041e20000100a00 */
[----:B------:R-:W-:Y:S03]  /*45940*/  STL.64 [R1+0x1de8], R4 ;  /* 0x001de80401007387 */ /* 0x000fe60000100a00 */
[----:B0-----:R-:W2:Y:S01]  /*45950*/  LDL.LU.64 R6, [R1+0x98] ;  /* 0x0000980001067983 */ /* 0x001ea20000300a00 */
[----:B------:R0:W-:Y:S02]  /*45960*/  STL.64 [R1+0x1de0], R10 ;  /* 0x001de00a01007387 */ /* 0x0001e40000100a00 */
[----:B----4-:R1:W-:Y:S01]  /*45970*/  STL.64 [R1+0x1dd8], R8 ;  /* 0x001dd80801007387 */ /* 0x0103e20000100a00 */
[----:B0-----:R-:W4:Y:S04]  /*45980*/  LDL.LU.64 R10, [R1+0x88] ;  /* 0x00008800010a7983 */ /* 0x001f280000300a00 */
[----:B----4-:R0:W-:Y:S01]  /*45990*/  STL.64 [R1+0x1df8], R10 ;  /* 0x001df80a01007387 */ /* 0x0101e20000100a00 */
[----:B-1----:R-:W2:Y:S02]  /*459a0*/  LDL.LU R8, [R1+0x290] ;  /* 0x0002900001087983 */ /* 0x002ea40000300800 */
[----:B------:R-:W2:Y:S01]  /*459b0*/  LDL.LU R9, [R1+0x294] ;  /* 0x0002940001097983 */ /* 0x000ea20000300800 */
[----:B0-----:R-:W2:Y:S01]  /*459c0*/  LDL.LU R10, [R1+0x298] ;  /* 0x00029800010a7983 */ /* 0x001ea20000300800 */
[----:B------:R-:W2:Y:S02]  /*459d0*/  LDL.LU R11, [R1+0x29c] ;  /* 0x00029c00010b7983 */ /* 0x000ea40000300800 */
[----:B---3--:R-:W-:Y:S02]  /*459e0*/  STL.64 [R1+0x1d98], R22 ;  /* 0x001d981601007387 */ /* 0x008fe40000100a00 */
        /* <DEDUP_REMOVED lines=9> */
[----:B------:R-:W4:Y:S02]  /*45a80*/  LDL.LU R22, [R1+0x258] ;  /* 0x0002580001167983 */ /* 0x000f240000300800 */
[----:B------:R-:W4:Y:S01]  /*45a90*/  LDL.LU R23, [R1+0x25c] ;  /* 0x00025c0001177983 */ /* 0x000f220000300800 */
[----:B--2---:R-:W-:Y:S01]  /*45aa0*/  HMMA.16816.F32.BF16 R8, R16, R6, R8 ;  /* 0x000000061008723c */ /* 0x004fe20000041808 */
[----:B----4-:R-:W-:Y:S01]  /*45ab0*/  STL.64 [R1+0x1dc8], R22 ;  /* 0x001dc81601007387 */ /* 0x010fe20000100a00 */
[----:B---3--:R0:W-:Y:S03]  /*45ac0*/  STL.64 [R1+0x1dc0], R20 ;  /* 0x001dc01401007387 */ /* 0x0081e60000100a00 */
[----:B0-----:R-:W2:Y:S01]  /*45ad0*/  LDL.LU R20, [R1+0x260] ;  /* 0x0002600001147983 */ /* 0x001ea20000300800 */
[----:B------:R-:W2:Y:S02]  /*45ae0*/  LDL.LU R21, [R1+0x264] ;  /* 0x0002640001157983 */ /* 0x000ea40000300800 */
[----:B------:R-:W2:Y:S02]  /*45af0*/  LDL.LU R22, [R1+0x268] ;  /* 0x0002680001167983 */ /* 0x000ea40000300800 */
[----:B------:R-:W2:Y:S01]  /*45b00*/  LDL.LU R23, [R1+0x26c] ;  /* 0x00026c0001177983 */ /* 0x000ea20000300800 */
[----:B------:R-:W3:Y:S01]  /*45b10*/  LDL.LU.64 R26, [R1+0x8] ;  /* 0x00000800011a7983 */ /* 0x000ee20000300a00 */
[----:B------:R-:W-:Y:S01]  /*45b20*/  MOV R29, R6 ;  /* 0x00000006001d7202 */ /* 0x000fe20000000f00 */
[----:B------:R-:W-:-:S02]  /*45b30*/  IMAD.MOV.U32 R3, RZ, RZ, R7 ;  /* 0x000000ffff037224 */ /* 0x000fc400078e0007 */
[----:B---3--:R0:W-:Y:S04]  /*45b40*/  STL.64 [R1+0x1d48], R26 ;  /* 0x001d481a01007387 */ /* 0x0081e80000100a00 */
[----:B0-----:R-:W3:Y:S01]  /*45b50*/  LDL.LU.64 R26, [R1+0x18] ;  /* 0x00001800011a7983 */ /* 0x001ee20000300a00 */
[----:B------:R0:W-:Y:S03]  /*45b60*/  STL [R1+0x1d24], R15 ;  /* 0x001d240f01007387 */ /* 0x0001e60000100800 */
[----:B0-----:R-:W4:Y:S01]  /*45b70*/  LDL.LU.64 R14, [R1+0x78] ;  /* 0x00007800010e7983 */ /* 0x001f220000300a00 */
[----:B------:R-:W-:Y:S02]  /*45b80*/  STL [R1+0x1d20], R28 ;  /* 0x001d201c01007387 */ /* 0x000fe40000100800 */
[----:B------:R-:W-:Y:S02]  /*45b90*/  STL.64 [R1+0x660], R8 ;  /* 0x0006600801007387 */ /* 0x000fe40000100a00 */
[----:B------:R0:W-:Y:S02]  /*45ba0*/  STL.64 [R1+0x668], R10 ;  /* 0x0006680a01007387 */ /* 0x0001e40000100a00 */
        /* <DEDUP_REMOVED lines=8> */
[----:B------:R-:W-:Y:S01]  /*45c30*/  STL.64 [R1+0x670], R4 ;  /* 0x0006700401007387 */ /* 0x000fe20000100a00 */
[----:B------:R0:W-:Y:S02]  /*45c40*/  STL.64 [R1+0x678], R6 ;  /* 0x0006780601007387 */ /* 0x0001e40000100a00 */
[----:B0-----:R-:W-:Y:S01]  /*45c50*/  MOV R6, R10 ;  /* 0x0000000a00067202 */ /* 0x001fe20000000f00 */
[----:B------:R-:W-:Y:S02]  /*45c60*/  IMAD.MOV.U32 R7, RZ, RZ, R11 ;  /* 0x000000ffff077224 */ /* 0x000fe400078e000b */
[----:B------:R-:W4:Y:S01]  /*45c70*/  LDL.LU.64 R10, [R1+0x1de0] ;  /* 0x001de000010a7983 */ /* 0x000f220000300a00 */
        /* <DEDUP_REMOVED lines=8> */
[C---:B--2---:R-:W-:Y:S01]  /*45d00*/  HMMA.16816.F32.BF16 R20, R16.reuse, R10, R20 ;  /* 0x0000000a1014723c */ /* 0x044fe20000041814 */
[----:B------:R-:W-:Y:S01]  /*45d10*/  MOV R13, R10 ;  /* 0x0000000a000d7202 */ /* 0x000fe20000000f00 */
[----:B------:R-:W-:Y:S11]  /*45d20*/  IMAD.MOV.U32 R14, RZ, RZ, R11 ;  /* 0x000000ffff0e7224 */ /* 0x000ff600078e000b */
[----:B------:R-:W-:Y:S10]  /*45d30*/  @!UPT UIADD3 URZ, URZ, URZ, URZ ;  /* 0x0000003f3f3ff290 */ /* 0x000ff4000fffe03f */
[----:B------:R-:W-:Y:S01]  /*45d40*/  STL.64 [R1+0x690], R20 ;  /* 0x0006901401007387 */ /* 0x000fe20000100a00 */
[----:B------:R0:W-:Y:S03]  /*45d50*/  STL.64 [R1+0x698], R22 ;  /* 0x0006981601007387 */ /* 0x0001e60000100a00 */
[----:B0-----:R-:W2:Y:S01]  /*45d60*/  LDL.LU.64 R22, [R1+0x1dc8] ;  /* 0x001dc80001167983 */ /* 0x001ea20000300a00 */
[----:B------:R-:W2:Y:S02]  /*45d70*/  LDL.LU.64 R20, [R1+0x1dc0] ;  /* 0x001dc00001147983 */ /* 0x000ea40000300a00 */
[----:B------:R-:W2:Y:S02]  /*45d80*/  LDL.LU.64 R10, [R1+0x1db8] ;  /* 0x001db800010a7983 */ /* 0x000ea40000300a00 */
[----:B------:R-:W-:Y:S01]  /*45d90*/  IMAD.MOV.U32 R12, RZ, RZ, R15 ;  /* 0x000000ffff0c7224 */ /* 0x000fe200078e000f */
        /* <DEDUP_REMOVED lines=11> */
[----:B0-----:R-:W4:Y:S01]  /*45e50*/  LDL.LU R12, [R1+0x200] ;  /* 0x00020000010c7983 */ /* 0x001f220000300800 */
[----:B------:R-:W4:Y:S01]  /*45e60*/  LDL.LU R13, [R1+0x204] ;  /* 0x00020400010d7983 */ /* 0x000f220000300800 */
        /* <DEDUP_REMOVED lines=8> */
[----:B------:R-:W2:Y:S01]  /*45ef0*/  LDL.LU.64 R10, [R1+0x1d88] ;  /* 0x001d8800010a7983 */ /* 0x000ea20000300a00 */
[----:B------:R-:W-:Y:S01]  /*45f00*/  MOV R14, R2 ;  /* 0x00000002000e7202 */ /* 0x000fe20000000f00 */
        /* <DEDUP_REMOVED lines=10> */
[C---:B--2---:R-:W-:Y:S01]  /*45fb0*/  HMMA.16816.F32.BF16 R8, R16.reuse, R22, R8 ;  /* 0x000000161008723c */ /* 0x044fe20000041808 */
[----:B------:R-:W-:Y:S11]  /*45fc0*/  IMAD.MOV.U32 R5, RZ, RZ, R23 ;  /* 0x000000ffff057224 */ /* 0x000ff600078e0017 */
[----:B------:R-:W-:Y:S11]  /*45fd0*/  @!UPT UIADD3 URZ, URZ, URZ, URZ ;  /* 0x0000003f3f3ff290 */ /* 0x000ff6000fffe03f */
[----:B------:R0:W-:Y:S01]  /*45fe0*/  STL.64 [R1+0x720], R8 ;  /* 0x0007200801007387 */ /* 0x0001e20000100a00 */
[----:B------:R1:W-:Y:S01]  /*45ff0*/  STL.64 [R1+0x728], R10 ;  /* 0x0007280a01007387 */ /* 0x0003e20000100a00 */
[----:B0-----:R-:W-:Y:S02]  /*46000*/  MOV R8, R22 ;  /* 0x0000001600087202 */ /* 0x001fe40000000f00 */
[----:B-1----:R-:W2:Y:S01]  /*46010*/  LDL.LU R10, [R1+0x1d68] ;  /* 0x001d6800010a7983 */ /* 0x002ea20000300800 */
[----:B------:R-:W2:Y:S02]  /*46020*/  LDL.LU.64 R22, [R1+0x1d60] ;  /* 0x001d600001167983 */ /* 0x000ea40000300a00 */
[----:B------:R-:W2:Y:S02]  /*46030*/  LDL.LU.64 R20, [R1+0x1d58] ;  /* 0x001d580001147983 */ /* 0x000ea40000300a00 */
[----:B---3--:R-:W-:Y:S01]  /*46040*/  IMAD.MOV.U32 R9, RZ, RZ, R27 ;  /* 0x000000ffff097224 */ /* 0x008fe200078e001b */
[C---:B--2---:R-:W-:Y:S11]  /*46050*/  HMMA.16816.F32.BF16 R20, R16.reuse, R26, R20 ;  /* 0x0000001a1014723c */ /* 0x044ff60000041814 */
[----:B------:R-:W-:Y:S11]  /*46060*/  @!UPT UIADD3 URZ, URZ, URZ, URZ ;  /* 0x0000003f3f3ff290 */ /* 0x000ff6000fffe03f */
[----:B------:R-:W-:Y:S01]  /*46070*/  @!UPT UIADD3 URZ, URZ, URZ, URZ ;  /* 0x0000003f3f3ff290 */ /* 0x000fe2000fffe03f */
[----:B------:R0:W-:Y:S01]  /*46080*/  STL.64 [R1+0x730], R20 ;  /* 0x0007301401007387 */ /* 0x0001e20000100a00 */
[----:B------:R1:W-:Y:S01]  /*46090*/  STL.64 [R1+0x738], R22 ;  /* 0x0007381601007387 */ /* 0x0003e20000100a00 */
[----:B0-----:R-:W-:Y:S02]  /*460a0*/  MOV R20, R26 ;  /* 0x0000001a00147202 */ /* 0x001fe40000000f00 */
[----:B-1----:R-:W2:Y:S01]  /*460b0*/  LDL.LU.64 R22, [R1+0x1d50] ;  /* 0x001d500001167983 */ /* 0x002ea20000300a00 */
[----:B------:R-:W4:Y:S02]  /*460c0*/  LDL.LU.64 R26, [R1+0x1d48] ;  /* 0x001d4800011a7983 */ /* 0x000f240000300a00 */
[----:B----4-:R-:W-:Y:S01]  /*460d0*/  HMMA.16816.F32.BF16 R12, R16, R26, R12 ;  /* 0x0000001a100c723c */ /* 0x010fe2000004180c */
[----:B------:R-:W-:Y:S11]  /*460e0*/  IMAD.MOV.U32 R21, RZ, RZ, R27 ;  /* 0x000000ffff157224 */ /* 0x000ff600078e001b */
[----:B------:R-:W-:Y:S11]  /*460f0*/  @!UPT UIADD3 URZ, URZ, URZ, URZ ;  /* 0x0000003f3f3ff290 */ /* 0x000ff6000fffe03f */
[----:B------:R-:W-:Y:S01]  /*46100*/  STL.64 [R1+0x740], R12 ;  /* 0x0007400c01007387 */ /* 0x000fe20000100a00 */
[----:B------:R0:W-:Y:S03]  /*46110*/  STL.64 [R1+0x748], R14 ;  /* 0x0007480e01007387 */ /* 0x0001e60000100a00 */
[----:B0-----:R-:W3:Y:S01]  /*46120*/  LDL.LU.64 R14, [R1+0x1d40] ;  /* 0x001d4000010e7983 */ /* 0x001ee20000300a00 */
[----:B------:R-:W4:Y:S02]  /*46130*/  LDL.LU.64 R12, [R1+0x1d38] ;  /* 0x001d3800010c7983 */ /* 0x000f240000300a00 */
[----:B------:R-:W2:Y:S01]  /*46140*/  LDL.LU R27, [R1+0xa98] ;  /* 0x000a9800011b7983 */ /* 0x000ea20000300800 */
[----:B------:R-:W-:Y:S01]  /*46150*/  MOV R11, R26 ;  /* 0x0000001a000b7202 */ /* 0x000fe20000000f00 */
[----:B--2---:R0:W-:Y:S01]  /*46160*/  STL [R1+0x1b50], R27 ;  /* 0x001b501b01007387 */ /* 0x0041e20000100800 */
[----:B------:R-:W2:Y:S02]  /*46170*/  LDL.LU R24, [R1+0xd0] ;  /* 0x0000d00001187983 */ /* 0x000ea40000300800 */
[----:B------:R-:W2:Y:S02]  /*46180*/  LDL.LU R25, [R1+0xd4] ;  /* 0x0000d40001197983 */ /* 0x000ea40000300800 */
[----:B------:R-:W2:Y:S01]  /*46190*/  LDL.LU R26, [R1+0xd8] ;  /* 0x0000d800011a7983 */ /* 0x000ea20000300800 */
[----:B0-----:R-:W2:Y:S04]  /*461a0*/  LDL.LU R27, [R1+0xdc] ;  /* 0x0000dc00011b7983 */ /* 0x001ea80000300800 */
        /* <DEDUP_REMOVED lines=12> */
[----:B--2---:R0:W-:Y:S01]  /*46270*/  STL.64 [R1+0x1b80], R26 ;  /* 0x001b801a01007387 */ /* 0x0041e20000100a00 */
[----:B------:R-:W-:Y:S01]  /*46280*/  STL.64 [R1+0x1b78], R24 ;  /* 0x001b781801007387 */ /* 0x000fe20000100a00 */
[----:B0-----:R-:W-:Y:S01]  /*46290*/  MOV R26, R11 ;  /* 0x0000000b001a7202 */ /* 0x001fe20000000f00 */
[----:B------:R-:W-:Y:S01]  /*462a0*/  IMAD.MOV.U32 R27, RZ, RZ, R21 ;  /* 0x000000ffff1b7224 */ /* 0x000fe200078e0015 */
[----:B------:R-:W2:Y:S04]  /*462b0*/  LDL.LU R11, [R1+0x1d30] ;  /* 0x001d3000010b7983 */ /* 0x000ea80000300800 */
[----:B------:R0:W-:Y:S02]  /*462c0*/  STL.64 [R1+0x1b98], R26 ;  /* 0x001b981a01007387 */ /* 0x0001e40000100a00 */
[----:B0-----:R-:W-:Y:S01]  /*462d0*/  MOV R26, R20 ;  /* 0x00000014001a7202 */ /* 0x001fe20000000f00 */
[----:B------:R-:W-:-:S05]  /*462e0*/  IMAD.MOV.U32 R27, RZ, RZ, R9 ;  /* 0x000000ffff1b7224 */ /* 0x000fca00078e0009 */
[----:B------:R0:W-:Y:S02]  /*462f0*/  STL.64 [R1+0x1bb0], R26 ;  /* 0x001bb01a01007387 */ /* 0x0001e40000100a00 */
[----:B0-----:R-:W-:Y:S01]  /*46300*/  MOV R26, R8 ;  /* 0x00000008001a7202 */ /* 0x001fe20000000f00 */
[----:B------:R-:W-:-:S05]  /*46310*/  IMAD.MOV.U32 R27, RZ, RZ, R5 ;  /* 0x000000ffff1b7224 */ /* 0x000fca00078e0005 */
[----:B------:R0:W-:Y:S01]  /*46320*/  STL.64 [R1+0x1bc8], R26 ;  /* 0x001bc81a01007387 */ /* 0x0001e20000100a00 */
[----:B------:R-:W2:Y:S02]  /*46330*/  LDL.LU R24, [R1+0x1f0] ;  /* 0x0001f00001187983 */ /* 0x000ea40000300800 */
[----:B------:R-:W2:Y:S01]  /*46340*/  LDL.LU R25, [R1+0x1f4] ;  /* 0x0001f40001197983 */ /* 0x000ea20000300800 */
[----:B0-----:R-:W2:Y:S01]  /*46350*/  LDL.LU R26, [R1+0x1f8] ;  /* 0x0001f800011a7983 */ /* 0x001ea20000300800 */
[----:B------:R-:W2:Y:S02]  /*46360*/  LDL.LU R27, [R1+0x1fc] ;  /* 0x0001fc00011b7983 */ /* 0x000ea40000300800 */
[----:B------:R-:W2:Y:S02]  /*46370*/  LDL.LU R20, [R1+0x6a0] ;  /* 0x0006a00001147983 */ /* 0x000ea40000300800 */
[----:B------:R-:W2:Y:S01]  /*46380*/  LDL.LU R21, [R1+0xa94] ;  /* 0x000a940001157983 */ /* 0x000ea20000300800 */
[----:B------:R-:W-:Y:S04]  /*46390*/  STL.64 [R1+0x1cc8], R22 ;  /* 0x001cc81601007387 */ /* 0x000fe80000100a00 */
[----:B--2---:R0:W-:Y:S01]  /*463a0*/  STL.64 [R1+0x1cc0], R20 ;  /* 0x001cc01401007387 */ /* 0x0041e20000100a00 */
[----:B------:R-:W2:Y:S02]  /*463b0*/  LDL.LU R5, [R1+0x44c] ;  /* 0x00044c0001057983 */ /* 0x000ea40000300800 */
[----:B------:R-:W2:Y:S02]  /*463c0*/  LDL.LU R8, [R1+0xa90] ;  /* 0x000a900001087983 */ /* 0x000ea40000300800 */
[----:B------:R-:W2:Y:S01]  /*463d0*/  LDL.LU R9, [R1+0x448] ;  /* 0x0004480001097983 */ /* 0x000ea20000300800 */
[----:B0-----:R-:W-:Y:S01]  /*463e0*/  HMMA.16816.F32.BF16 R20, R16, R10, R24 ;  /* 0x0000000a1014723c */ /* 0x001fe20000041818 */
[----:B------:R-:W2:Y:S11]  /*463f0*/  LDL.LU R24, [R1+0x130] ;  /* 0x0001300001187983 */ /* 0x000eb60000300800 */
[----:B------:R-:W-:Y:S11]  /*46400*/  @!UPT UIADD3 URZ, URZ, URZ, URZ ;  /* 0x0000003f3f3ff290 */ /* 0x000ff6000fffe03f */
[----:B------:R-:W-:Y:S01]  /*46410*/  STL.64 [R1+0x750], R20 ;  /* 0x0007501401007387 */ /* 0x000fe20000100a00 */
[----:B------:R-:W-:Y:S02]  /*46420*/  STL.64 [R1+0x758], R22 ;  /* 0x0007581601007387 */ /* 0x000fe40000100a00 */
[----:B------:R-:W2:Y:S02]  /*46430*/  LDL.LU R25, [R1+0x134] ;  /* 0x0001340001197983 */ /* 0x000ea40000300800 */
[----:B------:R-:W2:Y:S01]  /*46440*/  LDL.LU R26, [R1+0x138] ;  /* 0x00013800011a7983 */ /* 0x000ea20000300800 */
[----:B------:R-:W2:Y:S04]  /*46450*/  LDL.LU R27, [R1+0x13c] ;  /* 0x00013c00011b7983 */ /* 0x000ea80000300800 */
[----:B--2---:R0:W-:Y:S01]  /*46460*/  STL.64 [R1+0x1bd8], R26 ;  /* 0x001bd81a01007387 */ /* 0x0041e20000100a00 */
[----:B------:R-:W-:Y:S01]  /*46470*/  STL.64 [R1+0x1bd0], R24 ;  /* 0x001bd01801007387 */ /* 0x000fe20000100a00 */
[----:B0-----:R-:W-:Y:S01]  /*46480*/  MOV R26, R3 ;  /* 0x00000003001a7202 */ /* 0x001fe20000000f00 */
[----:B------:R-:W-:Y:S01]  /*46490*/  IMAD.MOV.U32 R27, RZ, RZ, R29 ;  /* 0x000000ffff1b7224 */ /* 0x000fe200078e001d */
[----:B------:R-:W2:Y:S01]  /*464a0*/  LDL.LU R3, [R1+0x1d2c] ;  /* 0x001d2c0001037983 */ /* 0x000ea20000300800 */
[----:B------:R-:W2:Y:S03]  /*464b0*/  LDL.LU R29, [R1+0x1d28] ;  /* 0x001d2800011d7983 */ /* 0x000ea60000300800 */
[----:B------:R3:W-:Y:S02]  /*464c0*/  STL.64 [R1+0x1bf0], R26 ;  /* 0x001bf01a01007387 */ /* 0x0007e40000100a00 */
[----:B---3--:R-:W-:Y:S01]  /*464d0*/  MOV R26, R15 ;  /* 0x0000000f001a7202 */ /* 0x008fe20000000f00 */
[----:B------:R-:W-:Y:S01]  /*464e0*/  IMAD.MOV.U32 R27, RZ, RZ, R28 ;  /* 0x000000ffff1b7224 */ /* 0x000fe200078e001c */
[----:B------:R-:W3:Y:S01]  /*464f0*/  LDL.LU R15, [R1+0x1d24] ;  /* 0x001d2400010f7983 */ /* 0x000ee20000300800 */
[----:B------:R-:W2:Y:S03]  /*46500*/  LDL.LU R28, [R1+0x1d20] ;  /* 0x001d2000011c7983 */ /* 0x000ea60000300800 */
[----:B------:R-:W-:Y:S01]  /*46510*/  STL.64 [R1+0x1c08], R26 ;  /* 0x001c081a01007387 */ /* 0x000fe20000100a00 */
[----:B------:R-:W-:Y:S02]  /*46520*/  STL.64 [R1+0x1b90], R10 ;  /* 0x001b900a01007387 */ /* 0x000fe40000100a00 */
[----:B------:R0:W-:Y:S02]  /*46530*/  STL.64 [R1+0x1b88], R8 ;  /* 0x001b880801007387 */ /* 0x0001e40000100a00 */
[----:B0-----:R-:W2:Y:S01]  /*46540*/  LDL.LU R8, [R1+0x100] ;  /* 0x0001000001087983 */ /* 0x001ea20000300800 */
[----:B------:R-:W2:Y:S02]  /*46550*/  LDL.LU R9, [R1+0x104] ;  /* 0x0001040001097983 */ /* 0x000ea40000300800 */
[----:B------:R-:W2:Y:S02]  /*46560*/  LDL.LU R10, [R1+0x108] ;  /* 0x00010800010a7983 */ /* 0x000ea40000300800 */
[----:B------:R-:W2:Y:S01]  /*46570*/  LDL.LU R11, [R1+0x10c] ;  /* 0x00010c00010b7983 */ /* 0x000ea20000300800 */
[----:B----4-:R-:W-:Y:S01]  /*46580*/  MOV R26, R13 ;  /* 0x0000000d001a7202 */ /* 0x010fe20000000f00 */
[----:B------:R-:W-:Y:S01]  /*46590*/  IMAD.MOV.U32 R27, RZ, RZ, R14 ;  /* 0x000000ffff1b7224 */ /* 0x000fe200078e000e */
[----:B------:R-:W4:Y:S01]  /*465a0*/  LDL.LU R13, [R1+0x1d1c] ;  /* 0x001d1c00010d7983 */ /* 0x000f220000300800 */
[----:B------:R-:W3:Y:S03]  /*465b0*/  LDL.LU R14, [R1+0x1d18] ;  /* 0x001d1800010e7983 */ /* 0x000ee60000300800 */
[----:B------:R-:W-:Y:S04]  /*465c0*/  STL.64 [R1+0x1c20], R26 ;  /* 0x001c201a01007387 */ /* 0x000fe80000100a00 */
[----:B--2---:R-:W-:Y:S01]  /*465d0*/  STL.64 [R1+0x1ba8], R10 ;  /* 0x001ba80a01007387 */ /* 0x004fe20000100a00 */
[----:B------:R0:W-:Y:S03]  /*465e0*/  STL.64 [R1+0x1ba0], R8 ;  /* 0x001ba00801007387 */ /* 0x0001e60000100a00 */
[----:B0-----:R-:W2:Y:S01]  /*465f0*/  LDL.LU R8, [R1+0x110] ;  /* 0x0001100001087983 */ /* 0x001ea20000300800 */
[----:B------:R-:W2:Y:S02]  /*46600*/  LDL.LU R9, [R1+0x114] ;  /* 0x0001140001097983 */ /* 0x000ea40000300800 */
[----:B------:R-:W2:Y:S02]  /*46610*/  LDL.LU R10, [R1+0x118] ;  /* 0x00011800010a7983 */ /* 0x000ea40000300800 */
[----:B------:R-:W2:Y:S01]  /*46620*/  LDL.LU R11, [R1+0x11c] ;  /* 0x00011c00010b7983 */ /* 0x000ea20000300800 */
[----:B------:R-:W-:Y:S01]  /*46630*/  MOV R26, R4 ;  /* 0x00000004001a7202 */ /* 0x000fe20000000f00 */
[----:B------:R-:W-:Y:S01]  /*46640*/  IMAD.MOV.U32 R27, RZ, RZ, R12 ;  /* 0x000000ffff1b7224 */ /* 0x000fe200078e000c */
[----:B------:R-:W3:Y:S01]  /*46650*/  LDL.LU R4, [R1+0x1d14] ;  /* 0x001d140001047983 */ /* 0x000ee20000300800 */
        /* <DEDUP_REMOVED lines=31> */
[----:B---3--:R-:W-:Y:S01]  /*46850*/  IMAD.MOV.U32 R27, RZ, RZ, R15 ;  /* 0x000000ffff1b7224 */ /* 0x008fe200078e000f */
[----:B------:R-:W3:Y:S04]  /*46860*/  LDL.LU R28, [R1+0x1cfc] ;  /* 0x001cfc00011c7983 */ /* 0x000ee80000300800 */
[----:B------:R0:W-:Y:S02]  /*46870*/  STL.64 [R1+0x1c80], R26 ;  /* 0x001c801a01007387 */ /* 0x0001e40000100a00 */
[----:B0-----:R-:W-:Y:S01]  /*46880*/  MOV R26, R14 ;  /* 0x0000000e001a7202 */ /* 0x001fe20000000f00 */
[----:B----4-:R-:W-:-:S05]  /*46890*/  IMAD.MOV.U32 R27, RZ, RZ, R13 ;  /* 0x000000ffff1b7224 */ /* 0x010fca00078e000d */
[----:B------:R-:W-:Y:S04]  /*468a0*/  STL.64 [R1+0x1c98], R26 ;  /* 0x001c981a01007387 */ /* 0x000fe80000100a00 */
[----:B--2---:R-:W-:Y:S01]  /*468b0*/  STL.64 [R1+0x1c18], R10 ;  /* 0x001c180a01007387 */ /* 0x004fe20000100a00 */
[----:B------:R0:W-:Y:S03]  /*468c0*/  STL.64 [R1+0x1c10], R8 ;  /* 0x001c100801007387 */ /* 0x0001e60000100a00 */
[----:B0-----:R-:W2:Y:S01]  /*468d0*/  LDL.LU R8, [R1+0x160] ;  /* 0x0001600001087983 */ /* 0x001ea20000300800 */
[----:B---3--:R-:W-:Y:S01]  /*468e0*/  IMAD.MOV.U32 R10, RZ, RZ, R28 ;  /* 0x000000ffff0a7224 */ /* 0x008fe200078e001c */
[----:B------:R-:W-:-:S02]  /*468f0*/  MOV R11, R29 ;  /* 0x0000001d000b7202 */ /* 0x000fc40000000f00 */
[----:B------:R-:W-:Y:S02]  /*46900*/  MOV R9, R3 ;  /* 0x0000000300097202 */ /* 0x000fe40000000f00 */
[----:B------:R-:W3:Y:S01]  /*46910*/  LDL.LU R3, [R1+0x1cf8] ;  /* 0x001cf80001037983 */ /* 0x000ee20000300800 */
[----:B------:R-:W4:Y:S02]  /*46920*/  LDL.LU R28, [R1+0x1cf4] ;  /* 0x001cf400011c7983 */ /* 0x000f240000300800 */
[----:B------:R-:W3:Y:S02]  /*46930*/  LDL.LU R29, [R1+0x1cf0] ;  /* 0x001cf000011d7983 */ /* 0x000ee40000300800 */
[----:B------:R-:W-:Y:S01]  /*46940*/  STL.64 [R1+0x1c30], R10 ;  /* 0x001c300a01007387 */ /* 0x000fe20000100a00 */
[----:B--2---:R0:W-:Y:S04]  /*46950*/  STL.64 [R1+0x1c28], R8 ;  /* 0x001c280801007387 */ /* 0x0041e80000100a00 */
[----:B0-----:R-:W2:Y:S01]  /*46960*/  LDL.LU R8, [R1+0x170] ;  /* 0x0001700001087983 */ /* 0x001ea20000300800 */
[----:B------:R-:W2:Y:S02]  /*46970*/  LDL.LU R9, [R1+0x174] ;  /* 0x0001740001097983 */ /* 0x000ea40000300800 */
[----:B------:R-:W2:Y:S02]  /*46980*/  LDL.LU R10, [R1+0x178] ;  /* 0x00017800010a7983 */ /* 0x000ea40000300800 */
[----:B------:R-:W2:Y:S02]  /*46990*/  LDL.LU R11, [R1+0x17c] ;  /* 0x00017c00010b7983 */ /* 0x000ea40000300800 */
[----:B------:R-:W-:-:S02]  /*469a0*/  IMAD.MOV.U32 R26, RZ, RZ, R12 ;  /* 0x000000ffff1a7224 */ /* 0x000fc400078e000c */
[----:B------:R-:W3:Y:S01]  /*469b0*/  LDL.LU R12, [R1+0x1d0] ;  /* 0x0001d000010c7983 */ /* 0x000ee20000300800 */
[----:B------:R-:W3:Y:S02]  /*469c0*/  LDL.LU R13, [R1+0x1d4] ;  /* 0x0001d400010d7983 */ /* 0x000ee40000300800 */
[----:B------:R-:W3:Y:S02]  /*469d0*/  LDL.LU R14, [R1+0x1d8] ;  /* 0x0001d800010e7983 */ /* 0x000ee40000300800 */
[----:B------:R-:W3:Y:S01]  /*469e0*/  LDL.LU R15, [R1+0x1dc] ;  /* 0x0001dc00010f7983 */ /* 0x000ee20000300800 */
[----:B------:R-:W3:Y:S01]  /*469f0*/  LDL.LU R20, [R1+0x1e0] ;  /* 0x0001e00001147983 */ /* 0x000ee20000300800 */
[----:B------:R-:W3:Y:S02]  /*46a00*/  LDL.LU R21, [R1+0x1e4] ;  /* 0x0001e40001157983 */ /* 0x000ee40000300800 */
[----:B------:R-:W3:Y:S02]  /*46a10*/  LDL.LU R22, [R1+0x1e8] ;  /* 0x0001e80001167983 */ /* 0x000ee40000300800 */
[----:B------:R-:W3:Y:S01]  /*46a20*/  LDL.LU R23, [R1+0x1ec] ;  /* 0x0001ec0001177983 */ /* 0x000ee20000300800 */
[----:B--2---:R-:W-:Y:S01]  /*46a30*/  STL.64 [R1+0x1c48], R10 ;  /* 0x001c480a01007387 */ /* 0x004fe20000100a00 */
[----:B------:R0:W-:Y:S03]  /*46a40*/  STL.64 [R1+0x1c40], R8 ;  /* 0x001c400801007387 */ /* 0x0001e60000100a00 */
[----:B0-----:R-:W2:Y:S01]  /*46a50*/  LDL.LU R8, [R1+0x180] ;  /* 0x0001800001087983 */ /* 0x001ea20000300800 */
[----:B----4-:R-:W-:Y:S01]  /*46a60*/  MOV R10, R28 ;  /* 0x0000001c000a7202 */ /* 0x010fe20000000f00 */
[----:B---3--:R-:W-:-:S02]  /*46a70*/  IMAD.MOV.U32 R11, RZ, RZ, R3 ;  /* 0x000000ffff0b7224 */ /* 0x008fc400078e0003 */
[----:B------:R-:W-:Y:S02]  /*46a80*/  IMAD.MOV.U32 R9, RZ, RZ, R29 ;  /* 0x000000ffff097224 */ /* 0x000fe400078e001d */
        /* <DEDUP_REMOVED lines=12> */
[----:B----4-:R-:W-:Y:S01]  /*46b50*/  IMAD.MOV.U32 R10, RZ, RZ, R28 ;  /* 0x000000ffff0a7224 */ /* 0x010fe200078e001c */
[----:B---3--:R-:W-:-:S02]  /*46b60*/  MOV R11, R29 ;  /* 0x0000001d000b7202 */ /* 0x008fc40000000f00 */
[----:B------:R-:W-:Y:S02]  /*46b70*/  MOV R9, R3 ;  /* 0x0000000300097202 */ /* 0x000fe40000000f00 */
[----:B------:R-:W3:Y:S01]  /*46b80*/  LDL.LU R3, [R1+0x1ce0] ;  /* 0x001ce00001037983 */ /* 0x000ee20000300800 */
[----:B------:R-:W4:Y:S02]  /*46b90*/  LDL.LU R28, [R1+0x1cdc] ;  /* 0x001cdc00011c7983 */ /* 0x000f240000300800 */
[----:B------:R-:W3:Y:S02]  /*46ba0*/  LDL.LU R29, [R1+0x1cd8] ;  /* 0x001cd800011d7983 */ /* 0x000ee40000300800 */
[----:B------:R-:W-:Y:S01]  /*46bb0*/  STL.64 [R1+0x1c90], R10 ;  /* 0x001c900a01007387 */ /* 0x000fe20000100a00 */
[----:B------:R-:W-:Y:S01]  /*46bc0*/  HMMA.16816.F32.BF16 R20, R16, R6, R20 ;  /* 0x000000061014723c */ /* 0x000fe20000041814 */
        /* <DEDUP_REMOVED lines=9> */
[----:B---3--:R-:W-:Y:S02]  /*46c60*/  IMAD.MOV.U32 R9, RZ, RZ, R29 ;  /* 0x000000ffff097224 */ /* 0x008fe400078e001d */
[----:B------:R-:W3:Y:S02]  /*46c70*/  LDL.LU R29, [R1+0x1cd4] ;  /* 0x001cd400011d7983 */ /* 0x000ee40000300800 */
[----:B------:R-:W4:Y:S02]  /*46c80*/  LDL.LU R28, [R1+0x1cd0] ;  /* 0x001cd000011c7983 */ /* 0x000f240000300800 */
[----:B------:R-:W-:Y:S01]  /*46c90*/  STL.64 [R1+0x840], R20 ;  /* 0x0008401401007387 */ /* 0x000fe20000100a00 */
[----:B------:R0:W-:Y:S03]  /*46ca0*/  STL.64 [R1+0x848], R22 ;  /* 0x0008481601007387 */ /* 0x0001e60000100a00 */
[----:B0-----:R-:W2:Y:S01]  /*46cb0*/  LDL.LU.64 R22, [R1+0x1cc8] ;  /* 0x001cc80001167983 */ /* 0x001ea20000300a00 */
[----:B------:R-:W3:Y:S01]  /*46cc0*/  LDL.LU.64 R20, [R1+0x1cc0] ;  /* 0x001cc00001147983 */ /* 0x000ee20000300a00 */
[----:B------:R-:W-:Y:S01]  /*46cd0*/  MOV R27, R4 ;  /* 0x00000004001b7202 */ /* 0x000fe20000000f00 */
[----:B------:R-:W-:Y:S01]  /*46ce0*/  IMAD.MOV.U32 R11, RZ, RZ, R3 ;  /* 0x000000ffff0b7224 */ /* 0x000fe200078e0003 */
[----:B--2---:R-:W-:Y:S01]  /*46cf0*/  HMMA.16816.F32.BF16 R16, R16, R22, R12 ;  /* 0x000000161010723c */ /* 0x004fe2000004180c */
[----:B------:R-:W2:Y:S01]  /*46d00*/  LDL.LU.64 R14, [R1+0x1cb8] ;  /* 0x001cb800010e7983 */ /* 0x000ea20000300a00 */
[----:B------:R-:W2:Y:S11]  /*46d10*/  LDL.LU.64 R12, [R1+0x1cb0] ;  /* 0x001cb000010c7983 */ /* 0x000eb60000300a00 */
[----:B------:R-:W-:Y:S10]  /*46d20*/  @!UPT UIADD3 URZ, URZ, URZ, URZ ;  /* 0x0000003f3f3ff290 */ /* 0x000ff4000fffe03f */
[----:B------:R-:W-:Y:S01]  /*46d30*/  STL.64 [R1+0x830], R16 ;  /* 0x0008301001007387 */ /* 0x000fe20000100a00 */
[----:B------:R-:W-:Y:S01]  /*46d40*/  STL.64 [R1+0x838], R18 ;  /* 0x0008381201007387 */ /* 0x000fe20000100a00 */
        /* <DEDUP_REMOVED lines=66> */
[C---:B--2---:R-:W-:Y:S01]  /*47170*/  HMMA.16816.F32.BF16 R16, R12.reuse, R18, R24 ;  /* 0x000000120c10723c */ /* 0x044fe20000041818 */
[----:B------:R-:W2:Y:S11]  /*47180*/  LDL.LU.64 R26, [R1+0x1bc8] ;  /* 0x001bc800011a7983 */ /* 0x000eb60000300a00 */
[----:B------:R-:W-:Y:S11]  /*47190*/  @!UPT UIADD3 URZ, URZ, URZ, URZ ;  /* 0x0000003f3f3ff290 */ /* 0x000ff6000fffe03f */
[----:B------:R0:W-:Y:S01]  /*471a0*/  STL.64 [R1+0x790], R16 ;  /* 0x0007901001007387 */ /* 0x0001e20000100a00 */
[----:B------:R-:W-:Y:S03]  /*471b0*/  STL.64 [R1+0x798], R18 ;  /* 0x0007981201007387 */ /* 0x000fe60000100a00 */
[----:B0-----:R-:W3:Y:S01]  /*471c0*/  LDL.LU R16, [R1+0xab4] ;  /* 0x000ab40001107983 */ /* 0x001ee20000300800 */
        /* <DEDUP_REMOVED lines=37> */
[----:B------:R-:W2:Y:S03]  /*47420*/  LDL.LU.64 R24, [R1+0x1b58] ;  /* 0x001b580001187983 */ /* 0x000ea60000300a00 */
[----:B------:R-:W0:Y:S01]  /*47430*/  S2R R2, SR_CTAID.X ;  /* 0x0000000000027919 */ /* 0x000e220000002500 */
[----:B------:R-:W-:Y:S01]  /*47440*/  UIADD3 UR4, UP0, UR4, 0x40, URZ ;  /* 0x0000004004047890 */ /* 0x000fe2000ff1e03f */
[----:B--2---:R-:W-:Y:S02]  /*47450*/  HMMA.16816.F32.BF16 R12, R12, R22, R24 ;  /* 0x000000160c0c723c */ /* 0x004fe40000041818 */
[----:B------:R-:W2:Y:S01]  /*47460*/  LDL.LU R27, [R1+0x1b50] ;  /* 0x001b5000011b7983 */ /* 0x000ea20000300800 */
[----:B0-----:R-:W-:Y:S01]  /*47470*/  SHF.L.U32 R2, R2, 0x6, RZ ;  /* 0x0000000602027819 */ /* 0x001fe200000006ff */
[----:B------:R-:W-:-:S03]  /*47480*/  UIADD3.X UR5, URZ, UR5, URZ, UP0, !UPT ;  /* 0x000000053f057290 */ /* 0x000fc600087fe43f */
[----:B------:R-:W-:Y:S01]  /*47490*/  IADD3 R0, R2, 0x40, RZ ;  /* 0x0000004002007810 */ /* 0x000fe20007ffe0ff */
[----:B------:R-:W-:Y:S02]  /*474a0*/  IMAD.MOV.U32 R2, RZ, RZ, 0x40 ;  /* 0x00000040ff027424 */ /* 0x000fe400078e00ff */
[----:B---3--:R-:W-:Y:S01]  /*474b0*/  FFMA R4, R5, R4, R21 ;  /* 0x0000000405047223 */ /* 0x008fe20000000015 */
[----:B------:R-:W-:Y:S01]  /*474c0*/  ISETP.LE.U32.AND P0, PT, R0, UR4, PT ;  /* 0x0000000400007c0c */ /* 0x000fe2000bf03070 */
[----:B------:R-:W-:Y:S02]  /*474d0*/  MOV R0, UR5 ;  /* 0x0000000500007c02 */ /* 0x000fe40008000f00 */
[C---:B----4-:R-:W-:Y:S02]  /*474e0*/  IMAD R28, R2.reuse, c[0x0][0x1a4], R28 ;  /* 0x00006900021c7a24 */ /* 0x050fe400078e021c */
[----:B------:R-:W-:Y:S01]  /*474f0*/  IMAD R29, R2, c[0x0][0x1b4], R29 ;  /* 0x00006d00021d7a24 */ /* 0x000fe200078e021d */
[----:B------:R-:W-:-:S06]  /*47500*/  ISETP.GE.U32.AND.EX P0, PT, R0, RZ, PT, P0 ;  /* 0x000000ff0000720c */ /* 0x000fcc0003f06100 */
[----:B------:R-:W-:Y:S01]  /*47510*/  STL.64 [R1+0x850], R12 ;  /* 0x0008500c01007387 */ /* 0x000fe20000100a00 */
[----:B------:R-:W-:Y:S02]  /*47520*/  STL.64 [R1+0x858], R14 ;  /* 0x0008580e01007387 */ /* 0x000fe40000100a00 */
[----:B------:R-:W3:Y:S02]  /*47530*/  LDL R2, [R1+0x8a4] ;  /* 0x0008a40001027983 */ /* 0x000ee40000100800 */
[----:B--2---:R-:W-:-:S05]  /*47540*/  FFMA R16, R20, R16, R27 ;  /* 0x0000001014107223 */ /* 0x004fca000000001b */
[----:B------:R-:W-:Y:S01]  /*47550*/  STL [R1+0xab4], R16 ;  /* 0x000ab41001007387 */ /* 0x000fe20000100800 */
[----:B------:R-:W-:Y:S02]  /*47560*/  STL [R1+0xabc], R4 ;  /* 0x000abc0401007387 */ /* 0x000fe40000100800 */
[----:B------:R-:W2:Y:S02]  /*47570*/  LDL R0, [R1+0x89c] ;  /* 0x00089c0001007983 */ /* 0x000ea40000100800 */
[----:B------:R-:W-:-:S05]  /*47580*/  FFMA R3, R9, R3, R8 ;  /* 0x0000000309037223 */ /* 0x000fca0000000008 */
[----:B------:R-:W-:Y:S04]  /*47590*/  STL [R1+0xac0], R3 ;  /* 0x000ac00301007387 */ /* 0x000fe80000100800 */
[----:B---3--:R0:W-:Y:S04]  /*475a0*/  STL [R1+0x3c8], R2 ;  /* 0x0003c80201007387 */ /* 0x0081e80000100800 */
[----:B0-----:R-:W3:Y:S04]  /*475b0*/  LDL R2, [R1+0x6e4] ;  /* 0x0006e40001027983 */ /* 0x001ee80000100800 */
[----:B--2---:R0:W-:Y:S04]  /*475c0*/  STL [R1+0x3cc], R0 ;  /* 0x0003cc0001007387 */ /* 0x0041e80000100800 */
[----:B0-----:R-:W2:Y:S04]  /*475d0*/  LDL R0, [R1+0x6e0] ;  /* 0x0006e00001007983 */ /* 0x001ea80000100800 */
        /* <DEDUP_REMOVED lines=9> */
[----:B--2---:R0:W-:Y:S01]  /*47670*/  STL [R1+0x6e8], R0 ;  /* 0x0006e80001007387 */ /* 0x0041e20000100800 */
[----:B------:R-:W-:Y:S01]  /*47680*/  @P0 CALL.REL.NOINC `(.L_x_0) ;  /* 0x0000001000000944 */ /* 0x000fe20003c00000 */
[----:B------:R-:W-:Y:S05]  /*47690*/  BRA `(.L_x_19) ;  /* 0xfffcd68000007947 */ /* 0x000fea000383ffff */
.L_x_0:
[----:B-1----:R-:W2:Y:S04]  /*476a0*/  LDL.LU R10, [R1+0xabc] ;  /* 0x000abc00010a7983 */ /* 0x002ea80000300800 */
[----:B------:R-:W3:Y:S04]  /*476b0*/  LDL.LU R9, [R1+0xac0] ;  /* 0x000ac00001097983 */ /* 0x000ee80000300800 */
[----:B------:R-:W4:Y:S04]  /*476c0*/  LDL.LU R8, [R1+0xab4] ;  /* 0x000ab40001087983 */ /* 0x000f280000300800 */
[----:B0-----:R-:W5:Y:S01]  /*476d0*/  LDL.LU R0, [R1+0xaa0] ;  /* 0x000aa00001007983 */ /* 0x001f620000300800 */
[----:B------:R-:W-:-:S03]  /*476e0*/  MOV R12, 0x3dc6b27f ;  /* 0x3dc6b27f000c7802 */ /* 0x000fc60000000f00 */
[----:B------:R-:W2:Y:S01]  /*476f0*/  LDL.LU R11, [R1+0xaa4] ;  /* 0x000aa400010b7983 */ /* 0x000ea20000300800 */
[----:B------:R-:W-:-:S03]  /*47700*/  LOP3.LUT R3, R3, 0xfffffff7, RZ, 0xc0, !PT ;  /* 0xfffffff703037812 */ /* 0x000fc600078ec0ff */
[----:B------:R-:W-:Y:S01]  /*47710*/  BAR.SYNC.DEFER_BLOCKING 0x0 ;  /* 0x0000000000007b1d */ /* 0x000fe20000010000 */
[C---:B-----5:R-:W-:Y:S01]  /*47720*/  FMUL R4, R0.reuse, 8388608 ;  /* 0x4b00000000047820 */ /* 0x060fe20000400000 */
[----:B------:R-:W-:-:S04]  /*47730*/  FSETP.GEU.AND P0, PT, R0, 1.175494350822287508e-38, PT ;  /* 0x008000000000780b */ /* 0x000fc80003f0e000 */
[----:B------:R-:W-:-:S04]  /*47740*/  FSEL R4, R4, R0, !P0 ;  /* 0x0000000004047208 */ /* 0x000fc80004000000 */
[----:B------:R-:W-:-:S04]  /*47750*/  IADD3 R6, R4, -0x3f3504f3, RZ ;  /* 0xc0cafb0d04067810 */ /* 0x000fc80007ffe0ff */
[----:B------:R-:W-:-:S05]  /*47760*/  LOP3.LUT R6, R6, 0xff800000, RZ, 0xc0, !PT ;  /* 0xff80000006067812 */ /* 0x000fca00078ec0ff */
[----:B------:R-:W-:-:S04]  /*47770*/  IMAD.IADD R2, R4, 0x1, -R6 ;  /* 0x0000000104027824 */ /* 0x000fc800078e0a06 */
[----:B------:R-:W-:-:S04]  /*47780*/  FADD R2, R2, -1 ;  /* 0xbf80000002027421 */ /* 0x000fc80000000000 */
[----:B------:R-:W-:-:S04]  /*47790*/  FFMA.FTZ R5, R2, R12, -0.16845393180847167969 ;  /* 0xbe2c7f3002057423 */ /* 0x000fc8000001000c */
[----:B------:R-:W-:-:S04]  /*477a0*/  FFMA.FTZ R5, R2, R5, 0.1716887056827545166 ;  /* 0x3e2fcf2a02057423 */ /* 0x000fc80000010005 */
[----:B------:R-:W-:-:S04]  /*477b0*/  FFMA.FTZ R5, R2, R5, -0.17900948226451873779 ;  /* 0xbe374e4302057423 */ /* 0x000fc80000010005 */
[----:B------:R-:W-:-:S04]  /*477c0*/  FFMA.FTZ R5, R2, R5, 0.20512372255325317383 ;  /* 0x3e520bf402057423 */ /* 0x000fc80000010005 */
[----:B------:R-:W-:-:S04]  /*477d0*/  FFMA.FTZ R5, R2, R5, -0.24046532809734344482 ;  /* 0xbe763c8b02057423 */ /* 0x000fc80000010005 */
[----:B------:R-:W-:Y:S01]  /*477e0*/  FFMA.FTZ R5, R2, R5, 0.28857114911079406738 ;  /* 0x3e93bf9902057423 */ /* 0x000fe20000010005 */
[----:B---3--:R-:W-:-:S03]  /*477f0*/  MOV R13, R9 ;  /* 0x00000009000d7202 */ /* 0x008fc60000000f00 */
[C---:B------:R-:W-:Y:S01]  /*47800*/  FFMA.FTZ R5, R2.reuse, R5, -0.36067417263984680176 ;  /* 0xbeb8aa4902057423 */ /* 0x040fe20000010005 */
[----:B------:R-:W0:Y:S03]  /*47810*/  I2F R9, R6 ;  /* 0x0000000600097306 */ /* 0x000e260000201400 */
[----:B------:R-:W-:-:S04]  /*47820*/  FFMA.FTZ R5, R2, R5, 0.48089820146560668945 ;  /* 0x3ef6384a02057423 */ /* 0x000fc80000010005 */
[----:B------:R-:W-:Y:S01]  /*47830*/  FFMA.FTZ R5, R2, R5, -0.72134751081466674805 ;  /* 0xbf38aa3b02057423 */ /* 0x000fe20000010005 */
[----:B------:R-:W-:Y:S01]  /*47840*/  ISETP.GE.U32.AND P1, PT, R4, 0x7f800000, PT ;  /* 0x7f8000000400780c */ /* 0x000fe20003f26070 */
[----:B----4-:R-:W-:Y:S02]  /*47850*/  IMAD.MOV.U32 R15, RZ, RZ, R8 ;  /* 0x000000ffff0f7224 */ /* 0x010fe400078e0008 */
[C---:B------:R-:W-:Y:S01]  /*47860*/  FMUL R7, R2.reuse, R5 ;  /* 0x0000000502077220 */ /* 0x040fe20000400000 */
[----:B------:R-:W-:Y:S01]  /*47870*/  FSEL R8, RZ, -23, P0 ;  /* 0xc1b80000ff087808 */ /* 0x000fe20000000000 */
[C---:B--2---:R-:W-:Y:S02]  /*47880*/  FMUL R5, R11.reuse, 8388608 ;  /* 0x4b0000000b057820 */ /* 0x044fe40000400000 */
[----:B------:R-:W-:Y:S01]  /*47890*/  FMUL R7, R2, R7 ;  /* 0x0000000702077220 */ /* 0x000fe20000400000 */
[----:B------:R-:W-:Y:S01]  /*478a0*/  FSETP.GEU.AND P2, PT, R11, 1.175494350822287508e-38, PT ;  /* 0x008000000b00780b */ /* 0x000fe20003f4e000 */
[----:B------:R-:W-:-:S02]  /*478b0*/  IMAD.MOV.U32 R14, RZ, RZ, R10 ;  /* 0x000000ffff0e7224 */ /* 0x000fc400078e000a */
[----:B------:R-:W-:Y:S02]  /*478c0*/  FFMA.FTZ R10, R2, 1.4426950216293334961, R7 ;  /* 0x3fb8aa3b020a7823 */ /* 0x000fe40000010007 */
[----:B0-----:R-:W-:Y:S01]  /*478d0*/  FFMA.FTZ R8, R9, 1.1920928955078125e-07, R8 ;  /* 0x3400000009087823 */ /* 0x001fe20000010008 */
[----:B------:R0:W-:Y:S01]  /*478e0*/  STL [R1+0x104], R11 ;  /* 0x0001040b01007387 */ /* 0x0001e20000100800 */
[----:B------:R-:W-:Y:S02]  /*478f0*/  FSEL R5, R5, R11, !P2 ;  /* 0x0000000b05057208 */ /* 0x000fe40005000000 */
[----:B0-----:R-:W-:Y:S02]  /*47900*/  FADD R11, R8, R10 ;  /* 0x0000000a080b7221 */ /* 0x001fe40000000000 */
[----:B------:R-:W-:-:S04]  /*47910*/  @P1 IMAD.MOV.U32 R8, RZ, RZ, 0x7f800000 ;  /* 0x7f800000ff081424 */ /* 0x000fc800078e00ff */
[----:B------:R-:W-:-:S05]  /*47920*/  @P1 FFMA.FTZ R11, R4, R8, +INF ;  /* 0x7f800000040b1423 */ /* 0x000fca0000010008 */
[----:B------:R0:W-:Y:S04]  /*47930*/  STL [R1+0x2180], R11 ;  /* 0x0021800b01007387 */ /* 0x0001e80000100800 */
[----:B------:R-:W2:Y:S01]  /*47940*/  LDL.LU R16, [R1+0xaa8] ;  /* 0x000aa80001107983 */ /* 0x000ea20000300800 */
[----:B------:R-:W-:-:S04]  /*47950*/  IADD3 R7, R5, -0x3f3504f3, RZ ;  /* 0xc0cafb0d05077810 */ /* 0x000fc80007ffe0ff */
[----:B------:R-:W-:-:S04]  /*47960*/  LOP3.LUT R7, R7, 0xff800000, RZ, 0xc0, !PT ;  /* 0xff80000007077812 */ /* 0x000fc800078ec0ff */
[----:B------:R-:W-:-:S05]  /*47970*/  IADD3 R2, R5, -R7, RZ ;  /* 0x8000000705027210 */ /* 0x000fca0007ffe0ff */
[----:B------:R-:W-:-:S04]  /*47980*/  FADD R2, R2, -1 ;  /* 0xbf80000002027421 */ /* 0x000fc80000000000 */
[----:B------:R-:W-:-:S04]  /*47990*/  FFMA.FTZ R6, R2, R12, -0.16845393180847167969 ;  /* 0xbe2c7f3002067423 */ /* 0x000fc8000001000c */
[----:B------:R-:W-:-:S04]  /*479a0*/  FFMA.FTZ R6, R2, R6, 0.1716887056827545166 ;  /* 0x3e2fcf2a02067423 */ /* 0x000fc80000010006 */
[----:B------:R-:W-:-:S04]  /*479b0*/  FFMA.FTZ R6, R2, R6, -0.17900948226451873779 ;  /* 0xbe374e4302067423 */ /* 0x000fc80000010006 */
[----:B------:R-:W-:Y:S01]  /*479c0*/  FFMA.FTZ R6, R2, R6, 0.20512372255325317383 ;  /* 0x3e520bf402067423 */ /* 0x000fe20000010006 */
[----:B------:R-:W-:-:S03]  /*479d0*/  FSETP.NEU.AND P0, PT, R4, RZ, PT ;  /* 0x000000ff0400720b */ /* 0x000fc60003f0d000 */
[----:B------:R-:W-:-:S04]  /*479e0*/  FFMA.FTZ R6, R2, R6, -0.24046532809734344482 ;  /* 0xbe763c8b02067423 */ /* 0x000fc80000010006 */
[----:B------:R-:W-:-:S04]  /*479f0*/  FFMA.FTZ R4, R2, R6, 0.28857114911079406738 ;  /* 0x3e93bf9902047423 */ /* 0x000fc80000010006 */
[----:B------:R-:W-:-:S04]  /*47a00*/  FFMA.FTZ R4, R2, R4, -0.36067417263984680176 ;  /* 0xbeb8aa4902047423 */ /* 0x000fc80000010004 */
[C---:B------:R-:W-:Y:S01]  /*47a10*/  FFMA.FTZ R4, R2.reuse, R4, 0.48089820146560668945 ;  /* 0x3ef6384a02047423 */ /* 0x040fe20000010004 */
[----:B------:R1:W3:Y:S03]  /*47a20*/  I2F R8, R7 ;  /* 0x0000000700087306 */ /* 0x0002e60000201400 */
[----:B------:R-:W-:Y:S01]  /*47a30*/  FFMA.FTZ R4, R2, R4, -0.72134751081466674805 ;  /* 0xbf38aa3b02047423 */ /* 0x000fe20000010004 */
[----:B------:R-:W-:-:S03]  /*47a40*/  @P0 LOP3.LUT R3, R3, 0x8, RZ, 0xfc, !PT ;  /* 0x0000000803030812 */ /* 0x000fc600078efcff */
[----:B-1----:R-:W-:Y:S01]  /*47a50*/  FMUL R7, R2, R4 ;  /* 0x0000000402077220 */ /* 0x002fe20000400000 */
[----:B------:R-:W-:-:S03]  /*47a60*/  ISETP.GE.U32.AND P0, PT, R5, 0x7f800000, PT ;  /* 0x7f8000000500780c */ /* 0x000fc60003f06070 */
[----:B------:R-:W-:-:S04]  /*47a70*/  FMUL R7, R2, R7 ;  /* 0x0000000702077220 */ /* 0x000fc80000400000 */
[----:B------:R-:W-:Y:S01]  /*47a80*/  FFMA.FTZ R9, R2, 1.4426950216293334961, R7 ;  /* 0x3fb8aa3b02097823 */ /* 0x000fe20000010007 */
[----:B------:R-:W-:-:S05]  /*47a90*/  FSEL R7, RZ, -23, P2 ;  /* 0xc1b80000ff077808 */ /* 0x000fca0001000000 */
[----:B---3--:R-:W-:-:S04]  /*47aa0*/  FFMA.FTZ R8, R8, 1.1920928955078125e-07, R7 ;  /* 0x3400000008087823 */ /* 0x008fc80000010007 */
[----:B------:R-:W-:Y:S02]  /*47ab0*/  FADD R10, R8, R9 ;  /* 0x00000009080a7221 */ /* 0x000fe40000000000 */
[----:B------:R-:W-:-:S04]  /*47ac0*/  @P0 IMAD.MOV.U32 R8, RZ, RZ, 0x7f800000 ;  /* 0x7f800000ff080424 */ /* 0x000fc800078e00ff */
[----:B------:R-:W-:Y:S01]  /*47ad0*/  @P0 FFMA.FTZ R10, R5, R8, +INF ;  /* 0x7f800000050a0423 */ /* 0x000fe20000010008 */
[----:B--2---:R-:W-:Y:S04]  /*47ae0*/  STL [R1+0xfc], R16 ;  /* 0x0000fc1001007387 */ /* 0x004fe80000100800 */
[----:B------:R-:W-:Y:S04]  /*47af0*/  STL [R1+0x2184], R10 ;  /* 0x0021840a01007387 */ /* 0x000fe80000100800 */
[----:B0-----:R-:W2:Y:S01]  /*47b00*/  LDL.LU R11, [R1+0xaac] ;  /* 0x000aac00010b7983 */ /* 0x001ea20000300800 */
[C---:B------:R-:W-:Y:S01]  /*47b10*/  FMUL R6, R16.reuse, 8388608 ;  /* 0x4b00000010067820 */ /* 0x040fe20000400000 */
[----:B------:R-:W-:-:S04]  /*47b20*/  FSETP.GEU.AND P1, PT, R16, 1.175494350822287508e-38, PT ;  /* 0x008000001000780b */ /* 0x000fc80003f2e000 */
[----:B------:R-:W-:-:S04]  /*47b30*/  FSEL R6, R6, R16, !P1 ;  /* 0x0000001006067208 */ /* 0x000fc80004800000 */
[----:B------:R-:W-:-:S04]  /*47b40*/  IADD3 R4, R6, -0x3f3504f3, RZ ;  /* 0xc0cafb0d06047810 */ /* 0x000fc80007ffe0ff */
[----:B------:R-:W-:-:S04]  /*47b50*/  LOP3.LUT R4, R4, 0xff800000, RZ, 0xc0, !PT ;  /* 0xff80000004047812 */ /* 0x000fc800078ec0ff */
[----:B------:R-:W-:-:S05]  /*47b60*/  IADD3 R2, R6, -R4, RZ ;  /* 0x8000000406027210 */ /* 0x000fca0007ffe0ff */
[----:B------:R-:W-:-:S04]  /*47b70*/  FADD R2, R2, -1 ;  /* 0xbf80000002027421 */ /* 0x000fc80000000000 */
[----:B------:R-:W-:-:S04]  /*47b80*/  FFMA.FTZ R7, R2, R12, -0.16845393180847167969 ;  /* 0xbe2c7f3002077423 */ /* 0x000fc8000001000c */
[----:B------:R-:W-:-:S04]  /*47b90*/  FFMA.FTZ R7, R2, R7, 0.1716887056827545166 ;  /* 0x3e2fcf2a02077423 */ /* 0x000fc80000010007 */
[----:B------:R-:W-:-:S04]  /*47ba0*/  FFMA.FTZ R7, R2, R7, -0.17900948226451873779 ;  /* 0xbe374e4302077423 */ /* 0x000fc80000010007 */
[----:B------:R-:W-:-:S04]  /*47bb0*/  FFMA.FTZ R7, R2, R7, 0.20512372255325317383 ;  /* 0x3e520bf402077423 */ /* 0x000fc80000010007 */
[----:B------:R-:W-:-:S04]  /*47bc0*/  FFMA.FTZ R7, R2, R7, -0.24046532809734344482 ;  /* 0xbe763c8b02077423 */ /* 0x000fc80000010007 */
[----:B------:R-:W-:-:S04]  /*47bd0*/  FFMA.FTZ R7, R2, R7, 0.28857114911079406738 ;  /* 0x3e93bf9902077423 */ /* 0x000fc80000010007 */
[----:B------:R-:W-:-:S04]  /*47be0*/  FFMA.FTZ R7, R2, R7, -0.36067417263984680176 ;  /* 0xbeb8aa4902077423 */ /* 0x000fc80000010007 */
[C---:B------:R-:W-:Y:S01]  /*47bf0*/  FFMA.FTZ R7, R2.reuse, R7, 0.48089820146560668945 ;  /* 0x3ef6384a02077423 */ /* 0x040fe20000010007 */
[----:B------:R0:W1:Y:S03]  /*47c00*/  I2F R9, R4 ;  /* 0x0000000400097306 */ /* 0x0000660000201400 */
[----:B------:R-:W-:-:S04]  /*47c10*/  FFMA.FTZ R7, R2, R7, -0.72134751081466674805 ;  /* 0xbf38aa3b02077423 */ /* 0x000fc80000010007 */
[----:B0-----:R-:W-:-:S04]  /*47c20*/  FMUL R4, R2, R7 ;  /* 0x0000000702047220 */ /* 0x001fc80000400000 */
[----:B------:R-:W-:-:S04]  /*47c30*/  FMUL R4, R2, R4 ;  /* 0x0000000402047220 */ /* 0x000fc80000400000 */
[----:B------:R-:W-:Y:S01]  /*47c40*/  FFMA.FTZ R7, R2, 1.4426950216293334961, R4 ;  /* 0x3fb8aa3b02077823 */ /* 0x000fe20000010004 */
[----:B------:R-:W-:Y:S02]  /*47c50*/  FSEL R2, RZ, -23, P1 ;  /* 0xc1b80000ff027808 */ /* 0x000fe40000800000 */
[----:B------:R-:W-:-:S03]  /*47c60*/  ISETP.GE.U32.AND P1, PT, R6, 0x7f800000, PT ;  /* 0x7f8000000600780c */ /* 0x000fc60003f26070 */
[----:B-1----:R-:W-:-:S04]  /*47c70*/  FFMA.FTZ R2, R9, 1.1920928955078125e-07, R2 ;  /* 0x3400000009027823 */ /* 0x002fc80000010002 */
[----:B------:R-:W-:-:S06]  /*47c80*/  FADD R8, R2, R7 ;  /* 0x0000000702087221 */ /* 0x000fcc0000000000 */
[----:B------:R-:W-:-:S04]  /*47c90*/  @P1 IMAD.MOV.U32 R7, RZ, RZ, 0x7f800000 ;  /* 0x7f800000ff071424 */ /* 0x000fc800078e00ff */
[----:B------:R-:W-:Y:S01]  /*47ca0*/  @P1 FFMA.FTZ R8, R6, R7, +INF ;  /* 0x7f80000006081423 */ /* 0x000fe20000010007 */
[----:B--2---:R-:W-:Y:S04]  /*47cb0*/  STL [R1+0x2270], R11 ;  /* 0x0022700b01007387 */ /* 0x004fe80000100800 */
[----:B------:R0:W-:Y:S04]  /*47cc0*/  STL [R1+0x414], R8 ;  /* 0x0004140801007387 */ /* 0x0001e80000100800 */
[----:B------:R-:W2:Y:S01]  /*47cd0*/  LDL.LU R9, [R1+0xab0] ;  /* 0x000ab00001097983 */ /* 0x000ea20000300800 */
[----:B------:R-:W-:-:S02]  /*47ce0*/  FSETP.NEU.AND P0, PT, R5, RZ, PT ;  /* 0x000000ff0500720b */ /* 0x000fc40003f0d000 */
[----:B------:R-:W-:Y:S01]  /*47cf0*/  LOP3.LUT R3, R3, 0xffffffef, RZ, 0xc0, !PT ;  /* 0xffffffef03037812 */ /* 0x000fe200078ec0ff */
[----:B------:R-:W-:-:S10]  /*47d00*/  FMUL R4, R11, 8388608 ;  /* 0x4b0000000b047820 */ /* 0x000fd40000400000 */
[----:B------:R-:W-:Y:S02]  /*47d10*/  @P0 LOP3.LUT R3, R3, 0x10, RZ, 0xfc, !PT ;  /* 0x0000001003030812 */ /* 0x000fe400078efcff */
        /* <DEDUP_REMOVED lines=12> */
[----:B------:R-:W-:Y:S01]  /*47de0*/  FFMA.FTZ R7, R2, R7, -0.36067417263984680176 ;  /* 0xbeb8aa4902077423 */ /* 0x000fe20000010007 */
[----:B------:R-:W-:-:S03]  /*47df0*/  FSETP.NEU.AND P1, PT, R6, RZ, PT ;  /* 0x000000ff0600720b */ /* 0x000fc60003f2d000 */
[C---:B------:R-:W-:Y:S01]  /*47e00*/  FFMA.FTZ R7, R2.reuse, R7, 0.48089820146560668945 ;  /* 0x3ef6384a02077423 */ /* 0x040fe20000010007 */
[----:B0-----:R0:W1:Y:S03]  /*47e10*/  I2F R8, R5 ;  /* 0x0000000500087306 */ /* 0x0010660000201400 */
[----:B------:R-:W-:Y:S01]  /*47e20*/  FFMA.FTZ R7, R2, R7, -0.72134751081466674805 ;  /* 0xbf38aa3b02077423 */ /* 0x000fe20000010007 */
[----:B------:R-:W-:-:S03]  /*47e30*/  LOP3.LUT R3, R3, 0xffffffdf, RZ, 0xc0, !PT ;  /* 0xffffffdf03037812 */ /* 0x000fc600078ec0ff */
[C---:B0-----:R-:W-:Y:S02]  /*47e40*/  FMUL R5, R2.reuse, R7 ;  /* 0x0000000702057220 */ /* 0x041fe40000400000 */
[----:B------:R-:W-:Y:S02]  /*47e50*/  @P1 LOP3.LUT R3, R3, 0x20, RZ, 0xfc, !PT ;  /* 0x0000002003031812 */ /* 0x000fe400078efcff */
[----:B------:R-:W-:Y:S01]  /*47e60*/  FMUL R5, R2, R5 ;  /* 0x0000000502057220 */ /* 0x000fe20000400000 */
[----:B------:R-:W-:-:S03]  /*47e70*/  ISETP.GE.U32.AND P1, PT, R4, 0x7f800000, PT ;  /* 0x7f8000000400780c */ /* 0x000fc60003f26070 */
[----:B------:R-:W-:Y:S01]  /*47e80*/  FFMA.FTZ R6, R2, 1.4426950216293334961, R5 ;  /* 0x3fb8aa3b02067823 */ /* 0x000fe20000010005 */
[----:B------:R-:W-:-:S05]  /*47e90*/  FSEL R2, RZ, -23, P0 ;  /* 0xc1b80000ff027808 */ /* 0x000fca0000000000 */
[----:B-1----:R-:W-:-:S04]  /*47ea0*/  FFMA.FTZ R2, R8, 1.1920928955078125e-07, R2 ;  /* 0x3400000008027823 */ /* 0x002fc80000010002 */
[----:B------:R-:W-:Y:S01]  /*47eb0*/  FADD R7, R2, R6 ;  /* 0x0000000602077221 */ /* 0x000fe20000000000 */
[----:B------:R-:W-:-:S05]  /*47ec0*/  @P1 MOV R6, 0x7f800000 ;  /* 0x7f80000000061802 */ /* 0x000fca0000000f00 */
[C---:B------:R-:W-:Y:S01]  /*47ed0*/  @P1 FFMA.FTZ R7, R4.reuse, R6, +INF ;  /* 0x7f80000004071423 */ /* 0x040fe20000010006 */
[----:B------:R-:W-:Y:S02]  /*47ee0*/  FSETP.NEU.AND P0, PT, R4, RZ, PT ;  /* 0x000000ff0400720b */ /* 0x000fe40003f0d000 */
[----:B------:R-:W-:Y:S02]  /*47ef0*/  LOP3.LUT R3, R3, 0xffffffbf, RZ, 0xc0, !PT ;  /* 0xffffffbf03037812 */ /* 0x000fe400078ec0ff */
[----:B------:R-:W-:-:S09]  /*47f00*/  MOV R10, R15 ;  /* 0x0000000f000a7202 */ /* 0x000fd20000000f00 */
[----:B------:R-:W-:Y:S02]  /*47f10*/  @P0 LOP3.LUT R3, R3, 0x40, RZ, 0xfc, !PT ;  /* 0x0000004003030812 */ /* 0x000fe400078efcff */
[----:B------:R-:W-:Y:S02]  /*47f20*/  FSETP.GEU.AND P1, PT, R10, 1.175494350822287508e-38, PT ;  /* 0x008000000a00780b */ /* 0x000fe40003f2e000 */
[----:B------:R-:W-:Y:S02]  /*47f30*/  LOP3.LUT R3, R3, 0xffffff7f, RZ, 0xc0, !PT ;  /* 0xffffff7f03037812 */ /* 0x000fe400078ec0ff */
[----:B------:R-:W-:Y:S01]  /*47f40*/  MOV R27, R14 ;  /* 0x0000000e001b7202 */ /* 0x000fe20000000f00 */
[C---:B--2---:R-:W-:Y:S01]  /*47f50*/  FMUL R5, R9.reuse, 8388608 ;  /* 0x4b00000009057820 */ /* 0x044fe20000400000 */
[----:B------:R-:W-:-:S04]  /*47f60*/  FSETP.GEU.AND P2, PT, R9, 1.175494350822287508e-38, PT ;  /* 0x008000000900780b */ /* 0x000fc80003f4e000 */
[----:B------:R-:W-:-:S04]  /*47f70*/  FSEL R5, R5, R9, !P2 ;  /* 0x0000000905057208 */ /* 0x000fc80005000000 */
[----:B------:R-:W-:-:S04]  /*47f80*/  IADD3 R2, R5, -0x3f3504f3, RZ ;  /* 0xc0cafb0d05027810 */ /* 0x000fc80007ffe0ff */
[----:B------:R-:W-:-:S04]  /*47f90*/  LOP3.LUT R2, R2, 0xff800000, RZ, 0xc0, !PT ;  /* 0xff80000002027812 */ /* 0x000fc800078ec0ff */
[----:B------:R0:W1:Y:S01]  /*47fa0*/  I2F R6, R2 ;  /* 0x0000000200067306 */ /* 0x0000620000201400 */
[----:B------:R-:W-:Y:S01]  /*47fb0*/  FSEL R4, RZ, -23, P2 ;  /* 0xc1b80000ff047808 */ /* 0x000fe20001000000 */
[----:B0-----:R-:W-:-:S04]  /*47fc0*/  IMAD.IADD R2, R5, 0x1, -R2 ;  /* 0x0000000105027824 */ /* 0x001fc800078e0a02 */
[----:B------:R-:W-:Y:S02]  /*47fd0*/  FADD R2, R2, -1 ;  /* 0xbf80000002027421 */ /* 0x000fe40000000000 */
[----:B-1----:R-:W-:Y:S02]  /*47fe0*/  FFMA.FTZ R6, R6, 1.1920928955078125e-07, R4 ;  /* 0x3400000006067823 */ /* 0x002fe40000010004 */
[----:B------:R-:W-:-:S04]  /*47ff0*/  FFMA.FTZ R4, R2, R12, -0.16845393180847167969 ;  /* 0xbe2c7f3002047423 */ /* 0x000fc8000001000c */
[----:B------:R-:W-:-:S04]  /*48000*/  FFMA.FTZ R4, R2, R4, 0.1716887056827545166 ;  /* 0x3e2fcf2a02047423 */ /* 0x000fc80000010004 */
[----:B------:R-:W-:-:S04]  /*48010*/  FFMA.FTZ R4, R2, R4, -0.17900948226451873779 ;  /* 0xbe374e4302047423 */ /* 0x000fc80000010004 */
[----:B------:R-:W-:-:S04]  /*48020*/  FFMA.FTZ R4, R2, R4, 0.20512372255325317383 ;  /* 0x3e520bf402047423 */ /* 0x000fc80000010004 */
[----:B------:R-:W-:-:S04]  /*48030*/  FFMA.FTZ R4, R2, R4, -0.24046532809734344482 ;  /* 0xbe763c8b02047423 */ /* 0x000fc80000010004 */
[----:B------:R-:W-:-:S04]  /*48040*/  FFMA.FTZ R4, R2, R4, 0.28857114911079406738 ;  /* 0x3e93bf9902047423 */ /* 0x000fc80000010004 */
[----:B------:R-:W-:-:S04]  /*48050*/  FFMA.FTZ R4, R2, R4, -0.36067417263984680176 ;  /* 0xbeb8aa4902047423 */ /* 0x000fc80000010004 */
[----:B------:R-:W-:-:S04]  /*48060*/  FFMA.FTZ R4, R2, R4, 0.48089820146560668945 ;  /* 0x3ef6384a02047423 */ /* 0x000fc80000010004 */
[----:B------:R-:W-:-:S04]  /*48070*/  FFMA.FTZ R4, R2, R4, -0.72134751081466674805 ;  /* 0xbf38aa3b02047423 */ /* 0x000fc80000010004 */
[----:B------:R-:W-:Y:S01]  /*48080*/  FMUL R4, R2, R4 ;  /* 0x0000000402047220 */ /* 0x000fe20000400000 */
[----:B------:R-:W-:-:S03]  /*48090*/  ISETP.GE.U32.AND P0, PT, R5, 0x7f800000, PT ;  /* 0x7f8000000500780c */ /* 0x000fc60003f06070 */
[----:B------:R-:W-:-:S04]  /*480a0*/  FMUL R4, R2, R4 ;  /* 0x0000000402047220 */ /* 0x000fc80000400000 */
[----:B------:R-:W-:-:S04]  /*480b0*/  FFMA.FTZ R2, R2, 1.4426950216293334961, R4 ;  /* 0x3fb8aa3b02027823 */ /* 0x000fc80000010004 */
[----:B------:R-:W-:Y:S02]  /*480c0*/  FADD R4, R6, R2 ;  /* 0x0000000206047221 */ /* 0x000fe40000000000 */
[----:B------:R-:W-:Y:S02]  /*480d0*/  FMUL R6, R10, 8388608 ;  /* 0x4b0000000a067820 */ /* 0x000fe40000400000 */
[----:B------:R-:W-:-:S03]  /*480e0*/  @P0 IMAD.MOV.U32 R2, RZ, RZ, 0x7f800000 ;  /* 0x7f800000ff020424 */ /* 0x000fc600078e00ff */
[----:B------:R-:W-:Y:S01]  /*480f0*/  FSEL R6, R6, R10, !P1 ;  /* 0x0000000a06067208 */ /* 0x000fe20004800000 */
[----:B------:R-:W-:-:S03]  /*48100*/  @P0 FFMA.FTZ R4, R5, R2, +INF ;  /* 0x7f80000005040423 */ /* 0x000fc60000010002 */
[----:B------:R-:W-:-:S04]  /*48110*/  IADD3 R2, R6, -0x3f3504f3, RZ ;  /* 0xc0cafb0d06027810 */ /* 0x000fc80007ffe0ff */
[----:B------:R-:W-:Y:S02]  /*48120*/  LOP3.LUT R2, R2, 0xff800000, RZ, 0xc0, !PT ;  /* 0xff80000002027812 */ /* 0x000fe400078ec0ff */
[----:B------:R-:W-:Y:S02]  /*48130*/  FSETP.NEU.AND P0, PT, R5, RZ, PT ;  /* 0x000000ff0500720b */ /* 0x000fe40003f0d000 */
[----:B------:R0:W1:Y:S01]  /*48140*/  I2F R5, R2 ;  /* 0x0000000200057306 */ /* 0x0000620000201400 */
[----:B------:R-:W-:Y:S04]  /*48150*/  STL [R1+0x2284], R9 ;  /* 0x0022840901007387 */ /* 0x000fe80000100800 */
[----:B------:R-:W-:Y:S01]  /*48160*/  STL [R1+0x428], R7 ;  /* 0x0004280701007387 */ /* 0x000fe20000100800 */
[----:B0-----:R-:W-:-:S03]  /*48170*/  IADD3 R2, R6, -R2, RZ ;  /* 0x8000000206027210 */ /* 0x001fc60007ffe0ff */
[----:B------:R-:W-:Y:S04]  /*48180*/  STL [R1+0x2298], R10 ;  /* 0x0022980a01007387 */ /* 0x000fe80000100800 */
[----:B------:R0:W-:Y:S01]  /*48190*/  STL [R1+0x424], R4 ;  /* 0x0004240401007387 */ /* 0x0001e20000100800 */
[----:B------:R-:W-:Y:S01]  /*481a0*/  FADD R2, R2, -1 ;  /* 0xbf80000002027421 */ /* 0x000fe20000000000 */
[----:B0-----:R-:W-:-:S05]  /*481b0*/  FSEL R4, RZ, -23, P1 ;  /* 0xc1b80000ff047808 */ /* 0x001fca0000800000 */
        /* <DEDUP_REMOVED lines=8> */
[----:B------:R-:W-:Y:S01]  /*48240*/  FFMA.FTZ R4, R2, R4, 0.48089820146560668945 ;  /* 0x3ef6384a02047423 */ /* 0x000fe20000010004 */
[----:B------:R-:W-:-:S03]  /*48250*/  @P0 LOP3.LUT R3, R3, 0x80, RZ, 0xfc, !PT ;  /* 0x0000008003030812 */ /* 0x000fc600078efcff */
[----:B------:R-:W-:Y:S01]  /*48260*/  FFMA.FTZ R4, R2, R4, -0.72134751081466674805 ;  /* 0xbf38aa3b02047423 */ /* 0x000fe20000010004 */
[----:B------:R-:W-:-:S03]  /*48270*/  ISETP.GE.U32.AND P0, PT, R6, 0x7f800000, PT ;  /* 0x7f8000000600780c */ /* 0x000fc60003f06070 */
[----:B------:R-:W-:-:S04]  /*48280*/  FMUL R4, R2, R4 ;  /* 0x0000000402047220 */ /* 0x000fc80000400000 */
[----:B------:R-:W-:-:S04]  /*48290*/  FMUL R4, R2, R4 ;  /* 0x0000000402047220 */ /* 0x000fc80000400000 */
[----:B------:R-:W-:-:S04]  /*482a0*/  FFMA.FTZ R2, R2, 1.4426950216293334961, R4 ;  /* 0x3fb8aa3b02027823 */ /* 0x000fc80000010004 */
[----:B------:R-:W-:Y:S02]  /*482b0*/  FADD R7, R5, R2 ;  /* 0x0000000205077221 */ /* 0x000fe40000000000 */
[----:B------:R-:W-:Y:S02]  /*482c0*/  @P0 IMAD.MOV.U32 R2, RZ, RZ, 0x7f800000 ;  /* 0x7f800000ff020424 */ /* 0x000fe400078e00ff */
[C---:B------:R-:W-:Y:S02]  /*482d0*/  FMUL R4, R27.reuse, 8388608 ;  /* 0x4b0000001b047820 */ /* 0x040fe40000400000 */
[----:B------:R-:W-:Y:S01]  /*482e0*/  @P0 FFMA.FTZ R7, R6, R2, +INF ;  /* 0x7f80000006070423 */ /* 0x000fe20000010002 */
[----:B------:R-:W-:-:S04]  /*482f0*/  FSETP.GEU.AND P0, PT, R27, 1.175494350822287508e-38, PT ;  /* 0x008000001b00780b */ /* 0x000fc80003f0e000 */
[----:B------:R-:W-:-:S04]  /*48300*/  FSEL R4, R4, R27, !P0 ;  /* 0x0000001b04047208 */ /* 0x000fc80004000000 */
[----:B------:R-:W-:Y:S01]  /*48310*/  IADD3 R2, R4, -0x3f3504f3, RZ ;  /* 0xc0cafb0d04027810 */ /* 0x000fe20007ffe0ff */
[----:B------:R0:W-:Y:S03]  /*48320*/  STL [R1+0x420], R7 ;  /* 0x0004200701007387 */ /* 0x0001e60000100800 */
[----:B------:R-:W-:-:S04]  /*48330*/  LOP3.LUT R2, R2, 0xff800000, RZ, 0xc0, !PT ;  /* 0xff80000002027812 */ /* 0x000fc800078ec0ff */
[----:B0-----:R0:W1:Y:S01]  /*48340*/  I2F R7, R2 ;  /* 0x0000000200077306 */ /* 0x0010620000201400 */
        /* <DEDUP_REMOVED lines=12> */
[----:B------:R-:W-:Y:S01]  /*48410*/  FFMA.FTZ R5, R2, R5, -0.72134751081466674805 ;  /* 0xbf38aa3b02057423 */ /* 0x000fe20000010005 */
[----:B------:R-:W-:-:S03]  /*48420*/  ISETP.GE.U32.AND P0, PT, R4, 0x7f800000, PT ;  /* 0x7f8000000400780c */ /* 0x000fc60003f06070 */
[----:B------:R-:W-:-:S04]  /*48430*/  FMUL R5, R2, R5 ;  /* 0x0000000502057220 */ /* 0x000fc80000400000 */
[----:B------:R-:W-:-:S04]  /*48440*/  FMUL R5, R2, R5 ;  /* 0x0000000502057220 */ /* 0x000fc80000400000 */
[----:B------:R-:W-:-:S04]  /*48450*/  FFMA.FTZ R2, R2, 1.4426950216293334961, R5 ;  /* 0x3fb8aa3b02027823 */ /* 0x000fc80000010005 */
[----:B------:R-:W-:Y:S01]  /*48460*/  FADD R8, R7, R2 ;  /* 0x0000000207087221 */ /* 0x000fe20000000000 */
[----:B------:R-:W-:Y:S01]  /*48470*/  @P0 MOV R2, 0x7f800000 ;  /* 0x7f80000000020802 */ /* 0x000fe20000000f00 */
[----:B------:R-:W-:-:S04]  /*48480*/  IMAD.MOV.U32 R29, RZ, RZ, R13 ;  /* 0x000000ffff1d7224 */ /* 0x000fc800078e000d */
[----:B------:R-:W-:Y:S01]  /*48490*/  @P0 FFMA.FTZ R8, R4, R2, +INF ;  /* 0x7f80000004080423 */ /* 0x000fe20000010002 */
[C---:B------:R-:W-:Y:S01]  /*484a0*/  FSETP.GEU.AND P0, PT, R29.reuse, 1.175494350822287508e-38, PT ;  /* 0x008000001d00780b */ /* 0x040fe20003f0e000 */
[----:B------:R-:W-:Y:S01]  /*484b0*/  FMUL R2, R29, 8388608 ;  /* 0x4b0000001d027820 */ /* 0x000fe20000400000 */
[----:B------:R-:W-:Y:S04]  /*484c0*/  STL [R1+0x22ac], R27 ;  /* 0x0022ac1b01007387 */ /* 0x000fe80000100800 */
[----:B------:R0:W-:Y:S02]  /*484d0*/  STL [R1+0x41c], R8 ;  /* 0x00041c0801007387 */ /* 0x0001e40000100800 */
[----:B0-----:R-:W-:-:S04]  /*484e0*/  FSEL R8, R2, R29, !P0 ;  /* 0x0000001d02087208 */ /* 0x001fc80004000000 */
[----:B------:R-:W-:-:S04]  /*484f0*/  IADD3 R2, R8, -0x3f3504f3, RZ ;  /* 0xc0cafb0d08027810 */ /* 0x000fc80007ffe0ff */
[----:B------:R-:W-:-:S04]  /*48500*/  LOP3.LUT R2, R2, 0xff800000, RZ, 0xc0, !PT ;  /* 0xff80000002027812 */ /* 0x000fc800078ec0ff */
[----:B------:R0:W1:Y:S01]  /*48510*/  I2F R5, R2 ;  /* 0x0000000200057306 */ /* 0x0000620000201400 */
[----:B------:R-:W-:Y:S02]  /*48520*/  FSEL R7, RZ, -23, P0 ;  /* 0xc1b80000ff077808 */ /* 0x000fe40000000000 */
[----:B0-----:R-:W-:-:S05]  /*48530*/  IADD3 R2, R8, -R2, RZ ;  /* 0x8000000208027210 */ /* 0x001fca0007ffe0ff */
        /* <DEDUP_REMOVED lines=10> */
[----:B------:R-:W-:-:S03]  /*485e0*/  FSETP.GT.AND P2, PT, |R0|, 8.50705917302346158658e+37, PT ;  /* 0x7e8000000000780b */ /* 0x000fc60003f44200 */
[----:B------:R-:W-:Y:S01]  /*485f0*/  FFMA.FTZ R5, R2, R5, -0.72134751081466674805 ;  /* 0xbf38aa3b02057423 */ /* 0x000fe20000010005 */
[----:B------:R-:W-:-:S03]  /*48600*/  FSETP.GEU.AND P0, PT, |R0|, 1.175494350822287508e-38, PT ;  /* 0x008000000000780b */ /* 0x000fc60003f0e200 */
[----:B------:R-:W-:-:S04]  /*48610*/  FMUL R5, R2, R5 ;  /* 0x0000000502057220 */ /* 0x000fc80000400000 */
[----:B------:R-:W-:Y:S02]  /*48620*/  FMUL R5, R2, R5 ;  /* 0x0000000502057220 */ /* 0x000fe40000400000 */
[----:B------:R-:W-:Y:S02]  /*48630*/  @P2 FMUL R0, R0, 0.25 ;  /* 0x3e80000000002820 */ /* 0x000fe40000400000 */
[----:B------:R-:W-:Y:S02]  /*48640*/  FFMA.FTZ R2, R2, 1.4426950216293334961, R5 ;  /* 0x3fb8aa3b02027823 */ /* 0x000fe40000010005 */
[----:B------:R-:W-:Y:S02]  /*48650*/  @!P0 FMUL R0, R0, 16777216 ;  /* 0x4b80000000008820 */ /* 0x000fe40000400000 */
[----:B------:R-:W-:Y:S01]  /*48660*/  FADD R2, R7, R2 ;  /* 0x0000000207027221 */ /* 0x000fe20000000000 */
[----:B------:R-:W-:Y:S01]  /*48670*/  STL [R1+0x3d0], R8 ;  /* 0x0003d00801007387 */ /* 0x000fe20000100800 */
[----:B------:R0:W1:Y:S03]  /*48680*/  MUFU.RCP R25, R0 ;  /* 0x0000000000197308 */ /* 0x0000660000001000 */
[----:B------:R2:W-:Y:S04]  /*48690*/  STL [R1+0x418], R2 ;  /* 0x0004180201007387 */ /* 0x0005e80000100800 */
[----:B--2---:R-:W2:Y:S04]  /*486a0*/  LDL.LU R2, [R1+0x4c0] ;  /* 0x0004c00001027983 */ /* 0x004ea80000300800 */
[----:B0-----:R-:W3:Y:S04]  /*486b0*/  LDL.LU R0, [R1+0x4d0] ;  /* 0x0004d00001007983 */ /* 0x001ee80000300800 */
[----:B------:R-:W0:Y:S04]  /*486c0*/  S2R R13, SR_TID.X ;  /* 0x00000000000d7919 */ /* 0x000e280000002100 */
[----:B------:R-:W4:Y:S04]  /*486d0*/  S2R R14, SR_TID.X ;  /* 0x00000000000e7919 */ /* 0x000f280000002100 */
[----:B------:R-:W5:Y:S01]  /*486e0*/  S2R R9, SR_TID.X ;  /* 0x0000000000097919 */ /* 0x000f620000002100 */
[----:B0-----:R-:W-:-:S02]  /*486f0*/  LOP3.LUT R15, R13, 0x1c, RZ, 0xc0, !PT ;  /* 0x0000001c0d0f7812 */ /* 0x001fc400078ec0ff */
[----:B----4-:R-:W-:-:S04]  /*48700*/  LOP3.LUT R13, R14, 0x3, RZ, 0xc0, !PT ;  /* 0x000000030e0d7812 */ /* 0x010fc800078ec0ff */
[----:B------:R-:W-:Y:S02]  /*48710*/  SHF.L.U32 R28, R13, 0x5, RZ ;  /* 0x000000050d1c7819 */ /* 0x000fe400000006ff */
[----:B------:R-:W0:Y:S04]  /*48720*/  S2R R13, SR_CTAID.X ;  /* 0x00000000000d7919 */ /* 0x000e280000002500 */
[----:B------:R-:W4:Y:S01]  /*48730*/  S2R R5, SR_CTAID.Y ;  /* 0x0000000000057919 */ /* 0x000f220000002600 */
[----:B------:R-:W-:-:S04]  /*48740*/  LOP3.LUT R3, R3, 0xfffffffd, RZ, 0xc0, !PT ;  /* 0xfffffffd03037812 */ /* 0x000fc800078ec0ff */
[----:B------:R-:W-:Y:S02]  /*48750*/  @P2 LOP3.LUT R3, R3, 0x2, RZ, 0xfc, !PT ;  /* 0x0000000203032812 */ /* 0x000fe400078efcff */
[----:B------:R-:W-:Y:S02]  /*48760*/  FSETP.NEU.AND P1, PT, R6, RZ, PT ;  /* 0x000000ff0600720b */ /* 0x000fe40003f2d000 */
[----:B------:R-:W-:Y:S01]  /*48770*/  LOP3.LUT R3, R3, 0xfffffbff, RZ, 0xc0, !PT ;  /* 0xfffffbff03037812 */ /* 0x000fe200078ec0ff */
[----:B------:R-:W-:Y:S01]  /*48780*/  IMAD.SHL.U32 R11, R15, 0x4, RZ ;  /* 0x000000040f0b7824 */ /* 0x000fe200078e00ff */
[----:B------:R-:W-:Y:S02]  /*48790*/  LOP3.LUT R10, R14, 0x60, RZ, 0xc0, !PT ;  /* 0x000000600e0a7812 */ /* 0x000fe400078ec0ff */
[----:B------:R-:W-:Y:S01]  /*487a0*/  @P0 LOP3.LUT R3, R3, 0x400, RZ, 0xfc, !PT ;  /* 0x0000040003030812 */ /* 0x000fe200078efcff */
[----:B0-----:R-:W-:Y:S01]  /*487b0*/  IMAD.SHL.U32 R13, R13, 0x40, RZ ;  /* 0x000000400d0d7824 */ /* 0x001fe200078e00ff */
[----:B------:R-:W-:-:S02]  /*487c0*/  LOP3.LUT R28, R28, R11, RZ, 0x3c, !PT ;  /* 0x0000000b1c1c7212 */ /* 0x000fc400078e3cff */
[----:B------:R-:W-:Y:S01]  /*487d0*/  LOP3.LUT R3, R3, 0xfffffeff, RZ, 0xc0, !PT ;  /* 0xfffffeff03037812 */ /* 0x000fe200078ec0ff */
[----:B----4-:R-:W-:-:S03]  /*487e0*/  IMAD R5, R5, c[0x0][0x1c0], RZ ;  /* 0x0000700005057a24 */ /* 0x010fc600078e02ff */
[----:B------:R-:W-:-:S04]  /*487f0*/  @P1 LOP3.LUT R3, R3, 0x100, RZ, 0xfc, !PT ;  /* 0x0000010003031812 */ /* 0x000fc800078efcff */
[----:B------:R-:W-:Y:S01]  /*48800*/  LOP3.LUT R3, R3, 0xfffffdff, RZ, 0xc0, !PT ;  /* 0xfffffdff03037812 */ /* 0x000fe200078ec0ff */
[----:B-1----:R-:W-:Y:S04]  /*48810*/  STL [R1+0x3cc], R25 ;  /* 0x0003cc1901007387 */ /* 0x002fe80000100800 */
[----:B------:R-:W-:Y:S01]  /*48820*/  STL [R1+0x2188], R25 ;  /* 0x0021881901007387 */ /* 0x000fe20000100800 */
[----:B--2---:R-:W-:Y:S02]  /*48830*/  @P2 FMUL R2, R2, 0.25 ;  /* 0x3e80000002022820 */ /* 0x004fe40000400000 */
[----:B---3--:R-:W-:Y:S02]  /*48840*/  @P2 FMUL R0, R0, 0.25 ;  /* 0x3e80000000002820 */ /* 0x008fe40000400000 */
[----:B------:R-:W-:-:S02]  /*48850*/  @!P0 FMUL R2, R2, 16777216 ;  /* 0x4b80000002028820 */ /* 0x000fc40000400000 */
[----:B------:R-:W-:Y:S02]  /*48860*/  @!P0 FMUL R0, R0, 16777216 ;  /* 0x4b80000000008820 */ /* 0x000fe40000400000 */
[C---:B------:R-:W-:Y:S02]  /*48870*/  FMUL R2, R25.reuse, R2 ;  /* 0x0000000219027220 */ /* 0x040fe40000400000 */
[----:B------:R-:W-:Y:S01]  /*48880*/  FMUL R8, R25, R0 ;  /* 0x0000000019087220 */ /* 0x000fe20000400000 */
[----:B-----5:R-:W-:Y:S02]  /*48890*/  LOP3.LUT R0, R9, 0x18, RZ, 0xc0, !PT ;  /* 0x0000001809007812 */ /* 0x020fe400078ec0ff */
[----:B------:R-:W-:Y:S02]  /*488a0*/  LOP3.LUT R9, R13, 0x3f, R9, 0xf8, !PT ;  /* 0x0000003f0d097812 */ /* 0x000fe400078ef809 */
[----:B------:R-:W-:Y:S01]  /*488b0*/  FSETP.NEU.AND P0, PT, R4, RZ, PT ;  /* 0x000000ff0400720b */ /* 0x000fe20003f0d000 */
[----:B------:R-:W-:Y:S01]  /*488c0*/  IMAD R0, R0, 0x10, R10 ;  /* 0x0000001000007824 */ /* 0x000fe200078e020a */
[----:B------:R-:W-:Y:S01]  /*488d0*/  F2FP.BF16.PACK_AB R8, R2, R8 ;  /* 0x000000080208723e */ /* 0x000fe200000010ff */
[----:B------:R-:W-:Y:S01]  /*488e0*/  IMAD R2, R9, c[0x0][0x1c4], RZ ;  /* 0x0000710009027a24 */ /* 0x000fe200078e02ff */
[----:B------:R-:W-:-:S02]  /*488f0*/  SHF.L.U32 R4, R5, 0x1, RZ ;  /* 0x0000000105047819 */ /* 0x000fc400000006ff */
[----:B------:R-:W-:Y:S01]  /*48900*/  LEA R28, R0, R28, 0x6 ;  /* 0x0000001c001c7211 */ /* 0x000fe200078e30ff */
[----:B------:R-:W-:Y:S02]  /*48910*/  IMAD.SHL.U32 R0, R2, 0x2, RZ ;  /* 0x0000000202007824 */ /* 0x000fe400078e00ff */
[----:B------:R-:W-:-:S03]  /*48920*/  IMAD.HI R5, R5, 0x2, RZ ;  /* 0x0000000205057827 */ /* 0x000fc600078e02ff */
[----:B------:R-:W-:Y:S01]  /*48930*/  IADD3 R0, P1, P2, R0, c[0x0][0x178], R4 ;  /* 0x00005e0000007a10 */ /* 0x000fe20007a3e004 */
[----:B------:R-:W-:Y:S01]  /*48940*/  IMAD.HI R2, R2, 0x2, RZ ;  /* 0x0000000202027827 */ /* 0x000fe200078e02ff */
[----:B------:R-:W-:Y:S01]  /*48950*/  @P0 LOP3.LUT R3, R3, 0x200, RZ, 0xfc, !PT ;  /* 0x0000020003030812 */ /* 0x000fe200078efcff */
[----:B------:R0:W-:Y:S03]  /*48960*/  STL [R1+0x218c], R8 ;  /* 0x00218c0801007387 */ /* 0x0001e60000100800 */
[----:B------:R-:W-:Y:S01]  /*48970*/  IADD3.X R2, R2, c[0x0][0x17c], R5, P1, P2 ;  /* 0x00005f0002027a10 */ /* 0x000fe20000fe4405 */
[----:B------:R-:W-:Y:S04]  /*48980*/  STL [R1+0x2190], R28 ;  /* 0x0021901c01007387 */ /* 0x000fe80000100800 */
[----:B------:R-:W-:Y:S04]  /*48990*/  STL [R1+0x22b0], R3 ;  /* 0x0022b00301007387 */ /* 0x000fe80000100800 */
[----:B------:R1:W-:Y:S04]  /*489a0*/  STL [R1+0x2038], R0 ;  /* 0x0020380001007387 */ /* 0x0003e80000100800 */
[----:B------:R-:W-:Y:S04]  /*489b0*/  STL [R1+0x2030], R2 ;  /* 0x0020300201007387 */ /* 0x000fe80000100800 */
[----:B------:R-:W2:Y:S04]  /*489c0*/  LDL.LU R6, [R1+0x828] ;  /* 0x0008280001067983 */ /* 0x000ea80000300800 */
[----:B--2---:R2:W-:Y:S04]  /*489d0*/  STL [R1+0x22b4], R6 ;  /* 0x0022b40601007387 */ /* 0x0045e80000100800 */
[----:B------:R-:W3:Y:S04]  /*489e0*/  LDL.LU R4, [R1+0x82c] ;  /* 0x00082c0001047983 */ /* 0x000ee80000300800 */
[----:B---3--:R3:W-:Y:S04]  /*489f0*/  STL [R1+0x22b8], R4 ;  /* 0x0022b80401007387 */ /* 0x0087e80000100800 */
[----:B------:R-:W4:Y:S04]  /*48a00*/  LDL.LU R5, [R1+0x818] ;  /* 0x0008180001057983 */ /* 0x000f280000300800 */
[----:B----4-:R4:W-:Y:S04]  /*48a10*/  STL [R1+0x22bc], R5 ;  /* 0x0022bc0501007387 */ /* 0x0109e80000100800 */
[----:B------:R-:W5:Y:S04]  /*48a20*/  LDL.LU R7, [R1+0x81c] ;  /* 0x00081c0001077983 */ /* 0x000f680000300800 */
[----:B-----5:R2:W-:Y:S04]  /*48a30*/  STL [R1+0x22c0], R7 ;  /* 0x0022c00701007387 */ /* 0x0205e80000100800 */
        /* <DEDUP_REMOVED lines=12> */
[----:B-1----:R-:W5:Y:S04]  /*48b00*/  LDL.LU R0, [R1+0x7a8] ;  /* 0x0007a80001007983 */ /* 0x002f680000300800 */
        /* <DEDUP_REMOVED lines=10> */
[----:B--2---:R-:W2:Y:S04]  /*48bb0*/  LDL.LU R6, [R1+0x87c] ;  /* 0x00087c0001067983 */ /* 0x004ea80000300800 */
[----:B---3--:R-:W3:Y:S04]  /*48bc0*/  LDL.LU R4, [R1+0x868] ;  /* 0x0008680001047983 */ /* 0x008ee80000300800 */
[----:B------:R-:W3:Y:S04]  /*48bd0*/  LDL.LU R2, [R1+0x86c] ;  /* 0x00086c0001027983 */ /* 0x000ee80000300800 */
[----:B----4-:R-:W4:Y:S04]  /*48be0*/  LDL.LU R5, [R1+0x858] ;  /* 0x0008580001057983 */ /* 0x010f280000300800 */
[----:B------:R-:W4:Y:S01]  /*48bf0*/  LDL.LU R7, [R1+0x85c] ;  /* 0x00085c0001077983 */ /* 0x000f220000300800 */
[----:B------:R-:W-:-:S13]  /*48c00*/  FSETP.GT.AND P1, PT, |R29|, 8.50705917302346158658e+37, PT ;  /* 0x7e8000001d00780b */ /* 0x000fda0003f24200 */
[----:B-----5:R-:W-:Y:S02]  /*48c10*/  @P1 FMUL R3, R3, 0.25 ;  /* 0x3e80000003031820 */ /* 0x020fe40000400000 */
[----:B--2---:R-:W-:Y:S02]  /*48c20*/  @P1 FMUL R6, R6, 0.25 ;  /* 0x3e80000006061820 */ /* 0x004fe40000400000 */
[----:B---3--:R-:W-:Y:S02]  /*48c30*/  @P1 FMUL R4, R4, 0.25 ;  /* 0x3e80000004041820 */ /* 0x008fe40000400000 */
[----:B------:R-:W-:Y:S02]  /*48c40*/  @P1 FMUL R2, R2, 0.25 ;  /* 0x3e80000002021820 */ /* 0x000fe40000400000 */
[----:B----4-:R-:W-:Y:S02]  /*48c50*/  @P1 FMUL R5, R5, 0.25 ;  /* 0x3e80000005051820 */ /* 0x010fe40000400000 */
[----:B------:R-:W-:-:S05]  /*48c60*/  @P1 FMUL R7, R7, 0.25 ;  /* 0x3e80000007071820 */ /* 0x000fca0000400000 */
[----:B------:R0:W-:Y:S04]  /*48c70*/  STL [R1+0x34c], R7 ;  /* 0x00034c0701007387 */ /* 0x0001e80000100800 */
[----:B0-----:R-:W2:Y:S04]  /*48c80*/  LDL.LU R7, [R1+0x22c0] ;  /* 0x0022c00001077983 */ /* 0x001ea80000300800 */
[----:B------:R0:W-:Y:S04]  /*48c90*/  STL [R1+0x350], R5 ;  /* 0x0003500501007387 */ /* 0x0001e80000100800 */
[----:B0-----:R-:W3:Y:S04]  /*48ca0*/  LDL.LU R5, [R1+0x22bc] ;  /* 0x0022bc0001057983 */ /* 0x001ee80000300800 */
[----:B------:R-:W-:Y:S04]  /*48cb0*/  STL [R1+0x2224], R2 ;  /* 0x0022240201007387 */ /* 0x000fe80000100800 */
[----:B------:R0:W-:Y:S04]  /*48cc0*/  STL [R1+0x358], R4 ;  /* 0x0003580401007387 */ /* 0x0001e80000100800 */
[----:B0-----:R-:W4:Y:S04]  /*48cd0*/  LDL.LU R4, [R1+0x22b8] ;  /* 0x0022b80001047983 */ /* 0x001f280000300800 */
[----:B------:R0:W-:Y:S04]  /*48ce0*/  STL [R1+0x35c], R6 ;  /* 0x00035c0601007387 */ /* 0x0001e80000100800 */
[----:B0-----:R-:W5:Y:S04]  /*48cf0*/  LDL.LU R6, [R1+0x22b4] ;  /* 0x0022b40001067983 */ /* 0x001f680000300800 */
[----:B------:R0:W-:Y:S04]  /*48d00*/  STL [R1+0x360], R3 ;  /* 0x0003600301007387 */ /* 0x0001e80000100800 */
[----:B0-----:R-:W5:Y:S01]  /*48d10*/  LDL.LU R3, [R1+0x22b0] ;  /* 0x0022b00001037983 */ /* 0x001f620000300800 */
[----:B------:R-:W-:-:S02]  /*48d20*/  @P1 FMUL R27, R27, 0.25 ;  /* 0x3e8000001b1b1820 */ /* 0x000fc40000400000 */
[----:B------:R-:W-:Y:S02]  /*48d30*/  @P1 FMUL R28, R28, 0.25 ;  /* 0x3e8000001c1c1820 */ /* 0x000fe40000400000 */
[----:B------:R-:W-:Y:S01]  /*48d40*/  @P1 FMUL R26, R26, 0.25 ;  /* 0x3e8000001a1a1820 */ /* 0x000fe20000400000 */
[----:B------:R0:W-:Y:S01]  /*48d50*/  STL [R1+0x364], R27 ;  /* 0x0003641b01007387 */ /* 0x0001e20000100800 */
[----:B------:R-:W-:Y:S02]  /*48d60*/  @P1 FMUL R25, R25, 0.25 ;  /* 0x3e80000019191820 */ /* 0x000fe40000400000 */
[----:B------:R-:W-:Y:S02]  /*48d70*/  @P1 FMUL R24, R24, 0.25 ;  /* 0x3e80000018181820 */ /* 0x000fe40000400000 */
[----:B------:R-:W-:Y:S02]  /*48d80*/  @P1 FMUL R23, R23, 0.25 ;  /* 0x3e80000017171820 */ /* 0x000fe40000400000 */
[----:B------:R-:W-:Y:S01]  /*48d90*/  @P1 FMUL R22, R22, 0.25 ;  /* 0x3e80000016161820 */ /* 0x000fe20000400000 */
[----:B0-----:R-:W5:Y:S01]  /*48da0*/  LDL.LU R27, [R1+0x22ac] ;  /* 0x0022ac00011b7983 */ /* 0x001f620000300800 */
[----:B------:R-:W-:-:S03]  /*48db0*/  @P1 FMUL R0, R0, 0.25 ;  /* 0x3e80000000001820 */ /* 0x000fc60000400000 */
[----:B------:R-:W-:Y:S01]  /*48dc0*/  STL [R1+0x368], R28 ;  /* 0x0003681c01007387 */ /* 0x000fe20000100800 */
        /* <DEDUP_REMOVED lines=8> */
[----:B------:R-:W-:Y:S01]  /*48e50*/  @P1 FMUL R17, R17, 0.25 ;  /* 0x3e80000011111820 */ /* 0x000fe20000400000 */
[----:B------:R-:W-:Y:S02]  /*48e60*/  FSETP.GEU.AND P0, PT, |R29|, 1.175494350822287508e-38, PT ;  /* 0x008000001d00780b */ /* 0x000fe40003f0e200 */
[----:B------:R-:W-:Y:S01]  /*48e70*/  STL [R1+0x37c], R22 ;  /* 0x00037c1601007387 */ /* 0x000fe20000100800 */
[----:B------:R-:W-:-:S03]  /*48e80*/  @P1 FMUL R16, R16, 0.25 ;  /* 0x3e80000010101820 */ /* 0x000fc60000400000 */
[----:B------:R0:W-:Y:S01]  /*48e90*/  STL [R1+0x2228], R0 ;  /* 0x0022280001007387 */ /* 0x0001e20000100800 */
        /* <DEDUP_REMOVED lines=15> */
[----:B------:R-:W-:Y:S04]  /*48f90*/  STL [R1+0x3a0], R14 ;  /* 0x0003a00e01007387 */ /* 0x000fe80000100800 */
[----:B------:R-:W-:Y:S04]  /*48fa0*/  STL [R1+0x3a4], R13 ;  /* 0x0003a40d01007387 */ /* 0x000fe80000100800 */
[----:B------:R-:W-:Y:S04]  /*48fb0*/  STL [R1+0x3a8], R12 ;  /* 0x0003a80c01007387 */ /* 0x000fe80000100800 */
[----:B------:R-:W-:Y:S01]  /*48fc0*/  STL [R1+0x3ac], R11 ;  /* 0x0003ac0b01007387 */ /* 0x000fe20000100800 */
[----:B------:R-:W-:-:S03]  /*48fd0*/  @P1 FMUL R29, R29, 0.25 ;  /* 0x3e8000001d1d1820 */ /* 0x000fc60000400000 */
[----:B------:R-:W-:Y:S04]  /*48fe0*/  STL [R1+0x3b0], R10 ;  /* 0x0003b00a01007387 */ /* 0x000fe80000100800 */
[----:B------:R-:W-:Y:S04]  /*48ff0*/  STL [R1+0x3b4], R9 ;  /* 0x0003b40901007387 */ /* 0x000fe80000100800 */
[----:B------:R-:W-:Y:S01]  /*49000*/  STL [R1+0x3b8], R8 ;  /* 0x0003b80801007387 */ /* 0x000fe20000100800 */
[----:B--2---:R-:W-:-:S05]  /*49010*/  @P1 FMUL R7, R7, 0.25 ;  /* 0x3e80000007071820 */ /* 0x004fca0000400000 */
[----:B------:R-:W-:Y:S01]  /*49020*/  STL [R1+0x3bc], R7 ;  /* 0x0003bc0701007387 */ /* 0x000fe20000100800 */
[----:B---3--:R-:W-:-:S05]  /*49030*/  @P1 FMUL R5, R5, 0.25 ;  /* 0x3e80000005051820 */ /* 0x008fca0000400000 */
[----:B------:R-:W-:Y:S01]  /*49040*/  STL [R1+0x3c0], R5 ;  /* 0x0003c00501007387 */ /* 0x000fe20000100800 */
[----:B----4-:R-:W-:-:S05]  /*49050*/  @P1 FMUL R4, R4, 0.25 ;  /* 0x3e80000004041820 */ /* 0x010fca0000400000 */
[----:B------:R-:W-:Y:S01]  /*49060*/  STL [R1+0x3c4], R4 ;  /* 0x0003c40401007387 */ /* 0x000fe20000100800 */
[----:B-----5:R-:W-:-:S05]  /*49070*/  @P1 FMUL R6, R6, 0.25 ;  /* 0x3e80000006061820 */ /* 0x020fca0000400000 */
[----:B------:R-:W-:Y:S01]  /*49080*/  STL [R1+0x3c8], R6 ;  /* 0x0003c80601007387 */ /* 0x000fe20000100800 */
[----:B------:R-:W-:-:S04]  /*49090*/  LOP3.LUT R3, R3, 0xfffff7ff, RZ, 0xc0, !PT ;  /* 0xfffff7ff03037812 */ /* 0x000fc800078ec0ff */
[----:B------:R-:W-:-:S05]  /*490a0*/  @P0 LOP3.LUT R3, R3, 0x800, RZ, 0xfc, !PT ;  /* 0x0000080003030812 */ /* 0x000fca00078efcff */
[----:B------:R1:W-:Y:S04]  /*490b0*/  STL [R1+0x222c], R3 ;  /* 0x00222c0301007387 */ /* 0x0003e80000100800 */
[----:B------:R2:W-:Y:S04]  /*490c0*/  STL [R1+0x2220], R29 ;  /* 0x0022201d01007387 */ /* 0x0005e80000100800 */
[----:B0-----:R-:W3:Y:S04]  /*490d0*/  LDL.LU R0, [R1+0x820] ;  /* 0x0008200001007983 */ /* 0x001ee80000300800 */
[----:B---3--:R0:W-:Y:S04]  /*490e0*/  STL [R1+0x229c], R0 ;  /* 0x00229c0001007387 */ /* 0x0081e80000100800 */
[----:B------:R-:W3:Y:S04]  /*490f0*/  LDL.LU R2, [R1+0x824] ;  /* 0x0008240001027983 */ /* 0x000ee80000300800 */
[----:B---3--:R3:W-:Y:S04]  /*49100*/  STL [R1+0x22a0], R2 ;  /* 0x0022a00201007387 */ /* 0x0087e80000100800 */
[----:B-1----:R-:W4:Y:S04]  /*49110*/  LDL.LU R3, [R1+0x810] ;  /* 0x0008100001037983 */ /* 0x002f280000300800 */
[----:B----4-:R1:W-:Y:S04]  /*49120*/  STL [R1+0x22a4], R3 ;  /* 0x0022a40301007387 */ /* 0x0103e80000100800 */
[----:B------:R-:W4:Y:S04]  /*49130*/  LDL.LU R4, [R1+0x814] ;  /* 0x0008140001047983 */ /* 0x000f280000300800 */
[----:B----4-:R4:W-:Y:S04]  /*49140*/  STL [R1+0x22a8], R4 ;  /* 0x0022a80401007387 */ /* 0x0109e80000100800 */
        /* <DEDUP_REMOVED lines=23> */
[----:B------:R-:W2:Y:S04]  /*492c0*/  LDL.LU R10, [R1+0x874] ;  /* 0x00087400010a7983 */ /* 0x000ea80000300800 */
[----:B0-----:R-:W2:Y:S04]  /*492d0*/  LDL.LU R0, [R1+0x860] ;  /* 0x0008600001007983 */ /* 0x001ea80000300800 */
[----:B---3--:R-:W3:Y:S04]  /*492e0*/  LDL.LU R2, [R1+0x864] ;  /* 0x0008640001027983 */ /* 0x008ee80000300800 */
[----:B-1----:R-:W5:Y:S04]  /*492f0*/  LDL.LU R3, [R1+0x850] ;  /* 0x0008500001037983 */ /* 0x002f680000300800 */
[----:B----4-:R-:W4:Y:S01]  /*49300*/  LDL.LU R4, [R1+0x854] ;  /* 0x0008540001047983 */ /* 0x010f220000300800 */
[----:B------:R-:W-:-:S13]  /*49310*/  FSETP.GT.AND P2, PT, |R27|, 8.50705917302346158658e+37, PT ;  /* 0x7e8000001b00780b */ /* 0x000fda0003f44200 */
[----:B--2---:R-:W-:Y:S02]  /*49320*/  @P2 FMUL R0, R0, 0.25 ;  /* 0x3e80000000002820 */ /* 0x004fe40000400000 */
[----:B---3--:R-:W-:Y:S02]  /*49330*/  @P2 FMUL R2, R2, 0.25 ;  /* 0x3e80000002022820 */ /* 0x008fe40000400000 */
[----:B-----5:R-:W-:Y:S02]  /*49340*/  @P2 FMUL R3, R3, 0.25 ;  /* 0x3e80000003032820 */ /* 0x020fe40000400000 */
[----:B----4-:R-:W-:-:S05]  /*49350*/  @P2 FMUL R4, R4, 0.25 ;  /* 0x3e80000004042820 */ /* 0x010fca0000400000 */
[----:B------:R0:W-:Y:S04]  /*49360*/  STL [R1+0x29c], R4 ;  /* 0x00029c0401007387 */ /* 0x0001e80000100800 */
[----:B0-----:R-:W2:Y:S04]  /*49370*/  LDL.LU R4, [R1+0x22a8] ;  /* 0x0022a80001047983 */ /* 0x001ea80000300800 */
[----:B------:R0:W-:Y:S04]  /*49380*/  STL [R1+0x2a0], R3 ;  /* 0x0002a00301007387 */ /* 0x0001e80000100800 */
[----:B0-----:R-:W3:Y:S04]  /*49390*/  LDL.LU R3, [R1+0x22a4] ;  /* 0x0022a40001037983 */ /* 0x001ee80000300800 */
[----:B------:R0:W-:Y:S04]  /*493a0*/  STL [R1+0x2a4], R2 ;  /* 0x0002a40201007387 */ /* 0x0001e80000100800 */
[----:B0-----:R-:W4:Y:S04]  /*493b0*/  LDL.LU R2, [R1+0x22a0] ;  /* 0x0022a00001027983 */ /* 0x001f280000300800 */
        /* <DEDUP_REMOVED lines=45> */
[----:B------:R-:W-:-:S03]  /*49690*/  FSETP.GEU.AND P1, PT, |R27|, 1.175494350822287508e-38, PT ;  /* 0x008000001b00780b */ /* 0x000fc60003f2e200 */
[----:B------:R-:W-:Y:S01]  /*496a0*/  STL [R1+0x324], R11 ;  /* 0x0003240b01007387 */ /* 0x000fe20000100800 */
[----:B------:R-:W-:-:S03]  /*496b0*/  @P2 FMUL R27, R27, 0.25 ;  /* 0x3e8000001b1b2820 */ /* 0x000fc60000400000 */
[----:B------:R-:W-:Y:S04]  /*496c0*/  STL [R1+0x328], R9 ;  /* 0x0003280901007387 */ /* 0x000fe80000100800 */
[----:B------:R-:W-:Y:S04]  /*496d0*/  STL [R1+0x32c], R8 ;  /* 0x00032c0801007387 */ /* 0x000fe80000100800 */
        /* <DEDUP_REMOVED lines=8> */
[----:B------:R-:W-:Y:S04]  /*49760*/  STL [R1+0x344], R2 ;  /* 0x0003440201007387 */ /* 0x000fe80000100800 */
[----:B------:R-:W-:Y:S01]  /*49770*/  STL [R1+0x221c], R27 ;  /* 0x00221c1b01007387 */ /* 0x000fe20000100800 */
[----:B-----5:R-:W-:-:S05]  /*49780*/  @P2 FMUL R0, R0, 0.25 ;  /* 0x3e80000000002820 */ /* 0x020fca0000400000 */
[----:B------:R0:W-:Y:S04]  /*49790*/  STL [R1+0x348], R0 ;  /* 0x0003480001007387 */ /* 0x0001e80000100800 */
[----:B0-----:R-:W2:Y:S04]  /*497a0*/  LDL.LU R0, [R1+0x638] ;  /* 0x0006380001007983 */ /* 0x001ea80000300800 */
[----:B--2---:R0:W-:Y:S04]  /*497b0*/  STL [R1+0x2288], R0 ;  /* 0x0022880001007387 */ /* 0x0041e80000100800 */
[----:B------:R-:W2:Y:S04]  /*497c0*/  LDL.LU R2, [R1+0x63c] ;  /* 0x00063c0001027983 */ /* 0x000ea80000300800 */
[----:B--2---:R1:W-:Y:S04]  /*497d0*/  STL [R1+0x228c], R2 ;  /* 0x00228c0201007387 */ /* 0x0043e80000100800 */
[----:B------:R-:W2:Y:S04]  /*497e0*/  LDL.LU R3, [R1+0x648] ;  /* 0x0006480001037983 */ /* 0x000ea80000300800 */
[----:B--2---:R2:W-:Y:S04]  /*497f0*/  STL [R1+0x2290], R3 ;  /* 0x0022900301007387 */ /* 0x0045e80000100800 */
[----:B------:R-:W3:Y:S04]  /*49800*/  LDL.LU R4, [R1+0x64c] ;  /* 0x00064c0001047983 */ /* 0x000ee80000300800 */
[----:B---3--:R3:W-:Y:S04]  /*49810*/  STL [R1+0x2294], R4 ;  /* 0x0022940401007387 */ /* 0x0087e80000100800 */
[----:B------:R-:W4:Y:S04]  /*49820*/  LDL.LU R5, [R1+0x658] ;  /* 0x0006580001057983 */ /* 0x000f280000300800 */
[----:B------:R-:W5:Y:S04]  /*49830*/  LDL.LU R6, [R1+0x65c] ;  /* 0x00065c0001067983 */ /* 0x000f680000300800 */
        /* <DEDUP_REMOVED lines=23> */
[----:B-1----:R-:W5:Y:S04]  /*499b0*/  LDL.LU R2, [R1+0x84c] ;  /* 0x00084c0001027983 */ /* 0x002f680000300800 */
[----:B--2---:R-:W2:Y:S04]  /*499c0*/  LDL.LU R3, [R1+0x838] ;  /* 0x0008380001037983 */ /* 0x004ea80000300800 */
[----:B---3--:R-:W3:Y:S01]  /*499d0*/  LDL.LU R4, [R1+0x83c] ;  /* 0x00083c0001047983 */ /* 0x008ee20000300800 */
[----:B------:R-:W-:-:S13]  /*499e0*/  FSETP.GT.AND P3, PT, |R10|, 8.50705917302346158658e+37, PT ;  /* 0x7e8000000a00780b */ /* 0x000fda0003f64200 */
[----:B----4-:R-:W-:Y:S02]  /*499f0*/  @P3 FMUL R0, R0, 0.25 ;  /* 0x3e80000000003820 */ /* 0x010fe40000400000 */
[----:B-----5:R-:W-:Y:S02]  /*49a00*/  @P3 FMUL R2, R2, 0.25 ;  /* 0x3e80000002023820 */ /* 0x020fe40000400000 */
[----:B--2---:R-:W-:Y:S02]  /*49a10*/  @P3 FMUL R3, R3, 0.25 ;  /* 0x3e80000003033820 */ /* 0x004fe40000400000 */
[----:B---3--:R-:W-:-:S05]  /*49a20*/  @P3 FMUL R4, R4, 0.25 ;  /* 0x3e80000004043820 */ /* 0x008fca0000400000 */
        /* <DEDUP_REMOVED lines=64> */
[----:B------:R0:W-:Y:S04]  /*49e30*/  STL [R1+0x298], R0 ;  /* 0x0002980001007387 */ /* 0x0001e80000100800 */
[----:B0-----:R-:W2:Y:S01]  /*49e40*/  LDL.LU R0, [R1+0x630] ;  /* 0x0006300001007983 */ /* 0x001ea20000300800 */
[C---:B------:R-:W-:Y:S01]  /*49e50*/  FSETP.GEU.AND P2, PT, |R10|.reuse, 1.175494350822287508e-38, PT ;  /* 0x008000000a00780b */ /* 0x040fe20003f4e200 */
[----:B------:R-:W-:Y:S02]  /*49e60*/  @P3 FMUL R10, R10, 0.25 ;  /* 0x3e8000000a0a3820 */ /* 0x000fe40000400000 */
[----:B--2---:R-:W-:Y:S04]  /*49e70*/  STL [R1+0x2274], R0 ;  /* 0x0022740001007387 */ /* 0x004fe80000100800 */
[----:B------:R0:W-:Y:S04]  /*49e80*/  STL [R1+0xec], R10 ;  /* 0x0000ec0a01007387 */ /* 0x0001e80000100800 */
        /* <DEDUP_REMOVED lines=158> */
[----:B------:R-:W-:Y:S02]  /*4a870*/  @P5 FMUL R27, R27, 0.25 ;  /* 0x3e8000001b1b5820 */ /* 0x000fe40000400000 */
[----:B------:R-:W-:Y:S01]  /*4a880*/  @P5 FMUL R26, R26, 0.25 ;  /* 0x3e8000001a1a5820 */ /* 0x000fe20000400000 */
[----:B------:R-:W-:Y:S01]  /*4a890*/  STL [R1+0x128], R29 ;  /* 0x0001281d01007387 */ /* 0x000fe20000100800 */
[----:B------:R-:W-:Y:S02]  /*4a8a0*/  @P5 FMUL R25, R25, 0.25 ;  /* 0x3e80000019195820 */ /* 0x000fe40000400000 */
[----:B------:R-:W-:Y:S01]  /*4a8b0*/  @P5 FMUL R24, R24, 0.25 ;  /* 0x3e80000018185820 */ /* 0x000fe20000400000 */
[----:B------:R-:W-:Y:S01]  /*4a8c0*/  STL [R1+0x12c], R28 ;  /* 0x00012c1c01007387 */ /* 0x000fe20000100800 */
[----:B------:R-:W-:-:S02]  /*4a8d0*/  @P5 FMUL R23, R23, 0.25 ;  /* 0x3e80000017175820 */ /* 0x000fc40000400000 */
[----:B------:R-:W-:Y:S01]  /*4a8e0*/  @P5 FMUL R22, R22, 0.25 ;  /* 0x3e80000016165820 */ /* 0x000fe20000400000 */
[----:B------:R-:W-:Y:S01]  /*4a8f0*/  STL [R1+0x130], R27 ;  /* 0x0001301b01007387 */ /* 0x000fe20000100800 */
[----:B------:R-:W-:Y:S02]  /*4a900*/  @P5 FMUL R21, R21, 0.25 ;  /* 0x3e80000015155820 */ /* 0x000fe40000400000 */
[----:B------:R-:W-:Y:S01]  /*4a910*/  @P5 FMUL R20, R20, 0.25 ;  /* 0x3e80000014145820 */ /* 0x000fe20000400000 */
        /* <DEDUP_REMOVED lines=47> */
[----:B------:R-:W-:Y:S04]  /*4ac10*/  STL [R1+0xf8], R11 ;  /* 0x0000f80b01007387 */ /* 0x000fe80000100800 */
[----:B------:R-:W2:Y:S04]  /*4ac20*/  LDL.LU R2, [R1+0x574] ;  /* 0x0005740001027983 */ /* 0x000ea80000300800 */
[----:B--2---:R-:W-:Y:S04]  /*4ac30*/  STL [R1+0x2258], R2 ;  /* 0x0022580201007387 */ /* 0x004fe80000100800 */
[----:B------:R-:W2:Y:S04]  /*4ac40*/  LDL.LU R4, [R1+0x560] ;  /* 0x0005600001047983 */ /* 0x000ea80000300800 */
[----:B--2---:R0:W-:Y:S04]  /*4ac50*/  STL [R1+0x225c], R4 ;  /* 0x00225c0401007387 */ /* 0x0041e80000100800 */
[----:B0-----:R-:W2:Y:S04]  /*4ac60*/  LDL R4, [R1+0xfc] ;  /* 0x0000fc0001047983 */ /* 0x001ea80000100800 */
        /* <DEDUP_REMOVED lines=15> */
[----:B--2---:R0:W-:Y:S04]  /*4ad60*/  STL [R1+0xc0], R0 ;  /* 0x0000c00001007387 */ /* 0x0041e80000100800 */
[----:B------:R-:W2:Y:S04]  /*4ad70*/  LDL.LU R19, [R1+0x5e0] ;  /* 0x0005e00001137983 */ /* 0x000ea80000300800 */
[----:B------:R-:W3:Y:S04]  /*4ad80*/  LDL.LU R20, [R1+0x5e4] ;  /* 0x0005e40001147983 */ /* 0x000ee80000300800 */
[----:B------:R-:W4:Y:S04]  /*4ad90*/  LDL.LU R3, [R1+0x5d0] ;  /* 0x0005d00001037983 */ /* 0x000f280000300800 */
        /* <DEDUP_REMOVED lines=9> */
[----:B0-----:R-:W5:Y:S04]  /*4ae30*/  LDL.LU R0, [R1+0x580] ;  /* 0x0005800001007983 */ /* 0x001f680000300800 */
[----:B------:R-:W5:Y:S01]  /*4ae40*/  LDL.LU R2, [R1+0x584] ;  /* 0x0005840001027983 */ /* 0x000f620000300800 */
[----:B------:R-:W-:-:S03]  /*4ae50*/  FSETP.GT.AND P6, PT, |R4|, 8.50705917302346158658e+37, PT ;  /* 0x7e8000000400780b */ /* 0x000fc60003fc4200 */
[----:B------:R-:W5:Y:S10]  /*4ae60*/  LDL.LU R4, [R1+0x225c] ;  /* 0x00225c0001047983 */ /* 0x000f740000300800 */
[----:B--2---:R-:W-:-:S02]  /*4ae70*/  @P6 FMUL R19, R19, 0.25 ;  /* 0x3e80000013136820 */ /* 0x004fc40000400000 */
[----:B---3--:R-:W-:Y:S02]  /*4ae80*/  @P6 FMUL R20, R20, 0.25 ;  /* 0x3e80000014146820 */ /* 0x008fe40000400000 */
[----:B----4-:R-:W-:Y:S02]  /*4ae90*/  @P6 FMUL R3, R3, 0.25 ;  /* 0x3e80000003036820 */ /* 0x010fe40000400000 */
[----:B-----5:R-:W-:Y:S02]  /*4aea0*/  @P6 FMUL R27, R27, 0.25 ;  /* 0x3e8000001b1b6820 */ /* 0x020fe40000400000 */
[----:B------:R-:W-:Y:S02]  /*4aeb0*/  @P6 FMUL R21, R21, 0.25 ;  /* 0x3e80000015156820 */ /* 0x000fe40000400000 */
[----:B------:R-:W-:Y:S02]  /*4aec0*/  @P6 FMUL R22, R22, 0.25 ;  /* 0x3e80000016166820 */ /* 0x000fe40000400000 */
[----:B------:R-:W-:-:S02]  /*4aed0*/  @P6 FMUL R23, R23, 0.25 ;  /* 0x3e80000017176820 */ /* 0x000fc40000400000 */
[----:B------:R-:W-:Y:S02]  /*4aee0*/  @P6 FMUL R24, R24, 0.25 ;  /* 0x3e80000018186820 */ /* 0x000fe40000400000 */
[----:B------:R-:W-:Y:S02]  /*4aef0*/  @P6 FMUL R25, R25, 0.25 ;  /* 0x3e80000019196820 */ /* 0x000fe40000400000 */
[----:B------:R-:W-:Y:S02]  /*4af00*/  @P6 FMUL R26, R26, 0.25 ;  /* 0x3e8000001a1a6820 */ /* 0x000fe40000400000 */
[----:B------:R-:W-:Y:S02]  /*4af10*/  @P6 FMUL R28, R28, 0.25 ;  /* 0x3e8000001c1c6820 */ /* 0x000fe40000400000 */
[----:B------:R-:W-:Y:S02]  /*4af20*/  @P6 FMUL R29, R29, 0.25 ;  /* 0x3e8000001d1d6820 */ /* 0x000fe40000400000 */
[----:B------:R-:W-:-:S02]  /*4af30*/  @P6 FMUL R0, R0, 0.25 ;  /* 0x3e80000000006820 */ /* 0x000fc40000400000 */
[----:B------:R-:W-:-:S05]  /*4af40*/  @P6 FMUL R2, R2, 0.25 ;  /* 0x3e80000002026820 */ /* 0x000fca0000400000 */
[----:B------:R0:W-:Y:S04]  /*4af50*/  STL [R1+0x80], R2 ;  /* 0x0000800201007387 */ /* 0x0001e80000100800 */
[----:B0-----:R-:W2:Y:S04]  /*4af60*/  LDL.LU R2, [R1+0x2258] ;  /* 0x0022580001027983 */ /* 0x001ea80000300800 */
[----:B------:R0:W-:Y:S04]  /*4af70*/  STL [R1+0x7c], R0 ;  /* 0x00007c0001007387 */ /* 0x0001e80000100800 */
[----:B0-----:R-:W3:Y:S04]  /*4af80*/  LDL.LU R0, [R1+0x2254] ;  /* 0x0022540001007983 */ /* 0x001ee80000300800 */
[----:B------:R-:W-:Y:S04]  /*4af90*/  STL [R1+0x88], R29 ;  /* 0x0000881d01007387 */ /* 0x000fe80000100800 */
        /* <DEDUP_REMOVED lines=12> */
[----:B------:R0:W-:Y:S04]  /*4b060*/  STL [R1+0x2234], R3 ;  /* 0x0022340301007387 */ /* 0x0001e80000100800 */
[----:B0-----:R-:W4:Y:S01]  /*4b070*/  LDL R3, [R1+0xc0] ;  /* 0x0000c00001037983 */ /* 0x001f220000100800 */
[----:B------:R-:W-:-:S02]  /*4b080*/  @P6 FMUL R18, R18, 0.25 ;  /* 0x3e80000012126820 */ /* 0x000fc40000400000 */
[----:B------:R-:W-:Y:S02]  /*4b090*/  @P6 FMUL R17, R17, 0.25 ;  /* 0x3e80000011116820 */ /* 0x000fe40000400000 */
[----:B------:R-:W-:Y:S01]  /*4b0a0*/  @P6 FMUL R16, R16, 0.25 ;  /* 0x3e80000010106820 */ /* 0x000fe20000400000 */
[----:B------:R-:W-:Y:S01]  /*4b0b0*/  STL [R1+0xbc], R18 ;  /* 0x0000bc1201007387 */ /* 0x000fe20000100800 */
[----:B------:R-:W-:Y:S02]  /*4b0c0*/  @P6 FMUL R15, R15, 0.25 ;  /* 0x3e8000000f0f6820 */ /* 0x000fe40000400000 */
        /* <DEDUP_REMOVED lines=9> */
[----:B------:R-:W-:Y:S02]  /*4b160*/  @P6 FMUL R5, R5, 0.25 ;  /* 0x3e80000005056820 */ /* 0x000fe40000400000 */
[----:B------:R-:W-:Y:S02]  /*4b170*/  @P6 FMUL R4, R4, 0.25 ;  /* 0x3e80000004046820 */ /* 0x000fe40000400000 */
[----:B--2---:R-:W-:Y:S02]  /*4b180*/  @P6 FMUL R2, R2, 0.25 ;  /* 0x3e80000002026820 */ /* 0x004fe40000400000 */
[----:B----4-:R-:W-:-:S05]  /*4b190*/  @P6 FMUL R3, R3, 0.25 ;  /* 0x3e80000003036820 */ /* 0x010fca0000400000 */
[----:B------:R-:W-:Y:S04]  /*4b1a0*/  @P6 STL [R1+0xc0], R3 ;  /* 0x0000c00301006387 */ /* 0x000fe80000100800 */
[----:B------:R-:W-:Y:S04]  /*4b1b0*/  STL [R1+0xc4], R17 ;  /* 0x0000c41101007387 */ /* 0x000fe80000100800 */
[----:B------:R0:W-:Y:S04]  /*4b1c0*/  STL [R1+0x2238], R3 ;  /* 0x0022380301007387 */ /* 0x0001e80000100800 */
[----:B------:R-:W-:Y:S04]  /*4b1d0*/  STL [R1+0xc8], R16 ;  /* 0x0000c81001007387 */ /* 0x000fe80000100800 */
[----:B0-----:R-:W2:Y:S04]  /*4b1e0*/  LDL R3, [R1+0xfc] ;  /* 0x0000fc0001037983 */ /* 0x001ea80000100800 */
[----:B------:R-:W-:Y:S04]  /*4b1f0*/  STL [R1+0xcc], R15 ;  /* 0x0000cc0f01007387 */ /* 0x000fe80000100800 */
[----:B------:R-:W-:Y:S04]  /*4b200*/  STL [R1+0xd0], R14 ;  /* 0x0000d00e01007387 */ /* 0x000fe80000100800 */
[----:B------:R-:W-:Y:S04]  /*4b210*/  STL [R1+0xd4], R13 ;  /* 0x0000d40d01007387 */ /* 0x000fe80000100800 */
[----:B------:R-:W-:Y:S04]  /*4b220*/  STL [R1+0xd8], R12 ;  /* 0x0000d80c01007387 */ /* 0x000fe80000100800 */
[----:B------:R-:W-:Y:S04]  /*4b230*/  STL [R1+0xdc], R11 ;  /* 0x0000dc0b01007387 */ /* 0x000fe80000100800 */
[----:B------:R-:W-:Y:S04]  /*4b240*/  STL [R1+0xe0], R10 ;  /* 0x0000e00a01007387 */ /* 0x000fe80000100800 */
[----:B------:R0:W-:Y:S04]  /*4b250*/  STL [R1+0xe4], R9 ;  /* 0x0000e40901007387 */ /* 0x0001e80000100800 */
[----:B------:R-:W-:Y:S04]  /*4b260*/  STL [R1+0xe8], R8 ;  /* 0x0000e80801007387 */ /* 0x000fe80000100800 */
[----:B------:R-:W-:Y:S04]  /*4b270*/  STL [R1+0xf4], R7 ;  /* 0x0000f40701007387 */ /* 0x000fe80000100800 */
[----:B------:R-:W-:Y:S04]  /*4b280*/  STL [R1+0x100], R6 ;  /* 0x0001000601007387 */ /* 0x000fe80000100800 */
[----:B------:R-:W-:Y:S04]  /*4b290*/  STL [R1+0x108], R5 ;  /* 0x0001080501007387 */ /* 0x000fe80000100800 */
[----:B------:R-:W-:Y:S04]  /*4b2a0*/  STL [R1+0x10c], R4 ;  /* 0x00010c0401007387 */ /* 0x000fe80000100800 */
[----:B------:R-:W-:Y:S04]  /*4b2b0*/  STL [R1+0x110], R2 ;  /* 0x0001100201007387 */ /* 0x000fe80000100800 */
[----:B0-----:R-:W4:Y:S01]  /*4b2c0*/  LDL.LU R9, [R1+0x4d8] ;  /* 0x0004d80001097983 */ /* 0x001f220000300800 */
[----:B---3--:R-:W-:-:S05]  /*4b2d0*/  @P6 FMUL R0, R0, 0.25 ;  /* 0x3e80000000006820 */ /* 0x008fca0000400000 */
[----:B------:R0:W-:Y:S04]  /*4b2e0*/  STL [R1+0x114], R0 ;  /* 0x0001140001007387 */ /* 0x0001e80000100800 */
[----:B----4-:R-:W-:Y:S04]  /*4b2f0*/  STL [R1+0x223c], R9 ;  /* 0x00223c0901007387 */ /* 0x010fe80000100800 */
[----:B------:R-:W3:Y:S01]  /*4b300*/  LDL.LU R21, [R1+0x4dc] ;  /* 0x0004dc0001157983 */ /* 0x000ee20000300800 */
[C---:B--2---:R-:W-:Y:S01]  /*4b310*/  FSETP.GEU.AND P5, PT, |R3|.reuse, 1.175494350822287508e-38, PT ;  /* 0x008000000300780b */ /* 0x044fe20003fae200 */
[----:B------:R-:W-:-:S02]  /*4b320*/  @P6 FMUL R3, R3, 0.25 ;  /* 0x3e80000003036820 */ /* 0x000fc40000400000 */
[----:B---3--:R-:W-:Y:S04]  /*4b330*/  STL [R1+0x2240], R21 ;  /* 0x0022401501007387 */ /* 0x008fe80000100800 */
[----:B0-----:R-:W2:Y:S04]  /*4b340*/  LDL R0, [R1+0x104] ;  /* 0x0001040001007983 */ /* 0x001ea80000100800 */
[----:B------:R-:W-:Y:S04]  /*4b350*/  @P6 STL [R1+0xfc], R3 ;  /* 0x0000fc0301006387 */ /* 0x000fe80000100800 */
[----:B------:R-:W-:Y:S04]  /*4b360*/  STL [R1+0x2244], R3 ;  /* 0x0022440301007387 */ /* 0x000fe80000100800 */
[----:B------:R-:W3:Y:S04]  /*4b370*/  LDL.LU R22, [R1+0x4c8] ;  /* 0x0004c80001167983 */ /* 0x000ee80000300800 */
[----:B---3--:R-:W-:Y:S04]  /*4b380*/  STL [R1+0x2248], R22 ;  /* 0x0022481601007387 */ /* 0x008fe80000100800 */
[----:B------:R-:W3:Y:S04]  /*4b390*/  LDL.LU R23, [R1+0x4cc] ;  /* 0x0004cc0001177983 */ /* 0x000ee80000300800 */
[----:B---3--:R-:W-:Y:S04]  /*4b3a0*/  STL [R1+0x224c], R23 ;  /* 0x00224c1701007387 */ /* 0x008fe80000100800 */
[----:B------:R-:W3:Y:S04]  /*4b3b0*/  LDL.LU R20, [R1+0x4b8] ;  /* 0x0004b80001147983 */ /* 0x000ee80000300800 */
[----:B---3--:R0:W-:Y:S04]  /*4b3c0*/  STL [R1+0x2250], R20 ;  /* 0x0022501401007387 */ /* 0x0081e80000100800 */
        /* <DEDUP_REMOVED lines=16> */
[----:B------:R-:W4:Y:S04]  /*4b4d0*/  LDL.LU R25, [R1+0x45c] ;  /* 0x00045c0001197983 */ /* 0x000f280000300800 */
[----:B------:R-:W5:Y:S04]  /*4b4e0*/  LDL.LU R8, [R1+0x4e8] ;  /* 0x0004e80001087983 */ /* 0x000f680000300800 */
[----:B------:R-:W5:Y:S04]  /*4b4f0*/  LDL.LU R28, [R1+0x4ec] ;  /* 0x0004ec00011c7983 */ /* 0x000f680000300800 */
[----:B------:R-:W5:Y:S04]  /*4b500*/  LDL.LU R2, [R1+0x4f8] ;  /* 0x0004f80001027983 */ /* 0x000f680000300800 */
[----:B------:R-:W5:Y:S04]  /*4b510*/  LDL.LU R27, [R1+0x4fc] ;  /* 0x0004fc00011b7983 */ /* 0x000f680000300800 */
[----:B0-----:R-:W5:Y:S04]  /*4b520*/  LDL.LU R20, [R1+0x508] ;  /* 0x0005080001147983 */ /* 0x001f680000300800 */
[----:B------:R-:W5:Y:S04]  /*4b530*/  LDL.LU R23, [R1+0x50c] ;  /* 0x00050c0001177983 */ /* 0x000f680000300800 */
[----:B------:R-:W5:Y:S04]  /*4b540*/  LDL.LU R22, [R1+0x518] ;  /* 0x0005180001167983 */ /* 0x000f680000300800 */
[----:B------:R-:W5:Y:S04]  /*4b550*/  LDL.LU R3, [R1+0x51c] ;  /* 0x00051c0001037983 */ /* 0x000f680000300800 */
[----:B------:R-:W5:Y:S04]  /*4b560*/  LDL.LU R21, [R1+0x2e8] ;  /* 0x0002e80001157983 */ /* 0x000f680000300800 */
[----:B------:R-:W5:Y:S01]  /*4b570*/  LDL.LU R9, [R1+0x2ec] ;  /* 0x0002ec0001097983 */ /* 0x000f620000300800 */
[----:B--2---:R-:W-:-:S13]  /*4b580*/  FSETP.GT.AND P0, PT, |R0|, 8.50705917302346158658e+37, PT ;  /* 0x7e8000000000780b */ /* 0x004fda0003f04200 */
        /* <DEDUP_REMOVED lines=11> */
[----:B------:R-:W-:-:S05]  /*4b640*/  @P0 FMUL R9, R9, 0.25 ;  /* 0x3e80000009090820 */ /* 0x000fca0000400000 */
[----:B------:R-:W-:Y:S04]  /*4b650*/  STL [R1+0x70], R9 ;  /* 0x0000700901007387 */ /* 0x000fe80000100800 */
[----:B------:R-:W-:Y:S04]  /*4b660*/  STL [R1+0x6c], R21 ;  /* 0x00006c1501007387 */ /* 0x000fe80000100800 */
[----:B------:R-:W-:Y:S04]  /*4b670*/  STL [R1+0x68], R3 ;  /* 0x0000680301007387 */ /* 0x000fe80000100800 */
[----:B------:R-:W-:Y:S04]  /*4b680*/  STL [R1+0x64], R22 ;  /* 0x0000641601007387 */ /* 0x000fe80000100800 */
[----:B------:R-:W-:Y:S04]  /*4b690*/  STL [R1+0x60], R23 ;  /* 0x0000601701007387 */ /* 0x000fe80000100800 */
[----:B------:R-:W-:Y:S04]  /*4b6a0*/  STL [R1+0x5c], R20 ;  /* 0x00005c1401007387 */ /* 0x000fe80000100800 */
[----:B------:R0:W-:Y:S04]  /*4b6b0*/  STL [R1+0x54], R2 ;  /* 0x0000540201007387 */ /* 0x0001e80000100800 */
[----:B------:R-:W2:Y:S04]  /*4b6c0*/  LDL R29, [R1+0x37c] ;  /* 0x00037c00011d7983 */ /* 0x000ea80000100800 */
[----:B0-----:R-:W3:Y:S04]  /*4b6d0*/  LDL R2, [R1+0x350] ;  /* 0x0003500001027983 */ /* 0x001ee80000100800 */
[----:B------:R-:W-:Y:S04]  /*4b6e0*/  STL [R1+0x58], R27 ;  /* 0x0000581b01007387 */ /* 0x000fe80000100800 */
[----:B------:R0:W-:Y:S02]  /*4b6f0*/  STL [R1+0x2194], R28 ;  /* 0x0021941c01007387 */ /* 0x0001e40000100800 */
[----:B0-----:R-:W-:-:S02]  /*4b700*/  MOV R28, R20 ;  /* 0x00000014001c7202 */ /* 0x001fc40000000f00 */
[----:B------:R-:W4:Y:S04]  /*4b710*/  LDL.LU R20, [R1+0x2250] ;  /* 0x0022500001147983 */ /* 0x000f280000300800 */
[----:B------:R0:W-:Y:S02]  /*4b720*/  STL [R1+0x2198], R8 ;  /* 0x0021980801007387 */ /* 0x0001e40000100800 */
[----:B0-----:R-:W-:Y:S02]  /*4b730*/  IMAD.MOV.U32 R8, RZ, RZ, R23 ;  /* 0x000000ffff087224 */ /* 0x001fe400078e0017 */
[----:B------:R-:W5:Y:S04]  /*4b740*/  LDL.LU R23, [R1+0x224c] ;  /* 0x00224c0001177983 */ /* 0x000f680000300800 */
[----:B------:R0:W-:Y:S02]  /*4b750*/  STL [R1+0x219c], R25 ;  /* 0x00219c1901007387 */ /* 0x0001e40000100800 */
[----:B0-----:R-:W-:-:S02]  /*4b760*/  MOV R25, R22 ;  /* 0x0000001600197202 */ /* 0x001fc40000000f00 */
[----:B------:R-:W2:Y:S04]  /*4b770*/  LDL.LU R22, [R1+0x2248] ;  /* 0x0022480001167983 */ /* 0x000ea80000300800 */
[----:B------:R0:W-:Y:S02]  /*4b780*/  STL [R1+0x21a0], R10 ;  /* 0x0021a00a01007387 */ /* 0x0001e40000100800 */
[----:B0-----:R-:W-:Y:S02]  /*4b790*/  IMAD.MOV.U32 R10, RZ, RZ, R3 ;  /* 0x000000ffff0a7224 */ /* 0x001fe400078e0003 */
[----:B------:R-:W2:Y:S01]  /*4b7a0*/  LDL.LU R3, [R1+0x2244] ;  /* 0x0022440001037983 */ /* 0x000ea20000300800 */
[----:B------:R-:W-:Y:S02]  /*4b7b0*/  @P0 FMUL R11, R11, 0.25 ;  /* 0x3e8000000b0b0820 */ /* 0x000fe40000400000 */
[----:B------:R-:W-:-:S02]  /*4b7c0*/  @P0 FMUL R26, R26, 0.25 ;  /* 0x3e8000001a1a0820 */ /* 0x000fc40000400000 */
[----:B------:R-:W-:Y:S01]  /*4b7d0*/  @P0 FMUL R24, R24, 0.25 ;  /* 0x3e80000018180820 */ /* 0x000fe20000400000 */
[----:B------:R0:W-:Y:S02]  /*4b7e0*/  STL [R1+0x21a4], R11 ;  /* 0x0021a40b01007387 */ /* 0x0001e40000100800 */
[----:B0-----:R-:W-:Y:S02]  /*4b7f0*/  MOV R11, R21 ;  /* 0x00000015000b7202 */ /* 0x001fe40000000f00 */
[----:B------:R-:W3:Y:S04]  /*4b800*/  LDL.LU R21, [R1+0x2240] ;  /* 0x0022400001157983 */ /* 0x000ee80000300800 */
[----:B------:R0:W-:Y:S02]  /*4b810*/  STL [R1+0x21a8], R26 ;  /* 0x0021a81a01007387 */ /* 0x0001e40000100800 */
[----:B0-----:R-:W-:-:S02]  /*4b820*/  IMAD.MOV.U32 R26, RZ, RZ, R9 ;  /* 0x000000ffff1a7224 */ /* 0x001fc400078e0009 */
[----:B------:R-:W3:Y:S04]  /*4b830*/  LDL.LU R9, [R1+0x223c] ;  /* 0x00223c0001097983 */ /* 0x000ee80000300800 */
[----:B------:R2:W-:Y:S02]  /*4b840*/  STL [R1+0x21ac], R24 ;  /* 0x0021ac1801007387 */ /* 0x0005e40000100800 */
[----:B--2---:R-:W-:Y:S02]  /*4b850*/  MOV R24, R3 ;  /* 0x0000000300187202 */ /* 0x004fe40000000f00 */
[----:B------:R-:W2:Y:S01]  /*4b860*/  LDL.LU R3, [R1+0x2238] ;  /* 0x0022380001037983 */ /* 0x000ea20000300800 */
[----:B------:R-:W-:Y:S02]  /*4b870*/  @P0 FMUL R4, R4, 0.25 ;  /* 0x3e80000004040820 */ /* 0x000fe40000400000 */
[----:B------:R-:W-:-:S02]  /*4b880*/  @P0 FMUL R5, R5, 0.25 ;  /* 0x3e80000005050820 */ /* 0x000fc40000400000 */
[----:B------:R-:W-:Y:S01]  /*4b890*/  @P0 FMUL R6, R6, 0.25 ;  /* 0x3e80000006060820 */ /* 0x000fe20000400000 */
[----:B------:R0:W-:Y:S01]  /*4b8a0*/  STL [R1+0x21b0], R4 ;  /* 0x0021b00401007387 */ /* 0x0001e20000100800 */
[----:B------:R-:W-:-:S03]  /*4b8b0*/  @P0 FMUL R7, R7, 0.25 ;  /* 0x3e80000007070820 */ /* 0x000fc60000400000 */
[----:B0-----:R-:W3:Y:S04]  /*4b8c0*/  LDL R4, [R1+0xcc] ;  /* 0x0000cc0001047983 */ /* 0x001ee80000100800 */
[----:B------:R0:W-:Y:S04]  /*4b8d0*/  STL [R1+0x21b4], R5 ;  /* 0x0021b40501007387 */ /* 0x0001e80000100800 */
[----:B0-----:R-:W3:Y:S04]  /*4b8e0*/  LDL R5, [R1+0xc8] ;  /* 0x0000c80001057983 */ /* 0x001ee80000100800 */
[----:B------:R0:W-:Y:S04]  /*4b8f0*/  STL [R1+0x21b8], R6 ;  /* 0x0021b80601007387 */ /* 0x0001e80000100800 */
[----:B0-----:R-:W3:Y:S04]  /*4b900*/  LDL R6, [R1+0xc4] ;  /* 0x0000c40001067983 */ /* 0x001ee80000100800 */
[----:B------:R2:W-:Y:S02]  /*4b910*/  STL [R1+0x21bc], R7 ;  /* 0x0021bc0701007387 */ /* 0x0005e40000100800 */
[----:B--2---:R-:W-:-:S02]  /*4b920*/  IMAD.MOV.U32 R7, RZ, RZ, R3 ;  /* 0x000000ffff077224 */ /* 0x004fc400078e0003 */
[----:B------:R-:W2:Y:S01]  /*4b930*/  LDL.LU R3, [R1+0x2234] ;  /* 0x0022340001037983 */ /* 0x000ea20000300800 */
[----:B------:R-:W-:Y:S02]  /*4b940*/  @P0 FMUL R12, R12, 0.25 ;  /* 0x3e8000000c0c0820 */ /* 0x000fe40000400000 */
[----:B------:R-:W-:-:S03]  /*4b950*/  @P0 FMUL R13, R13, 0.25 ;  /* 0x3e8000000d0d0820 */ /* 0x000fc60000400000 */
[----:B------:R0:W-:Y:S01]  /*4b960*/  STL [R1+0x21c0], R12 ;  /* 0x0021c00c01007387 */ /* 0x0001e20000100800 */
[----:B------:R-:W-:Y:S01]  /*4b970*/  @P0 FMUL R14, R14, 0.25 ;  /* 0x3e8000000e0e0820 */ /* 0x000fe20000400000 */
[----:B0-----:R-:W-:Y:S02]  /*4b980*/  MOV R12, R27 ;  /* 0x0000001b000c7202 */ /* 0x001fe40000000f00 */
[----:B------:R-:W3:Y:S04]  /*4b990*/  LDL.LU R27, [R1+0x2230] ;  /* 0x00223000011b7983 */ /* 0x000ee80000300800 */
[----:B------:R2:W-:Y:S01]  /*4b9a0*/  STL [R1+0x21c4], R13 ;  /* 0x0021c40d01007387 */ /* 0x0005e20000100800 */
[----:B------:R-:W-:Y:S02]  /*4b9b0*/  @P0 FMUL R15, R15, 0.25 ;  /* 0x3e8000000f0f0820 */ /* 0x000fe40000400000 */
[----:B--2---:R-:W-:-:S02]  /*4b9c0*/  IMAD.MOV.U32 R13, RZ, RZ, R3 ;  /* 0x000000ffff0d7224 */ /* 0x004fc400078e0003 */
[----:B------:R-:W2:Y:S04]  /*4b9d0*/  LDL.LU R3, [R1+0x222c] ;  /* 0x00222c0001037983 */ /* 0x000ea80000300800 */
[----:B------:R0:W-:Y:S04]  /*4b9e0*/  STL [R1+0x21c8], R14 ;  /* 0x0021c80e01007387 */ /* 0x0001e80000100800 */
[----:B0-----:R-:W2:Y:S04]  /*4b9f0*/  LDL R14, [R1+0x378] ;  /* 0x00037800010e7983 */ /* 0x001ea80000100800 */
[----:B------:R0:W-:Y:S04]  /*4ba00*/  STL [R1+0x21cc], R15 ;  /* 0x0021cc0f01007387 */ /* 0x0001e80000100800 */
[----:B0-----:R-:W2:Y:S01]  /*4ba10*/  LDL R15, [R1+0x34c] ;  /* 0x00034c00010f7983 */ /* 0x001ea20000100800 */
[----:B------:R-:W-:-:S02]  /*4ba20*/  @P0 FMUL R16, R16, 0.25 ;  /* 0x3e80000010100820 */ /* 0x000fc40000400000 */
[----:B------:R-:W-:Y:S02]  /*4ba30*/  @P0 FMUL R17, R17, 0.25 ;  /* 0x3e80000011110820 */ /* 0x000fe40000400000 */
[----:B------:R-:W-:Y:S01]  /*4ba40*/  @P0 FMUL R18, R18, 0.25 ;  /* 0x3e80000012120820 */ /* 0x000fe20000400000 */
[----:B------:R-:W-:Y:S01]  /*4ba50*/  STL [R1+0x21d0], R16 ;  /* 0x0021d01001007387 */ /* 0x000fe20000100800 */
[----:B------:R-:W-:Y:S02]  /*4ba60*/  @P0 FMUL R19, R19, 0.25 ;  /* 0x3e80000013130820 */ /* 0x000fe40000400000 */
[----:B----4-:R-:W-:Y:S01]  /*4ba70*/  @P0 FMUL R20, R20, 0.25 ;  /* 0x3e80000014140820 */ /* 0x010fe20000400000 */
[----:B------:R0:W-:Y:S01]  /*4ba80*/  STL [R1+0x21d4], R17 ;  /* 0x0021d41101007387 */ /* 0x0001e20000100800 */
[----:B-----5:R-:W-:Y:S02]  /*4ba90*/  @P0 FMUL R23, R23, 0.25 ;  /* 0x3e80000017170820 */ /* 0x020fe40000400000 */
[----:B------:R-:W-:Y:S01]  /*4baa0*/  @P0 FMUL R22, R22, 0.25 ;  /* 0x3e80000016160820 */ /* 0x000fe20000400000 */
[----:B0-----:R-:W4:Y:S04]  /*4bab0*/  LDL R17, [R1+0x374] ;  /* 0x0003740001117983 */ /* 0x001f280000100800 */
[----:B------:R0:W-:Y:S01]  /*4bac0*/  STL [R1+0x21d8], R18 ;  /* 0x0021d81201007387 */ /* 0x0001e20000100800 */
[----:B---3--:R-:W-:Y:S01]  /*4bad0*/  @P0 FMUL R21, R21, 0.25 ;  /* 0x3e80000015150820 */ /* 0x008fe20000400000 */
[C---:B------:R-:W-:Y:S01]  /*4bae0*/  FSETP.GEU.AND P6, PT, |R0|.reuse, 1.175494350822287508e-38, PT ;  /* 0x008000000000780b */ /* 0x040fe20003fce200 */
[----:B------:R-:W-:Y:S01]  /*4baf0*/  @P0 FMUL R9, R9, 0.25 ;  /* 0x3e80000009090820 */ /* 0x000fe20000400000 */
[----:B0-----:R-:W3:Y:S04]  /*4bb00*/  LDL R18, [R1+0x370] ;  /* 0x0003700001127983 */ /* 0x001ee80000100800 */
[----:B------:R0:W-:Y:S01]  /*4bb10*/  STL [R1+0x21dc], R19 ;  /* 0x0021dc1301007387 */ /* 0x0001e20000100800 */
[----:B------:R-:W-:-:S03]  /*4bb20*/  @P0 FMUL R0, R0, 0.25 ;  /* 0x3e80000000000820 */ /* 0x000fc60000400000 */
[----:B0-----:R-:W5:Y:S04]  /*4bb30*/  LDL R19, [R1+0x36c] ;  /* 0x00036c0001137983 */ /* 0x001f680000100800 */
[----:B------:R0:W-:Y:S04]  /*4bb40*/  STL [R1+0x21e0], R20 ;  /* 0x0021e01401007387 */ /* 0x0001e80000100800 */
        /* <DEDUP_REMOVED lines=9> */
[----:B------:R0:W-:Y:S04]  /*4bbe0*/  @P0 STL [R1+0x104], R0 ;  /* 0x0001040001000387 */ /* 0x0001e80000100800 */
[----:B0-----:R-:W5:Y:S01]  /*4bbf0*/  LDL.LU R0, [R1+0x2228] ;  /* 0x0022280001007983 */ /* 0x001f620000300800 */
[----:B--2---:R-:W-:-:S13]  /*4bc00*/  LOP3.LUT P0, RZ, R3, 0x800, RZ, 0xc0, !PT ;  /* 0x0000080003ff7812 */ /* 0x004fda000780c0ff */
[----:B------:R-:W-:Y:S02]  /*4bc10*/  @!P0 FMUL R2, R2, 16777216 ;  /* 0x4b80000002028820 */ /* 0x000fe40000400000 */
[----:B------:R-:W-:-:S05]  /*4bc20*/  @!P0 FMUL R15, R15, 16777216 ;  /* 0x4b8000000f0f8820 */ /* 0x000fca0000400000 */
[----:B------:R0:W-:Y:S04]  /*4bc30*/  @!P0 STL [R1+0x34c], R15 ;  /* 0x00034c0f01008387 */ /* 0x0001e80000100800 */
[----:B------:R-:W2:Y:S04]  /*4bc40*/  LDL R16, [R1+0x380] ;  /* 0x0003800001107983 */ /* 0x000ea80000100800 */
[----:B0-----:R-:W2:Y:S04]  /*4bc50*/  LDL R15, [R1+0x384] ;  /* 0x00038400010f7983 */ /* 0x001ea80000100800 */
[----:B------:R0:W-:Y:S04]  /*4bc60*/  @!P0 STL [R1+0x350], R2 ;  /* 0x0003500201008387 */ /* 0x0001e80000100800 */
[----:B0-----:R-:W2:Y:S01]  /*4bc70*/  LDL.LU R2, [R1+0x2224] ;  /* 0x0022240001027983 */ /* 0x001ea20000300800 */
[----:B------:R-:W-:-:S02]  /*4bc80*/  @!P0 FMUL R29, R29, 16777216 ;  /* 0x4b8000001d1d8820 */ /* 0x000fc40000400000 */
[----:B----4-:R-:W-:Y:S02]  /*4bc90*/  @!P0 FMUL R17, R17, 16777216 ;  /* 0x4b80000011118820 */ /* 0x010fe40000400000 */
[----:B---3--:R-:W-:Y:S02]  /*4bca0*/  @!P0 FMUL R18, R18, 16777216 ;  /* 0x4b80000012128820 */ /* 0x008fe40000400000 */
[----:B------:R-:W-:Y:S02]  /*4bcb0*/  @!P0 FMUL R14, R14, 16777216 ;  /* 0x4b8000000e0e8820 */ /* 0x000fe40000400000 */
[----:B-----5:R-:W-:Y:S02]  /*4bcc0*/  @!P0 FMUL R19, R19, 16777216 ;  /* 0x4b80000013138820 */ /* 0x020fe40000400000 */
[----:B------:R-:W-:Y:S02]  /*4bcd0*/  @!P0 FMUL R20, R20, 16777216 ;  /* 0x4b80000014148820 */ /* 0x000fe40000400000 */
[----:B------:R-:W-:-:S02]  /*4bce0*/  @!P0 FMUL R23, R23, 16777216 ;  /* 0x4b80000017178820 */ /* 0x000fc40000400000 */
[----:B------:R-:W-:Y:S02]  /*4bcf0*/  @!P0 FMUL R22, R22, 16777216 ;  /* 0x4b80000016168820 */ /* 0x000fe40000400000 */
[----:B------:R-:W-:Y:S02]  /*4bd00*/  @!P0 FMUL R21, R21, 16777216 ;  /* 0x4b80000015158820 */ /* 0x000fe40000400000 */
[----:B------:R-:W-:Y:S02]  /*4bd10*/  @!P0 FMUL R9, R9, 16777216 ;  /* 0x4b80000009098820 */ /* 0x000fe40000400000 */
[----:B--2---:R-:W-:-:S05]  /*4bd20*/  @!P0 FMUL R2, R2, 16777216 ;  /* 0x4b80000002028820 */ /* 0x004fca0000400000 */
[----:B------:R-:W-:Y:S04]  /*4bd30*/  STL [R1+0x2178], R2 ;  /* 0x0021780201007387 */ /* 0x000fe80000100800 */
[----:B------:R-:W-:Y:S04]  /*4bd40*/  @!P0 STL [R1+0x358], R9 ;  /* 0x0003580901008387 */ /* 0x000fe80000100800 */
[----:B------:R-:W-:Y:S04]  /*4bd50*/  @!P0 STL [R1+0x35c], R21 ;  /* 0x00035c1501008387 */ /* 0x000fe80000100800 */
[----:B------:R-:W-:Y:S04]  /*4bd60*/  @!P0 STL [R1+0x360], R22 ;  /* 0x0003601601008387 */ /* 0x000fe80000100800 */
[----:B------:R-:W-:Y:S04]  /*4bd70*/  @!P0 STL [R1+0x364], R23 ;  /* 0x0003641701008387 */ /* 0x000fe80000100800 */
[----:B------:R-:W-:Y:S04]  /*4bd80*/  @!P0 STL [R1+0x368], R20 ;  /* 0x0003681401008387 */ /* 0x000fe80000100800 */
[----:B------:R-:W-:Y:S04]  /*4bd90*/  @!P0 STL [R1+0x36c], R19 ;  /* 0x00036c1301008387 */ /* 0x000fe80000100800 */
[----:B------:R-:W-:Y:S04]  /*4bda0*/  @!P0 STL [R1+0x370], R18 ;  /* 0x0003701201008387 */ /* 0x000fe80000100800 */
[----:B------:R0:W-:Y:S04]  /*4bdb0*/  @!P0 STL [R1+0x37c], R29 ;  /* 0x00037c1d01008387 */ /* 0x0001e80000100800 */
[----:B------:R1:W-:Y:S04]  /*4bdc0*/  @!P0 STL [R1+0x374], R17 ;  /* 0x0003741101008387 */ /* 0x0003e80000100800 */
[----:B0-----:R-:W2:Y:S04]  /*4bdd0*/  LDL R29, [R1+0x38c] ;  /* 0x00038c00011d7983 */ /* 0x001ea80000100800 */
[----:B------:R0:W-:Y:S04]  /*4bde0*/  @!P0 STL [R1+0x378], R14 ;  /* 0x0003780e01008387 */ /* 0x0001e80000100800 */
[----:B-1----:R-:W3:Y:S04]  /*4bdf0*/  LDL R17, [R1+0x390] ;  /* 0x0003900001117983 */ /* 0x002ee80000100800 */
[----:B0-----:R-:W4:Y:S01]  /*4be00*/  LDL R14, [R1+0x394] ;  /* 0x00039400010e7983 */ /* 0x001f220000100800 */
[----:B------:R-:W-:-:S02]  /*4be10*/  @!P0 FMUL R16, R16, 16777216 ;  /* 0x4b80000010108820 */ /* 0x000fc40000400000 */
[----:B------:R-:W-:Y:S02]  /*4be20*/  @!P0 FMUL R15, R15, 16777216 ;  /* 0x4b8000000f0f8820 */ /* 0x000fe40000400000 */
[----:B------:R-:W-:Y:S01]  /*4be30*/  @!P0 FMUL R0, R0, 16777216 ;  /* 0x4b80000000008820 */ /* 0x000fe20000400000 */
[----:B------:R0:W-:Y:S04]  /*4be40*/  @!P0 STL [R1+0x380], R16 ;  /* 0x0003801001008387 */ /* 0x0001e80000100800 */
[----:B------:R1:W-:Y:S04]  /*4be50*/  @!P0 STL [R1+0x384], R15 ;  /* 0x0003840f01008387 */ /* 0x0003e80000100800 */
[----:B------:R-:W5:Y:S04]  /*4be60*/  LDL R2, [R1+0x39c] ;  /* 0x00039c0001027983 */ /* 0x000f680000100800 */
[----:B------:R-:W5:Y:S04]  /*4be70*/  LDL R9, [R1+0x3a0] ;  /* 0x0003a00001097983 */ /* 0x000f680000100800 */
[----:B------:R-:W5:Y:S04]  /*4be80*/  LDL R21, [R1+0x3a4] ;  /* 0x0003a40001157983 */ /* 0x000f680000100800 */
[----:B------:R-:W5:Y:S04]  /*4be90*/  LDL R22, [R1+0x3a8] ;  /* 0x0003a80001167983 */ /* 0x000f680000100800 */
[----:B------:R-:W5:Y:S04]  /*4bea0*/  LDL R23, [R1+0x3ac] ;  /* 0x0003ac0001177983 */ /* 0x000f680000100800 */
[----:B------:R-:W5:Y:S04]  /*4beb0*/  LDL R20, [R1+0x3b0] ;  /* 0x0003b00001147983 */ /* 0x000f680000100800 */
[----:B------:R-:W5:Y:S04]  /*4bec0*/  LDL R19, [R1+0x3b4] ;  /* 0x0003b40001137983 */ /* 0x000f680000100800 */
[----:B------:R-:W5:Y:S04]  /*4bed0*/  LDL R18, [R1+0x3b8] ;  /* 0x0003b80001127983 */ /* 0x000f680000100800 */
[----:B0-----:R-:W5:Y:S04]  /*4bee0*/  LDL R16, [R1+0x3bc] ;  /* 0x0003bc0001107983 */ /* 0x001f680000100800 */
[----:B-1----:R-:W5:Y:S04]  /*4bef0*/  LDL R15, [R1+0x3c0] ;  /* 0x0003c000010f7983 */ /* 0x002f680000100800 */
[----:B------:R0:W-:Y:S04]  /*4bf00*/  STL [R1+0x217c], R0 ;  /* 0x00217c0001007387 */ /* 0x0001e80000100800 */
[----:B0-----:R-:W5:Y:S01]  /*4bf10*/  LDL R0, [R1+0x398] ;  /* 0x0003980001007983 */ /* 0x001f620000100800 */
[----:B--2---:R-:W-:-:S05]  /*4bf20*/  @!P0 FMUL R29, R29, 16777216 ;  /* 0x4b8000001d1d8820 */ /* 0x004fca0000400000 */
[----:B------:R0:W-:Y:S01]  /*4bf30*/  @!P0 STL [R1+0x38c], R29 ;  /* 0x00038c1d01008387 */ /* 0x0001e20000100800 */
[----:B---3--:R-:W-:Y:S02]  /*4bf40*/  @!P0 FMUL R17, R17, 16777216 ;  /* 0x4b80000011118820 */ /* 0x008fe40000400000 */
[----:B----4-:R-:W-:Y:S01]  /*4bf50*/  @!P0 FMUL R14, R14, 16777216 ;  /* 0x4b8000000e0e8820 */ /* 0x010fe20000400000 */
[----:B0-----:R-:W2:Y:S04]  /*4bf60*/  LDL.LU R29, [R1+0x2220] ;  /* 0x00222000011d7983 */ /* 0x001ea80000300800 */
[----:B------:R0:W-:Y:S04]  /*4bf70*/  @!P0 STL [R1+0x390], R17 ;  /* 0x0003901101008387 */ /* 0x0001e80000100800 */
[----:B------:R1:W-:Y:S04]  /*4bf80*/  @!P0 STL [R1+0x394], R14 ;  /* 0x0003940e01008387 */ /* 0x0003e80000100800 */
[----:B0-----:R-:W3:Y:S01]  /*4bf90*/  LDL R17, [R1+0x3c4] ;  /* 0x0003c40001117983 */ /* 0x001ee20000100800 */
[----:B-1----:R-:W-:-:S03]  /*4bfa0*/  MOV R14, R12 ;  /* 0x0000000c000e7202 */ /* 0x002fc60000000f00 */
[----:B------:R-:W4:Y:S01]  /*4bfb0*/  LDL R12, [R1+0x3c8] ;  /* 0x0003c800010c7983 */ /* 0x000f220000100800 */
[----:B-----5:R-:W-:Y:S02]  /*4bfc0*/  @!P0 FMUL R2, R2, 16777216 ;  /* 0x4b80000002028820 */ /* 0x020fe40000400000 */
[----:B------:R-:W-:Y:S02]  /*4bfd0*/  @!P0 FMUL R9, R9, 16777216 ;  /* 0x4b80000009098820 */ /* 0x000fe40000400000 */
[----:B------:R-:W-:Y:S02]  /*4bfe0*/  @!P0 FMUL R21, R21, 16777216 ;  /* 0x4b80000015158820 */ /* 0x000fe40000400000 */
[----:B------:R-:W-:Y:S02]  /*4bff0*/  @!P0 FMUL R22, R22, 16777216 ;  /* 0x4b80000016168820 */ /* 0x000fe40000400000 */
[----:B------:R-:W-:Y:S02]  /*4c000*/  @!P0 FMUL R23, R23, 16777216 ;  /* 0x4b80000017178820 */ /* 0x000fe40000400000 */
[----:B------:R-:W-:-:S02]  /*4c010*/  @!P0 FMUL R20, R20, 16777216 ;  /* 0x4b80000014148820 */ /* 0x000fc40000400000 */
[----:B------:R-:W-:Y:S02]  /*4c020*/  @!P0 FMUL R19, R19, 16777216 ;  /* 0x4b80000013138820 */ /* 0x000fe40000400000 */
[----:B------:R-:W-:Y:S02]  /*4c030*/  @!P0 FMUL R18, R18, 16777216 ;  /* 0x4b80000012128820 */ /* 0x000fe40000400000 */
[----:B------:R-:W-:Y:S02]  /*4c040*/  @!P0 FMUL R16, R16, 16777216 ;  /* 0x4b80000010108820 */ /* 0x000fe40000400000 */
[----:B------:R-:W-:Y:S02]  /*4c050*/  @!P0 FMUL R15, R15, 16777216 ;  /* 0x4b8000000f0f8820 */ /* 0x000fe40000400000 */
[----:B------:R-:W-:-:S05]  /*4c060*/  @!P0 FMUL R0, R0, 16777216 ;  /* 0x4b80000000008820 */ /* 0x000fca0000400000 */
[----:B------:R-:W-:Y:S04]  /*4c070*/  @!P0 STL [R1+0x398], R0 ;  /* 0x0003980001008387 */ /* 0x000fe80000100800 */
[----:B------:R0:W-:Y:S04]  /*4c080*/  @!P0 STL [R1+0x39c], R2 ;  /* 0x00039c0201008387 */ /* 0x0001e80000100800 */
[----:B------:R1:W-:Y:S04]  /*4c090*/  @!P0 STL [R1+0x3a0], R9 ;  /* 0x0003a00901008387 */ /* 0x0003e80000100800 */
[----:B------:R-:W-:Y:S04]  /*4c0a0*/  @!P0 STL [R1+0x3a4], R21 ;  /* 0x0003a41501008387 */ /* 0x000fe80000100800 */
[----:B------:R-:W-:Y:S04]  /*4c0b0*/  @!P0 STL [R1+0x3a8], R22 ;  /* 0x0003a81601008387 */ /* 0x000fe80000100800 */
[----:B------:R-:W-:Y:S04]  /*4c0c0*/  @!P0 STL [R1+0x3ac], R23 ;  /* 0x0003ac1701008387 */ /* 0x000fe80000100800 */
[----:B------:R-:W-:Y:S04]  /*4c0d0*/  @!P0 STL [R1+0x3b0], R20 ;  /* 0x0003b01401008387 */ /* 0x000fe80000100800 */
[----:B------:R5:W-:Y:S04]  /*4c0e0*/  @!P0 STL [R1+0x3b4], R19 ;  /* 0x0003b41301008387 */ /* 0x000be80000100800 */
[----:B0-----:R-:W2:Y:S04]  /*4c0f0*/  LDL R2, [R1+0x29c] ;  /* 0x00029c0001027983 */ /* 0x001ea80000100800 */
[----:B------:R-:W-:Y:S04]  /*4c100*/  @!P0 STL [R1+0x3b8], R18 ;  /* 0x0003b81201008387 */ /* 0x000fe80000100800 */
[----:B-1----:R-:W2:Y:S04]  /*4c110*/  LDL R9, [R1+0x2a0] ;  /* 0x0002a00001097983 */ /* 0x002ea80000100800 */
[----:B------:R0:W-:Y:S04]  /*4c120*/  @!P0 STL [R1+0x3bc], R16 ;  /* 0x0003bc1001008387 */ /* 0x0001e80000100800 */
[----:B-----5:R-:W5:Y:S04]  /*4c130*/  LDL R19, [R1+0x2a4] ;  /* 0x0002a40001137983 */ /* 0x020f680000100800 */
[----:B------:R1:W-:Y:S04]  /*4c140*/  @!P0 STL [R1+0x3c0], R15 ;  /* 0x0003c00f01008387 */ /* 0x0003e80000100800 */
[----:B0-----:R-:W5:Y:S04]  /*4c150*/  LDL R16, [R1+0x2a8] ;  /* 0x0002a80001107983 */ /* 0x001f680000100800 */
[----:B-1----:R-:W5:Y:S01]  /*4c160*/  LDL R15, [R1+0x2ac] ;  /* 0x0002ac00010f7983 */ /* 0x002f620000100800 */
[----:B---3--:R-:W-:-:S02]  /*4c170*/  @!P0 FMUL R17, R17, 16777216 ;  /* 0x4b80000011118820 */ /* 0x008fc40000400000 */
[----:B----4-:R-:W-:-:S03]  /*4c180*/  @!P0 FMUL R12, R12, 16777216 ;  /* 0x4b8000000c0c8820 */ /* 0x010fc60000400000 */
[----:B------:R-:W-:Y:S04]  /*4c190*/  @!P0 STL [R1+0x3c4], R17 ;  /* 0x0003c41101008387 */ /* 0x000fe80000100800 */
[----:B------:R0:W-:Y:S04]  /*4c1a0*/  @!P0 STL [R1+0x3c8], R12 ;  /* 0x0003c80c01008387 */ /* 0x0001e80000100800 */
[----:B------:R-:W3:Y:S04]  /*4c1b0*/  LDL R21, [R1+0x2b0] ;  /* 0x0002b00001157983 */ /* 0x000ee80000100800 */
[----:B------:R-:W4:Y:S01]  /*4c1c0*/  LDL R22, [R1+0x2b4] ;  /* 0x0002b40001167983 */ /* 0x000f220000100800 */
[----:B0-----:R-:W-:-:S03]  /*4c1d0*/  IMAD.MOV.U32 R12, RZ, RZ, R27 ;  /* 0x000000ffff0c7224 */ /* 0x001fc600078e001b */
[----:B------:R-:W4:Y:S04]  /*4c1e0*/  LDL R23, [R1+0x2b8] ;  /* 0x0002b80001177983 */ /* 0x000f280000100800 */
[----:B------:R-:W4:Y:S04]  /*4c1f0*/  LDL R20, [R1+0x2bc] ;  /* 0x0002bc0001147983 */ /* 0x000f280000100800 */
[----:B------:R-:W4:Y:S04]  /*4c200*/  LDL R27, [R1+0x2c8] ;  /* 0x0002c800011b7983 */ /* 0x000f280000100800 */
[----:B------:R-:W4:Y:S04]  /*4c210*/  LDL R18, [R1+0x2c0] ;  /* 0x0002c00001127983 */ /* 0x000f280000100800 */
[----:B------:R-:W4:Y:S01]  /*4c220*/  LDL R17, [R1+0x2c4] ;  /* 0x0002c40001117983 */ /* 0x000f220000100800 */
[----:B--2---:R-:W-:-:S05]  /*4c230*/  @!P0 FMUL R29, R29, 16777216 ;  /* 0x4b8000001d1d8820 */ /* 0x004fca0000400000 */
[----:B------:R-:W-:Y:S01]  /*4c240*/  STL [R1+0x21f4], R29 ;  /* 0x0021f41d01007387 */ /* 0x000fe20000100800 */
[----:B------:R-:W-:Y:S02]  /*4c250*/  @!P1 FMUL R2, R2, 16777216 ;  /* 0x4b80000002029820 */ /* 0x000fe40000400000 */
[----:B------:R-:W-:-:S03]  /*4c260*/  @!P1 FMUL R9, R9, 16777216 ;  /* 0x4b80000009099820 */ /* 0x000fc60000400000 */
[----:B------:R-:W-:Y:S01]  /*4c270*/  @!P1 STL [R1+0x29c], R2 ;  /* 0x00029c0201009387 */ /* 0x000fe20000100800 */
[----:B-----5:R-:W-:-:S03]  /*4c280*/  @!P1 FMUL R19, R19, 16777216 ;  /* 0x4b80000013139820 */ /* 0x020fc60000400000 */
[----:B------:R-:W-:Y:S01]  /*4c290*/  @!P1 STL [R1+0x2a0], R9 ;  /* 0x0002a00901009387 */ /* 0x000fe20000100800 */
[----:B------:R-:W-:-:S03]  /*4c2a0*/  @!P1 FMUL R16, R16, 16777216 ;  /* 0x4b80000010109820 */ /* 0x000fc60000400000 */
[----:B------:R0:W-:Y:S01]  /*4c2b0*/  @!P1 STL [R1+0x2a4], R19 ;  /* 0x0002a41301009387 */ /* 0x0001e20000100800 */
[----:B------:R-:W-:-:S03]  /*4c2c0*/  @!P1 FMUL R15, R15, 16777216 ;  /* 0x4b8000000f0f9820 */ /* 0x000fc60000400000 */
[----:B------:R1:W-:Y:S04]  /*4c2d0*/  @!P1 STL [R1+0x2a8], R16 ;  /* 0x0002a81001009387 */ /* 0x0003e80000100800 */
[----:B------:R2:W-:Y:S04]  /*4c2e0*/  @!P1 STL [R1+0x2ac], R15 ;  /* 0x0002ac0f01009387 */ /* 0x0005e80000100800 */
[----:B0-----:R-:W5:Y:S04]  /*4c2f0*/  LDL R19, [R1+0x2cc] ;  /* 0x0002cc0001137983 */ /* 0x001f680000100800 */
[----:B-1----:R-:W5:Y:S04]  /*4c300*/  LDL R16, [R1+0x2d0] ;  /* 0x0002d00001107983 */ /* 0x002f680000100800 */
[----:B--2---:R-:W2:Y:S01]  /*4c310*/  LDL R15, [R1+0x2d4] ;  /* 0x0002d400010f7983 */ /* 0x004ea20000100800 */
[----:B---3--:R-:W-:-:S02]  /*4c320*/  @!P1 FMUL R21, R21, 16777216 ;  /* 0x4b80000015159820 */ /* 0x008fc40000400000 */
[----:B----4-:R-:W-:-:S03]  /*4c330*/  @!P1 FMUL R22, R22, 16777216 ;  /* 0x4b80000016169820 */ /* 0x010fc60000400000 */
[----:B------:R-:W-:Y:S01]  /*4c340*/  @!P1 STL [R1+0x2b0], R21 ;  /* 0x0002b01501009387 */ /* 0x000fe20000100800 */
[----:B------:R-:W-:-:S03]  /*4c350*/  @!P1 FMUL R23, R23, 16777216 ;  /* 0x4b80000017179820 */ /* 0x000fc60000400000 */
[----:B------:R-:W-:Y:S01]  /*4c360*/  @!P1 STL [R1+0x2b4], R22 ;  /* 0x0002b41601009387 */ /* 0x000fe20000100800 */
[----:B------:R-:W-:-:S03]  /*4c370*/  @!P1 FMUL R20, R20, 16777216 ;  /* 0x4b80000014149820 */ /* 0x000fc60000400000 */
[----:B------:R-:W-:Y:S01]  /*4c380*/  @!P1 STL [R1+0x2b8], R23 ;  /* 0x0002b81701009387 */ /* 0x000fe20000100800 */
[----:B------:R-:W-:-:S03]  /*4c390*/  @!P1 FMUL R27, R27, 16777216 ;  /* 0x4b8000001b1b9820 */ /* 0x000fc60000400000 */
[----:B------:R-:W-:Y:S01]  /*4c3a0*/  @!P1 STL [R1+0x2bc], R20 ;  /* 0x0002bc1401009387 */ /* 0x000fe20000100800 */
[----:B------:R-:W-:-:S03]  /*4c3b0*/  @!P1 FMUL R18, R18, 16777216 ;  /* 0x4b80000012129820 */ /* 0x000fc60000400000 */
[----:B------:R0:W-:Y:S01]  /*4c3c0*/  @!P1 STL [R1+0x2c8], R27 ;  /* 0x0002c81b01009387 */ /* 0x0001e20000100800 */
[----:B------:R-:W-:-:S03]  /*4c3d0*/  @!P1 FMUL R17, R17, 16777216 ;  /* 0x4b80000011119820 */ /* 0x000fc60000400000 */
[----:B------:R1:W-:Y:S04]  /*4c3e0*/  @!P1 STL [R1+0x2c0], R18 ;  /* 0x0002c01201009387 */ /* 0x0003e80000100800 */
[----:B0-----:R-:W3:Y:S04]  /*4c3f0*/  LDL R27, [R1+0x2d8] ;  /* 0x0002d800011b7983 */ /* 0x001ee80000100800 */
[----:B------:R0:W-:Y:S04]  /*4c400*/  @!P1 STL [R1+0x2c4], R17 ;  /* 0x0002c41101009387 */ /* 0x0001e80000100800 */
[----:B------:R-:W4:Y:S04]  /*4c410*/  LDL R29, [R1+0x2dc] ;  /* 0x0002dc00011d7983 */ /* 0x000f280000100800 */
[----:B------:R-:W4:Y:S04]  /*4c420*/  LDL R0, [R1+0x310] ;  /* 0x0003100001007983 */ /* 0x000f280000100800 */
[----:B------:R-:W4:Y:S04]  /*4c430*/  LDL R2, [R1+0x314] ;  /* 0x0003140001027983 */ /* 0x000f280000100800 */
[----:B------:R-:W4:Y:S04]  /*4c440*/  LDL R23, [R1+0x318] ;  /* 0x0003180001177983 */ /* 0x000f280000100800 */
[----:B-1----:R-:W4:Y:S04]  /*4c450*/  LDL R18, [R1+0x31c] ;  /* 0x00031c0001127983 */ /* 0x002f280000100800 */
[----:B0-----:R-:W4:Y:S01]  /*4c460*/  LDL R17, [R1+0x320] ;  /* 0x0003200001117983 */ /* 0x001f220000100800 */
[----:B-----5:R-:W-:-:S02]  /*4c470*/  @!P1 FMUL R19, R19, 16777216 ;  /* 0x4b80000013139820 */ /* 0x020fc40000400000 */
[----:B------:R-:W-:-:S03]  /*4c480*/  @!P1 FMUL R16, R16, 16777216 ;  /* 0x4b80000010109820 */ /* 0x000fc60000400000 */
[----:B------:R0:W-:Y:S01]  /*4c490*/  @!P1 STL [R1+0x2cc], R19 ;  /* 0x0002cc1301009387 */ /* 0x0001e20000100800 */
[----:B--2---:R-:W-:-:S03]  /*4c4a0*/  @!P1 FMUL R15, R15, 16777216 ;  /* 0x4b8000000f0f9820 */ /* 0x004fc60000400000 */
[----:B------:R1:W-:Y:S04]  /*4c4b0*/  @!P1 STL [R1+0x2d0], R16 ;  /* 0x0002d01001009387 */ /* 0x0003e80000100800 */
[----:B------:R2:W-:Y:S04]  /*4c4c0*/  @!P1 STL [R1+0x2d4], R15 ;  /* 0x0002d40f01009387 */ /* 0x0005e80000100800 */
[----:B------:R-:W5:Y:S04]  /*4c4d0*/  LDL R9, [R1+0x324] ;  /* 0x0003240001097983 */ /* 0x000f680000100800 */
[----:B------:R-:W5:Y:S04]  /*4c4e0*/  LDL R21, [R1+0x328] ;  /* 0x0003280001157983 */ /* 0x000f680000100800 */
[----:B------:R-:W5:Y:S04]  /*4c4f0*/  LDL R22, [R1+0x32c] ;  /* 0x00032c0001167983 */ /* 0x000f680000100800 */
[----:B------:R-:W5:Y:S04]  /*4c500*/  LDL R20, [R1+0x330] ;  /* 0x0003300001147983 */ /* 0x000f680000100800 */
[----:B0-----:R-:W5:Y:S04]  /*4c510*/  LDL R19, [R1+0x334] ;  /* 0x0003340001137983 */ /* 0x001f680000100800 */
[----:B-1----:R-:W5:Y:S04]  /*4c520*/  LDL R16, [R1+0x338] ;  /* 0x0003380001107983 */ /* 0x002f680000100800 */
[----:B--2---:R-:W2:Y:S01]  /*4c530*/  LDL R15, [R1+0x33c] ;  /* 0x00033c00010f7983 */ /* 0x004ea20000100800 */
[----:B---3--:R-:W-:-:S05]  /*4c540*/  @!P1 FMUL R27, R27, 16777216 ;  /* 0x4b8000001b1b9820 */ /* 0x008fca0000400000 */
[----:B------:R0:W-:Y:S01]  /*4c550*/  @!P1 STL [R1+0x2d8], R27 ;  /* 0x0002d81b01009387 */ /* 0x0001e20000100800 */
[----:B----4-:R-:W-:Y:S02]  /*4c560*/  @!P1 FMUL R29, R29, 16777216 ;  /* 0x4b8000001d1d9820 */ /* 0x010fe40000400000 */
[----:B------:R-:W-:Y:S01]  /*4c570*/  @!P1 FMUL R0, R0, 16777216 ;  /* 0x4b80000000009820 */ /* 0x000fe20000400000 */
[----:B0-----:R-:W3:Y:S01]  /*4c580*/  LDL.LU R27, [R1+0x221c] ;  /* 0x00221c00011b7983 */ /* 0x001ee20000300800 */
[----:B------:R-:W-:Y:S02]  /*4c590*/  @!P1 FMUL R2, R2, 16777216 ;  /* 0x4b80000002029820 */ /* 0x000fe40000400000 */
[----:B------:R-:W-:Y:S01]  /*4c5a0*/  @!P1 FMUL R23, R23, 16777216 ;  /* 0x4b80000017179820 */ /* 0x000fe20000400000 */
[----:B------:R-:W-:Y:S01]  /*4c5b0*/  @!P1 STL [R1+0x2dc], R29 ;  /* 0x0002dc1d01009387 */ /* 0x000fe20000100800 */
[----:B------:R-:W-:-:S03]  /*4c5c0*/  @!P1 FMUL R18, R18, 16777216 ;  /* 0x4b80000012129820 */ /* 0x000fc60000400000 */
[----:B------:R-:W-:Y:S01]  /*4c5d0*/  @!P1 STL [R1+0x310], R0 ;  /* 0x0003100001009387 */ /* 0x000fe20000100800 */
[----:B------:R-:W-:-:S03]  /*4c5e0*/  @!P1 FMUL R17, R17, 16777216 ;  /* 0x4b80000011119820 */ /* 0x000fc60000400000 */
[----:B------:R-:W-:Y:S04]  /*4c5f0*/  @!P1 STL [R1+0x314], R2 ;  /* 0x0003140201009387 */ /* 0x000fe80000100800 */
[----:B------:R0:W-:Y:S04]  /*4c600*/  @!P1 STL [R1+0x318], R23 ;  /* 0x0003181701009387 */ /* 0x0001e80000100800 */
[----:B------:R1:W-:Y:S04]  /*4c610*/  @!P1 STL [R1+0x31c], R18 ;  /* 0x00031c1201009387 */ /* 0x0003e80000100800 */
[----:B------:R4:W-:Y:S04]  /*4c620*/  @!P1 STL [R1+0x320], R17 ;  /* 0x0003201101009387 */ /* 0x0009e80000100800 */
[----:B0-----:R-:W3:Y:S04]  /*4c630*/  LDL R23, [R1+0x340] ;  /* 0x0003400001177983 */ /* 0x001ee80000100800 */
[----:B-1----:R-:W3:Y:S04]  /*4c640*/  LDL R18, [R1+0x344] ;  /* 0x0003440001127983 */ /* 0x002ee80000100800 */
[----:B----4-:R-:W4:Y:S01]  /*4c650*/  LDL R17, [R1+0x348] ;  /* 0x0003480001117983 */ /* 0x010f220000100800 */
[----:B-----5:R-:W-:-:S02]  /*4c660*/  @!P1 FMUL R9, R9, 16777216 ;  /* 0x4b80000009099820 */ /* 0x020fc40000400000 */
[----:B------:R-:W-:-:S03]  /*4c670*/  @!P1 FMUL R21, R21, 16777216 ;  /* 0x4b80000015159820 */ /* 0x000fc60000400000 */
[----:B------:R0:W-:Y:S01]  /*4c680*/  @!P1 STL [R1+0x324], R9 ;  /* 0x0003240901009387 */ /* 0x0001e20000100800 */
[----:B------:R-:W-:-:S03]  /*4c690*/  @!P1 FMUL R22, R22, 16777216 ;  /* 0x4b80000016169820 */ /* 0x000fc60000400000 */
[----:B------:R1:W-:Y:S01]  /*4c6a0*/  @!P1 STL [R1+0x328], R21 ;  /* 0x0003281501009387 */ /* 0x0003e20000100800 */
[----:B------:R-:W-:-:S03]  /*4c6b0*/  @!P1 FMUL R20, R20, 16777216 ;  /* 0x4b80000014149820 */ /* 0x000fc60000400000 */
[----:B------:R-:W-:Y:S01]  /*4c6c0*/  @!P1 STL [R1+0x32c], R22 ;  /* 0x00032c1601009387 */ /* 0x000fe20000100800 */
[----:B------:R-:W-:-:S03]  /*4c6d0*/  @!P1 FMUL R19, R19, 16777216 ;  /* 0x4b80000013139820 */ /* 0x000fc60000400000 */
[----:B------:R5:W-:Y:S01]  /*4c6e0*/  @!P1 STL [R1+0x330], R20 ;  /* 0x0003301401009387 */ /* 0x000be20000100800 */
[----:B------:R-:W-:-:S03]  /*4c6f0*/  @!P1 FMUL R16, R16, 16777216 ;  /* 0x4b80000010109820 */ /* 0x000fc60000400000 */
[----:B------:R-:W4:Y:S01]  /*4c700*/  LDL R2, [R1+0x21c] ;  /* 0x00021c0001027983 */ /* 0x000f220000100800 */
[----:B--2---:R-:W-:-:S03]  /*4c710*/  @!P1 FMUL R15, R15, 16777216 ;  /* 0x4b8000000f0f9820 */ /* 0x004fc60000400000 */
[----:B------:R2:W-:Y:S04]  /*4c720*/  @!P1 STL [R1+0x334], R19 ;  /* 0x0003341301009387 */ /* 0x0005e80000100800 */
[----:B0-----:R-:W4:Y:S04]  /*4c730*/  LDL R9, [R1+0x220] ;  /* 0x0002200001097983 */ /* 0x001f280000100800 */
[----:B------:R0:W-:Y:S04]  /*4c740*/  @!P1 STL [R1+0x338], R16 ;  /* 0x0003381001009387 */ /* 0x0001e80000100800 */
[----:B-1----:R-:W4:Y:S04]  /*4c750*/  LDL R21, [R1+0x224] ;  /* 0x0002240001157983 */ /* 0x002f280000100800 */
[----:B------:R1:W-:Y:S04]  /*4c760*/  @!P1 STL [R1+0x33c], R15 ;  /* 0x00033c0f01009387 */ /* 0x0003e80000100800 */
[----:B-----5:R-:W5:Y:S04]  /*4c770*/  LDL R20, [R1+0x228] ;  /* 0x0002280001147983 */ /* 0x020f680000100800 */
[----:B--2---:R-:W2:Y:S04]  /*4c780*/  LDL R19, [R1+0x22c] ;  /* 0x00022c0001137983 */ /* 0x004ea80000100800 */
[----:B0-----:R-:W2:Y:S04]  /*4c790*/  LDL R16, [R1+0x230] ;  /* 0x0002300001107983 */ /* 0x001ea80000100800 */
[----:B-1----:R-:W2:Y:S01]  /*4c7a0*/  LDL R15, [R1+0x234] ;  /* 0x00023400010f7983 */ /* 0x002ea20000100800 */
[----:B---3--:R-:W-:-:S02]  /*4c7b0*/  @!P1 FMUL R23, R23, 16777216 ;  /* 0x4b80000017179820 */ /* 0x008fc40000400000 */
[----:B------:R-:W-:-:S03]  /*4c7c0*/  @!P1 FMUL R18, R18, 16777216 ;  /* 0x4b80000012129820 */ /* 0x000fc60000400000 */
[----:B------:R0:W-:Y:S01]  /*4c7d0*/  @!P1 STL [R1+0x340], R23 ;  /* 0x0003401701009387 */ /* 0x0001e20000100800 */
[----:B----4-:R-:W-:-:S03]  /*4c7e0*/  @!P1 FMUL R17, R17, 16777216 ;  /* 0x4b80000011119820 */ /* 0x010fc60000400000 */
[----:B------:R1:W-:Y:S04]  /*4c7f0*/  @!P1 STL [R1+0x344], R18 ;  /* 0x0003441201009387 */ /* 0x0003e80000100800 */
[----:B------:R3:W-:Y:S04]  /*4c800*/  @!P1 STL [R1+0x348], R17 ;  /* 0x0003481101009387 */ /* 0x0007e80000100800 */
[----:B------:R-:W4:Y:S04]  /*4c810*/  LDL R22, [R1+0x238] ;  /* 0x0002380001167983 */ /* 0x000f280000100800 */
[----:B0-----:R-:W4:Y:S04]  /*4c820*/  LDL R23, [R1+0x23c] ;  /* 0x00023c0001177983 */ /* 0x001f280000100800 */
[----:B-1----:R-:W4:Y:S04]  /*4c830*/  LDL R18, [R1+0x240] ;  /* 0x0002400001127983 */ /* 0x002f280000100800 */
[----:B---3--:R-:W3:Y:S01]  /*4c840*/  LDL R17, [R1+0x244] ;  /* 0x0002440001117983 */ /* 0x008ee20000100800 */
[----:B------:R-:W-:-:S05]  /*4c850*/  @!P1 FMUL R27, R27, 16777216 ;  /* 0x4b8000001b1b9820 */ /* 0x000fca0000400000 */
[----:B------:R-:W-:Y:S01]  /*4c860*/  STL [R1+0x21f8], R27 ;  /* 0x0021f81b01007387 */ /* 0x000fe20000100800 */
[----:B------:R-:W-:Y:S02]  /*4c870*/  @!P2 FMUL R2, R2, 16777216 ;  /* 0x4b8000000202a820 */ /* 0x000fe40000400000 */
[----:B------:R-:W-:-:S03]  /*4c880*/  @!P2 FMUL R9, R9, 16777216 ;  /* 0x4b8000000909a820 */ /* 0x000fc60000400000 */
[----:B------:R-:W-:Y:S01]  /*4c890*/  @!P2 STL [R1+0x21c], R2 ;  /* 0x00021c020100a387 */ /* 0x000fe20000100800 */
[----:B------:R-:W-:-:S03]  /*4c8a0*/  @!P2 FMUL R21, R21, 16777216 ;  /* 0x4b8000001515a820 */ /* 0x000fc60000400000 */
[----:B------:R-:W-:Y:S01]  /*4c8b0*/  @!P2 STL [R1+0x220], R9 ;  /* 0x000220090100a387 */ /* 0x000fe20000100800 */
[----:B-----5:R-:W-:-:S03]  /*4c8c0*/  @!P2 FMUL R20, R20, 16777216 ;  /* 0x4b8000001414a820 */ /* 0x020fc60000400000 */
[----:B------:R-:W-:Y:S01]  /*4c8d0*/  @!P2 STL [R1+0x224], R21 ;  /* 0x000224150100a387 */ /* 0x000fe20000100800 */
[----:B--2---:R-:W-:-:S03]  /*4c8e0*/  @!P2 FMUL R19, R19, 16777216 ;  /* 0x4b8000001313a820 */ /* 0x004fc60000400000 */
[----:B------:R0:W-:Y:S01]  /*4c8f0*/  @!P2 STL [R1+0x228], R20 ;  /* 0x000228140100a387 */ /* 0x0001e20000100800 */
[----:B------:R-:W-:-:S03]  /*4c900*/  @!P2 FMUL R16, R16, 16777216 ;  /* 0x4b8000001010a820 */ /* 0x000fc60000400000 */
[----:B------:R1:W-:Y:S01]  /*4c910*/  @!P2 STL [R1+0x22c], R19 ;  /* 0x00022c130100a387 */ /* 0x0003e20000100800 */
[----:B------:R-:W-:-:S03]  /*4c920*/  @!P2 FMUL R15, R15, 16777216 ;  /* 0x4b8000000f0fa820 */ /* 0x000fc60000400000 */
[----:B------:R2:W-:Y:S04]  /*4c930*/  @!P2 STL [R1+0x230], R16 ;  /* 0x000230100100a387 */ /* 0x0005e80000100800 */
[----:B------:R5:W-:Y:S04]  /*4c940*/  @!P2 STL [R1+0x234], R15 ;  /* 0x0002340f0100a387 */ /* 0x000be80000100800 */
[----:B------:R-:W3:Y:S04]  /*4c950*/  LDL R29, [R1+0x248] ;  /* 0x00024800011d7983 */ /* 0x000ee80000100800 */
[----:B0-----:R-:W3:Y:S04]  /*4c960*/  LDL R20, [R1+0x24c] ;  /* 0x00024c0001147983 */ /* 0x001ee80000100800 */
[----:B-1----:R-:W3:Y:S04]  /*4c970*/  LDL R19, [R1+0x250] ;  /* 0x0002500001137983 */ /* 0x002ee80000100800 */
[----:B--2---:R-:W2:Y:S04]  /*4c980*/  LDL R16, [R1+0x254] ;  /* 0x0002540001107983 */ /* 0x004ea80000100800 */
[----:B-----5:R-:W5:Y:S01]  /*4c990*/  LDL R15, [R1+0x258] ;  /* 0x00025800010f7983 */ /* 0x020f620000100800 */
[----:B----4-:R-:W-:-:S02]  /*4c9a0*/  @!P2 FMUL R22, R22, 16777216 ;  /* 0x4b8000001616a820 */ /* 0x010fc40000400000 */
[----:B------:R-:W-:-:S03]  /*4c9b0*/  @!P2 FMUL R23, R23, 16777216 ;  /* 0x4b8000001717a820 */ /* 0x000fc60000400000 */
[----:B------:R0:W-:Y:S01]  /*4c9c0*/  @!P2 STL [R1+0x238], R22 ;  /* 0x000238160100a387 */ /* 0x0001e20000100800 */
[----:B------:R-:W-:-:S03]  /*4c9d0*/  @!P2 FMUL R18, R18, 16777216 ;  /* 0x4b8000001212a820 */ /* 0x000fc60000400000 */
[----:B------:R1:W-:Y:S01]  /*4c9e0*/  @!P2 STL [R1+0x23c], R23 ;  /* 0x00023c170100a387 */ /* 0x0003e20000100800 */
[----:B---3--:R-:W-:-:S03]  /*4c9f0*/  @!P2 FMUL R17, R17, 16777216 ;  /* 0x4b8000001111a820 */ /* 0x008fc60000400000 */
[----:B------:R-:W3:Y:S04]  /*4ca00*/  LDL R0, [R1+0x25c] ;  /* 0x00025c0001007983 */ /* 0x000ee80000100800 */
[----:B------:R-:W4:Y:S04]  /*4ca10*/  LDL R2, [R1+0x260] ;  /* 0x0002600001027983 */ /* 0x000f280000100800 */
[----:B------:R0:W-:Y:S04]  /*4ca20*/  @!P2 STL [R1+0x240], R18 ;  /* 0x000240120100a387 */ /* 0x0001e80000100800 */
[----:B------:R-:W4:Y:S04]  /*4ca30*/  LDL R9, [R1+0x264] ;  /* 0x0002640001097983 */ /* 0x000f280000100800 */
[----:B------:R1:W-:Y:S04]  /*4ca40*/  @!P2 STL [R1+0x244], R17 ;  /* 0x000244110100a387 */ /* 0x0003e80000100800 */
[----:B------:R-:W4:Y:S04]  /*4ca50*/  LDL R21, [R1+0x268] ;  /* 0x0002680001157983 */ /* 0x000f280000100800 */
[----:B0-----:R-:W4:Y:S04]  /*4ca60*/  LDL R22, [R1+0x26c] ;  /* 0x00026c0001167983 */ /* 0x001f280000100800 */
[----:B-1----:R-:W4:Y:S04]  /*4ca70*/  LDL R23, [R1+0x270] ;  /* 0x0002700001177983 */ /* 0x002f280000100800 */
[----:B------:R-:W4:Y:S04]  /*4ca80*/  LDL R18, [R1+0x274] ;  /* 0x0002740001127983 */ /* 0x000f280000100800 */
[----:B------:R-:W4:Y:S01]  /*4ca90*/  LDL R17, [R1+0x278] ;  /* 0x0002780001117983 */ /* 0x000f220000100800 */
[----:B------:R-:W-:-:S02]  /*4caa0*/  @!P2 FMUL R29, R29, 16777216 ;  /* 0x4b8000001d1da820 */ /* 0x000fc40000400000 */
[----:B------:R-:W-:-:S03]  /*4cab0*/  @!P2 FMUL R20, R20, 16777216 ;  /* 0x4b8000001414a820 */ /* 0x000fc60000400000 */
[----:B------:R-:W-:Y:S01]  /*4cac0*/  @!P2 STL [R1+0x248], R29 ;  /* 0x0002481d0100a387 */ /* 0x000fe20000100800 */
[----:B------:R-:W-:-:S03]  /*4cad0*/  @!P2 FMUL R19, R19, 16777216 ;  /* 0x4b8000001313a820 */ /* 0x000fc60000400000 */
[----:B------:R0:W-:Y:S01]  /*4cae0*/  @!P2 STL [R1+0x24c], R20 ;  /* 0x00024c140100a387 */ /* 0x0001e20000100800 */
[----:B--2---:R-:W-:-:S03]  /*4caf0*/  @!P2 FMUL R16, R16, 16777216 ;  /* 0x4b8000001010a820 */ /* 0x004fc60000400000 */
[----:B------:R1:W-:Y:S01]  /*4cb00*/  @!P2 STL [R1+0x250], R19 ;  /* 0x000250130100a387 */ /* 0x0003e20000100800 */
[----:B-----5:R-:W-:-:S03]  /*4cb10*/  @!P2 FMUL R15, R15, 16777216 ;  /* 0x4b8000000f0fa820 */ /* 0x020fc60000400000 */
[----:B------:R2:W-:Y:S04]  /*4cb20*/  @!P2 STL [R1+0x254], R16 ;  /* 0x000254100100a387 */ /* 0x0005e80000100800 */
[----:B0-----:R-:W5:Y:S04]  /*4cb30*/  LDL R20, [R1+0x27c] ;  /* 0x00027c0001147983 */ /* 0x001f680000100800 */
[----:B------:R0:W-:Y:S04]  /*4cb40*/  @!P2 STL [R1+0x258], R15 ;  /* 0x0002580f0100a387 */ /* 0x0001e80000100800 */
[----:B-1----:R-:W5:Y:S04]  /*4cb50*/  LDL R19, [R1+0x280] ;  /* 0x0002800001137983 */ /* 0x002f680000100800 */
[----:B--2---:R-:W5:Y:S04]  /*4cb60*/  LDL R16, [R1+0x284] ;  /* 0x0002840001107983 */ /* 0x004f680000100800 */
[----:B0-----:R-:W5:Y:S01]  /*4cb70*/  LDL R15, [R1+0x288] ;  /* 0x00028800010f7983 */ /* 0x001f620000100800 */
[----:B---3--:R-:W-:-:S02]  /*4cb80*/  @!P2 FMUL R0, R0, 16777216 ;  /* 0x4b8000000000a820 */ /* 0x008fc40000400000 */
[----:B----4-:R-:W-:-:S03]  /*4cb90*/  @!P2 FMUL R2, R2, 16777216 ;  /* 0x4b8000000202a820 */ /* 0x010fc60000400000 */
[----:B------:R0:W-:Y:S01]  /*4cba0*/  @!P2 STL [R1+0x25c], R0 ;  /* 0x00025c000100a387 */ /* 0x0001e20000100800 */
[----:B------:R-:W-:-:S03]  /*4cbb0*/  @!P2 FMUL R9, R9, 16777216 ;  /* 0x4b8000000909a820 */ /* 0x000fc60000400000 */
[----:B------:R1:W-:Y:S01]  /*4cbc0*/  @!P2 STL [R1+0x260], R2 ;  /* 0x000260020100a387 */ /* 0x0003e20000100800 */
[----:B------:R-:W-:-:S03]  /*4cbd0*/  @!P2 FMUL R21, R21, 16777216 ;  /* 0x4b8000001515a820 */ /* 0x000fc60000400000 */
        /* <DEDUP_REMOVED lines=8> */
[----:B------:R3:W-:Y:S04]  /*4cc60*/  @!P2 STL [R1+0x274], R18 ;  /* 0x000274120100a387 */ /* 0x0007e80000100800 */
[----:B------:R4:W-:Y:S04]  /*4cc70*/  @!P2 STL [R1+0x278], R17 ;  /* 0x000278110100a387 */ /* 0x0009e80000100800 */
[----:B------:R-:W2:Y:S04]  /*4cc80*/  LDL R29, [R1+0x28c] ;  /* 0x00028c00011d7983 */ /* 0x000ea80000100800 */
[----:B0-----:R-:W2:Y:S04]  /*4cc90*/  LDL R0, [R1+0x290] ;  /* 0x0002900001007983 */ /* 0x001ea80000100800 */
[----:B-1----:R-:W2:Y:S04]  /*4cca0*/  LDL R2, [R1+0x294] ;  /* 0x0002940001027983 */ /* 0x002ea80000100800 */
[----:B---3--:R-:W3:Y:S04]  /*4ccb0*/  LDL R18, [R1+0x298] ;  /* 0x0002980001127983 */ /* 0x008ee80000100800 */
[----:B----4-:R-:W4:Y:S01]  /*4ccc0*/  LDL R17, [R1+0xec] ;  /* 0x0000ec0001117983 */ /* 0x010f220000100800 */
[----:B-----5:R-:W-:-:S02]  /*4ccd0*/  @!P2 FMUL R20, R20, 16777216 ;  /* 0x4b8000001414a820 */ /* 0x020fc40000400000 */
[----:B------:R-:W-:-:S03]  /*4cce0*/  @!P2 FMUL R19, R19, 16777216 ;  /* 0x4b8000001313a820 */ /* 0x000fc60000400000 */
[----:B------:R0:W-:Y:S01]  /*4ccf0*/  @!P2 STL [R1+0x27c], R20 ;  /* 0x00027c140100a387 */ /* 0x0001e20000100800 */
[----:B------:R-:W-:-:S03]  /*4cd00*/  @!P2 FMUL R16, R16, 16777216 ;  /* 0x4b8000001010a820 */ /* 0x000fc60000400000 */
[----:B------:R1:W-:Y:S01]  /*4cd10*/  @!P2 STL [R1+0x280], R19 ;  /* 0x000280130100a387 */ /* 0x0003e20000100800 */
[----:B------:R-:W-:-:S03]  /*4cd20*/  @!P2 FMUL R15, R15, 16777216 ;  /* 0x4b8000000f0fa820 */ /* 0x000fc60000400000 */
[----:B------:R-:W5:Y:S04]  /*4cd30*/  LDL R9, [R1+0x198] ;  /* 0x0001980001097983 */ /* 0x000f680000100800 */
[----:B------:R-:W5:Y:S04]  /*4cd40*/  LDL R21, [R1+0x19c] ;  /* 0x00019c0001157983 */ /* 0x000f680000100800 */
[----:B------:R0:W-:Y:S04]  /*4cd50*/  @!P2 STL [R1+0x284], R16 ;  /* 0x000284100100a387 */ /* 0x0001e80000100800 */
[----:B------:R-:W5:Y:S04]  /*4cd60*/  LDL R22, [R1+0x1a0] ;  /* 0x0001a00001167983 */ /* 0x000f680000100800 */
[----:B------:R1:W-:Y:S04]  /*4cd70*/  @!P2 STL [R1+0x288], R15 ;  /* 0x0002880f0100a387 */ /* 0x0003e80000100800 */
[----:B------:R-:W5:Y:S04]  /*4cd80*/  LDL R23, [R1+0x1a4] ;  /* 0x0001a40001177983 */ /* 0x000f680000100800 */
[----:B0-----:R-:W5:Y:S04]  /*4cd90*/  LDL R20, [R1+0x1a8] ;  /* 0x0001a80001147983 */ /* 0x001f680000100800 */
[----:B-1----:R-:W5:Y:S04]  /*4cda0*/  LDL R19, [R1+0x1ac] ;  /* 0x0001ac0001137983 */ /* 0x002f680000100800 */
[----:B------:R-:W5:Y:S04]  /*4cdb0*/  LDL R16, [R1+0x1b0] ;  /* 0x0001b00001107983 */ /* 0x000f680000100800 */
[----:B------:R-:W5:Y:S01]  /*4cdc0*/  LDL R15, [R1+0x1b4] ;  /* 0x0001b400010f7983 */ /* 0x000f620000100800 */
[----:B--2---:R-:W-:-:S02]  /*4cdd0*/  @!P2 FMUL R29, R29, 16777216 ;  /* 0x4b8000001d1da820 */ /* 0x004fc40000400000 */
[----:B------:R-:W-:-:S03]  /*4cde0*/  @!P2 FMUL R0, R0, 16777216 ;  /* 0x4b8000000000a820 */ /* 0x000fc60000400000 */
[----:B------:R-:W-:Y:S01]  /*4cdf0*/  @!P2 STL [R1+0x28c], R29 ;  /* 0x00028c1d0100a387 */ /* 0x000fe20000100800 */
[----:B------:R-:W-:-:S03]  /*4ce00*/  @!P2 FMUL R2, R2, 16777216 ;  /* 0x4b8000000202a820 */ /* 0x000fc60000400000 */
[----:B------:R-:W-:Y:S01]  /*4ce10*/  @!P2 STL [R1+0x290], R0 ;  /* 0x000290000100a387 */ /* 0x000fe20000100800 */
[----:B---3--:R-:W-:-:S03]  /*4ce20*/  @!P2 FMUL R18, R18, 16777216 ;  /* 0x4b8000001212a820 */ /* 0x008fc60000400000 */
[----:B------:R-:W-:Y:S01]  /*4ce30*/  @!P2 STL [R1+0x294], R2 ;  /* 0x000294020100a387 */ /* 0x000fe20000100800 */
[----:B----4-:R-:W-:-:S03]  /*4ce40*/  @!P2 FMUL R17, R17, 16777216 ;  /* 0x4b8000001111a820 */ /* 0x010fc60000400000 */
[----:B------:R0:W-:Y:S04]  /*4ce50*/  @!P2 STL [R1+0x298], R18 ;  /* 0x000298120100a387 */ /* 0x0001e80000100800 */
[----:B0-----:R-:W2:Y:S04]  /*4ce60*/  LDL R18, [R1+0x1b8] ;  /* 0x0001b80001127983 */ /* 0x001ea80000100800 */
[----:B------:R0:W-:Y:S04]  /*4ce70*/  @!P2 STL [R1+0xec], R17 ;  /* 0x0000ec110100a387 */ /* 0x0001e80000100800 */
[----:B0-----:R-:W3:Y:S04]  /*4ce80*/  LDL R17, [R1+0x1bc] ;  /* 0x0001bc0001117983 */ /* 0x001ee80000100800 */
[----:B------:R0:W-:Y:S01]  /*4ce90*/  STL [R1+0x2218], R3 ;  /* 0x0022180301007387 */ /* 0x0001e20000100800 */
[----:B------:R-:W-:-:S02]  /*4cea0*/  LOP3.LUT P0, RZ, R3, 0x400, RZ, 0xc0, !PT ;  /* 0x0000040003ff7812 */ /* 0x000fc4000780c0ff */
[C---:B------:R-:W-:Y:S02]  /*4ceb0*/  LOP3.LUT P1, RZ, R3.reuse, 0x2, RZ, 0xc0, !PT ;  /* 0x0000000203ff7812 */ /* 0x040fe4000782c0ff */
[----:B------:R-:W-:Y:S01]  /*4cec0*/  LOP3.LUT P2, RZ, R3, 0x10, RZ, 0xc0, !PT ;  /* 0x0000001003ff7812 */ /* 0x000fe2000784c0ff */
[----:B-----5:R-:W-:Y:S02]  /*4ced0*/  @!P3 FMUL R9, R9, 16777216 ;  /* 0x4b8000000909b820 */ /* 0x020fe40000400000 */
        /* <DEDUP_REMOVED lines=15> */
[----:B0-----:R-:W5:Y:S04]  /*4cfd0*/  LDL R3, [R1+0x1c0] ;  /* 0x0001c00001037983 */ /* 0x001f680000100800 */
[----:B------:R-:W5:Y:S04]  /*4cfe0*/  LDL R27, [R1+0x1c4] ;  /* 0x0001c400011b7983 */ /* 0x000f680000100800 */
[----:B------:R-:W5:Y:S04]  /*4cff0*/  LDL R29, [R1+0x1c8] ;  /* 0x0001c800011d7983 */ /* 0x000f680000100800 */
[----:B------:R-:W5:Y:S04]  /*4d000*/  LDL R0, [R1+0x1cc] ;  /* 0x0001cc0001007983 */ /* 0x000f680000100800 */
[----:B-1----:R-:W5:Y:S04]  /*4d010*/  LDL R16, [R1+0x1d0] ;  /* 0x0001d00001107983 */ /* 0x002f680000100800 */
[----:B----4-:R-:W4:Y:S04]  /*4d020*/  LDL R15, [R1+0x1d4] ;  /* 0x0001d400010f7983 */ /* 0x010f280000100800 */
[----:B------:R-:W4:Y:S01]  /*4d030*/  LDL R2, [R1+0x1d8] ;  /* 0x0001d80001027983 */ /* 0x000f220000100800 */
[----:B--2---:R-:W-:-:S05]  /*4d040*/  @!P3 FMUL R18, R18, 16777216 ;  /* 0x4b8000001212b820 */ /* 0x004fca0000400000 */
[----:B------:R0:W-:Y:S01]  /*4d050*/  @!P3 STL [R1+0x1b8], R18 ;  /* 0x0001b8120100b387 */ /* 0x0001e20000100800 */
[----:B---3--:R-:W-:-:S05]  /*4d060*/  @!P3 FMUL R17, R17, 16777216 ;  /* 0x4b8000001111b820 */ /* 0x008fca0000400000 */
[----:B------:R1:W-:Y:S04]  /*4d070*/  @!P3 STL [R1+0x1bc], R17 ;  /* 0x0001bc110100b387 */ /* 0x0003e80000100800 */
[----:B------:R-:W2:Y:S04]  /*4d080*/  LDL R9, [R1+0x1dc] ;  /* 0x0001dc0001097983 */ /* 0x000ea80000100800 */
[----:B------:R-:W3:Y:S04]  /*4d090*/  LDL R21, [R1+0x1e0] ;  /* 0x0001e00001157983 */ /* 0x000ee80000100800 */
[----:B------:R-:W3:Y:S04]  /*4d0a0*/  LDL R22, [R1+0x1e4] ;  /* 0x0001e40001167983 */ /* 0x000ee80000100800 */
[----:B------:R-:W3:Y:S04]  /*4d0b0*/  LDL R23, [R1+0x1e8] ;  /* 0x0001e80001177983 */ /* 0x000ee80000100800 */
[----:B------:R-:W3:Y:S04]  /*4d0c0*/  LDL R20, [R1+0x1ec] ;  /* 0x0001ec0001147983 */ /* 0x000ee80000100800 */
[----:B------:R-:W3:Y:S04]  /*4d0d0*/  LDL R19, [R1+0x1f0] ;  /* 0x0001f00001137983 */ /* 0x000ee80000100800 */
[----:B0-----:R-:W3:Y:S04]  /*4d0e0*/  LDL R18, [R1+0x1f4] ;  /* 0x0001f40001127983 */ /* 0x001ee80000100800 */
[----:B-1----:R-:W3:Y:S01]  /*4d0f0*/  LDL R17, [R1+0x1f8] ;  /* 0x0001f80001117983 */ /* 0x002ee20000100800 */
[----:B-----5:R-:W-:-:S02]  /*4d100*/  @!P3 FMUL R3, R3, 16777216 ;  /* 0x4b8000000303b820 */ /* 0x020fc40000400000 */
        /* <DEDUP_REMOVED lines=8> */
[----:B----4-:R-:W-:-:S03]  /*4d190*/  @!P3 FMUL R15, R15, 16777216 ;  /* 0x4b8000000f0fb820 */ /* 0x010fc60000400000 */
[----:B------:R0:W-:Y:S01]  /*4d1a0*/  @!P3 STL [R1+0x1d0], R16 ;  /* 0x0001d0100100b387 */ /* 0x0001e20000100800 */
[----:B------:R-:W-:-:S03]  /*4d1b0*/  @!P3 FMUL R2, R2, 16777216 ;  /* 0x4b8000000202b820 */ /* 0x000fc60000400000 */
[----:B0-----:R-:W4:Y:S04]  /*4d1c0*/  LDL R16, [R1+0x1fc] ;  /* 0x0001fc0001107983 */ /* 0x001f280000100800 */
[----:B------:R0:W-:Y:S04]  /*4d1d0*/  @!P3 STL [R1+0x1d4], R15 ;  /* 0x0001d40f0100b387 */ /* 0x0001e80000100800 */
[----:B0-----:R-:W5:Y:S04]  /*4d1e0*/  LDL R15, [R1+0x200] ;  /* 0x00020000010f7983 */ /* 0x001f680000100800 */
[----:B------:R-:W-:Y:S01]  /*4d1f0*/  @!P3 STL [R1+0x1d8], R2 ;  /* 0x0001d8020100b387 */ /* 0x000fe20000100800 */
[----:B--2---:R-:W-:-:S02]  /*4d200*/  @!P3 FMUL R9, R9, 16777216 ;  /* 0x4b8000000909b820 */ /* 0x004fc40000400000 */
[----:B---3--:R-:W-:-:S03]  /*4d210*/  @!P3 FMUL R21, R21, 16777216 ;  /* 0x4b8000001515b820 */ /* 0x008fc60000400000 */
[----:B------:R0:W-:Y:S01]  /*4d220*/  @!P3 STL [R1+0x1dc], R9 ;  /* 0x0001dc090100b387 */ /* 0x0001e20000100800 */
[----:B------:R-:W-:-:S03]  /*4d230*/  @!P3 FMUL R22, R22, 16777216 ;  /* 0x4b8000001616b820 */ /* 0x000fc60000400000 */
        /* <DEDUP_REMOVED lines=10> */
[----:B------:R0:W-:Y:S04]  /*4d2e0*/  @!P3 STL [R1+0x1f4], R18 ;  /* 0x0001f4120100b387 */ /* 0x0001e80000100800 */
[----:B------:R0:W-:Y:S04]  /*4d2f0*/  @!P3 STL [R1+0x1f8], R17 ;  /* 0x0001f8110100b387 */ /* 0x0001e80000100800 */
[----:B------:R-:W3:Y:S04]  /*4d300*/  LDL R3, [R1+0x204] ;  /* 0x0002040001037983 */ /* 0x000ee80000100800 */
[----:B------:R-:W3:Y:S04]  /*4d310*/  LDL R27, [R1+0x20c] ;  /* 0x00020c00011b7983 */ /* 0x000ee80000100800 */
[----:B------:R-:W3:Y:S04]  /*4d320*/  LDL R29, [R1+0x210] ;  /* 0x00021000011d7983 */ /* 0x000ee80000100800 */
[----:B------:R-:W3:Y:S04]  /*4d330*/  LDL R0, [R1+0x214] ;  /* 0x0002140001007983 */ /* 0x000ee80000100800 */
[----:B0-----:R-:W3:Y:S04]  /*4d340*/  LDL R9, [R1+0xf0] ;  /* 0x0000f00001097983 */ /* 0x001ee80000100800 */
[----:B------:R-:W3:Y:S04]  /*4d350*/  LDL R2, [R1+0x218] ;  /* 0x0002180001027983 */ /* 0x000ee80000100800 */
[----:B-1----:R-:W3:Y:S01]  /*4d360*/  LDL R21, [R1+0x118] ;  /* 0x0001180001157983 */ /* 0x002ee20000100800 */
[----:B----4-:R-:W-:-:S05]  /*4d370*/  @!P3 FMUL R16, R16, 16777216 ;  /* 0x4b8000001010b820 */ /* 0x010fca0000400000 */
[----:B------:R0:W-:Y:S01]  /*4d380*/  @!P3 STL [R1+0x1fc], R16 ;  /* 0x0001fc100100b387 */ /* 0x0001e20000100800 */
[----:B-----5:R-:W-:-:S05]  /*4d390*/  @!P3 FMUL R15, R15, 16777216 ;  /* 0x4b8000000f0fb820 */ /* 0x020fca0000400000 */
[----:B------:R1:W-:Y:S04]  /*4d3a0*/  @!P3 STL [R1+0x200], R15 ;  /* 0x0002000f0100b387 */ /* 0x0003e80000100800 */
[----:B--2---:R-:W2:Y:S04]  /*4d3b0*/  LDL R22, [R1+0x11c] ;  /* 0x00011c0001167983 */ /* 0x004ea80000100800 */
[----:B------:R-:W4:Y:S04]  /*4d3c0*/  LDL R23, [R1+0x120] ;  /* 0x0001200001177983 */ /* 0x000f280000100800 */
[----:B------:R-:W5:Y:S04]  /*4d3d0*/  LDL R20, [R1+0x124] ;  /* 0x0001240001147983 */ /* 0x000f680000100800 */
[----:B------:R-:W5:Y:S04]  /*4d3e0*/  LDL R19, [R1+0x128] ;  /* 0x0001280001137983 */ /* 0x000f680000100800 */
[----:B------:R-:W5:Y:S04]  /*4d3f0*/  LDL R18, [R1+0x12c] ;  /* 0x00012c0001127983 */ /* 0x000f680000100800 */
[----:B------:R-:W5:Y:S04]  /*4d400*/  LDL R17, [R1+0x130] ;  /* 0x0001300001117983 */ /* 0x000f680000100800 */
[----:B0-----:R-:W5:Y:S04]  /*4d410*/  LDL R16, [R1+0x134] ;  /* 0x0001340001107983 */ /* 0x001f680000100800 */
[----:B-1----:R-:W5:Y:S01]  /*4d420*/  LDL R15, [R1+0x138] ;  /* 0x00013800010f7983 */ /* 0x002f620000100800 */
[----:B---3--:R-:W-:-:S05]  /*4d430*/  @!P3 FMUL R3, R3, 16777216 ;  /* 0x4b8000000303b820 */ /* 0x008fca0000400000 */
[----:B------:R0:W-:Y:S04]  /*4d440*/  @!P3 STL [R1+0x204], R3 ;  /* 0x000204030100b387 */ /* 0x0001e80000100800 */
[----:B0-----:R-:W3:Y:S01]  /*4d450*/  LDL.LU R3, [R1+0x2218] ;  /* 0x0022180001037983 */ /* 0x001ee20000300800 */
[----:B------:R-:W-:Y:S02]  /*4d460*/  @!P3 FMUL R27, R27, 16777216 ;  /* 0x4b8000001b1bb820 */ /* 0x000fe40000400000 */
[----:B------:R-:W-:Y:S02]  /*4d470*/  @!P3 FMUL R29, R29, 16777216 ;  /* 0x4b8000001d1db820 */ /* 0x000fe40000400000 */
[----:B------:R-:W-:Y:S02]  /*4d480*/  @!P3 FMUL R0, R0, 16777216 ;  /* 0x4b8000000000b820 */ /* 0x000fe40000400000 */
[----:B------:R-:W-:Y:S01]  /*4d490*/  @!P3 FMUL R9, R9, 16777216 ;  /* 0x4b8000000909b820 */ /* 0x000fe20000400000 */
[----:B------:R-:W-:Y:S01]  /*4d4a0*/  @!P3 STL [R1+0x20c], R27 ;  /* 0x00020c1b0100b387 */ /* 0x000fe20000100800 */
[----:B------:R-:W-:-:S02]  /*4d4b0*/  @!P3 FMUL R2, R2, 16777216 ;  /* 0x4b8000000202b820 */ /* 0x000fc40000400000 */
[----:B------:R-:W-:Y:S01]  /*4d4c0*/  @!P4 FMUL R21, R21, 16777216 ;  /* 0x4b8000001515c820 */ /* 0x000fe20000400000 */
[----:B------:R-:W-:Y:S04]  /*4d4d0*/  @!P3 STL [R1+0x210], R29 ;  /* 0x0002101d0100b387 */ /* 0x000fe80000100800 */
[----:B------:R-:W-:Y:S04]  /*4d4e0*/  @!P3 STL [R1+0x214], R0 ;  /* 0x000214000100b387 */ /* 0x000fe80000100800 */
[----:B------:R-:W-:Y:S04]  /*4d4f0*/  @!P3 STL [R1+0xf0], R9 ;  /* 0x0000f0090100b387 */ /* 0x000fe80000100800 */
[----:B------:R-:W-:Y:S01]  /*4d500*/  @!P3 STL [R1+0x218], R2 ;  /* 0x000218020100b387 */ /* 0x000fe20000100800 */
[----:B--2---:R-:W-:-:S02]  /*4d510*/  @!P4 FMUL R22, R22, 16777216 ;  /* 0x4b8000001616c820 */ /* 0x004fc40000400000 */
[----:B----4-:R-:W-:Y:S02]  /*4d520*/  @!P4 FMUL R23, R23, 16777216 ;  /* 0x4b8000001717c820 */ /* 0x010fe40000400000 */
[----:B-----5:R-:W-:Y:S02]  /*4d530*/  @!P4 FMUL R20, R20, 16777216 ;  /* 0x4b8000001414c820 */ /* 0x020fe40000400000 */
[----:B------:R-:W-:Y:S02]  /*4d540*/  @!P4 FMUL R19, R19, 16777216 ;  /* 0x4b8000001313c820 */ /* 0x000fe40000400000 */
[----:B------:R-:W-:Y:S02]  /*4d550*/  @!P4 FMUL R18, R18, 16777216 ;  /* 0x4b8000001212c820 */ /* 0x000fe40000400000 */
[----:B------:R-:W-:Y:S02]  /*4d560*/  @!P4 FMUL R17, R17, 16777216 ;  /* 0x4b8000001111c820 */ /* 0x000fe40000400000 */
[----:B------:R-:W-:-:S02]  /*4d570*/  @!P4 FMUL R16, R16, 16777216 ;  /* 0x4b8000001010c820 */ /* 0x000fc40000400000 */
[----:B------:R-:W-:Y:S01]  /*4d580*/  @!P4 FMUL R15, R15, 16777216 ;  /* 0x4b8000000f0fc820 */ /* 0x000fe20000400000 */
[----:B---3--:R0:W-:Y:S04]  /*4d590*/  STL [R1+0x21fc], R3 ;  /* 0x0021fc0301007387 */ /* 0x0081e80000100800 */
[----:B------:R-:W-:Y:S04]  /*4d5a0*/  @!P4 STL [R1+0x118], R21 ;  /* 0x000118150100c387 */ /* 0x000fe80000100800 */
[----:B------:R-:W-:Y:S04]  /*4d5b0*/  @!P4 STL [R1+0x11c], R22 ;  /* 0x00011c160100c387 */ /* 0x000fe80000100800 */
[----:B------:R-:W-:Y:S04]  /*4d5c0*/  @!P4 STL [R1+0x120], R23 ;  /* 0x000120170100c387 */ /* 0x000fe80000100800 */
[----:B------:R-:W-:Y:S04]  /*4d5d0*/  @!P4 STL [R1+0x124], R20 ;  /* 0x000124140100c387 */ /* 0x000fe80000100800 */
[----:B------:R-:W-:Y:S01]  /*4d5e0*/  @!P4 STL [R1+0x128], R19 ;  /* 0x000128130100c387 */ /* 0x000fe20000100800 */
[----:B------:R-:W-:-:S03]  /*4d5f0*/  LOP3.LUT P3, RZ, R3, 0x8, RZ, 0xc0, !PT ;  /* 0x0000000803ff7812 */ /* 0x000fc6000786c0ff */
[----:B------:R-:W-:Y:S04]  /*4d600*/  @!P4 STL [R1+0x12c], R18 ;  /* 0x00012c120100c387 */ /* 0x000fe80000100800 */
[----:B------:R-:W-:Y:S04]  /*4d610*/  @!P4 STL [R1+0x130], R17 ;  /* 0x000130110100c387 */ /* 0x000fe80000100800 */
[----:B------:R-:W-:Y:S04]  /*4d620*/  @!P4 STL [R1+0x134], R16 ;  /* 0x000134100100c387 */ /* 0x000fe80000100800 */
[----:B------:R-:W-:Y:S04]  /*4d630*/  @!P4 STL [R1+0x138], R15 ;  /* 0x0001380f0100c387 */ /* 0x000fe80000100800 */
[----:B0-----:R-:W2:Y:S04]  /*4d640*/  LDL R3, [R1+0x144] ;  /* 0x0001440001037983 */ /* 0x001ea80000100800 */
[----:B--2---:R0:W-:Y:S04]  /*4d650*/  STL [R1+0x2210], R3 ;  /* 0x0022100301007387 */ /* 0x0041e80000100800 */
[----:B0-----:R-:W2:Y:S04]  /*4d660*/  LDL R3, [R1+0x140] ;  /* 0x0001400001037983 */ /* 0x001ea80000100800 */
[----:B--2---:R0:W-:Y:S04]  /*4d670*/  STL [R1+0x2214], R3 ;  /* 0x0022140301007387 */ /* 0x0041e80000100800 */
[----:B------:R-:W2:Y:S04]  /*4d680*/  LDL R27, [R1+0x148] ;  /* 0x00014800011b7983 */ /* 0x000ea80000100800 */
[----:B------:R-:W3:Y:S04]  /*4d690*/  LDL R29, [R1+0x14c] ;  /* 0x00014c00011d7983 */ /* 0x000ee80000100800 */
[----:B0-----:R-:W4:Y:S04]  /*4d6a0*/  LDL R3, [R1+0x13c] ;  /* 0x00013c0001037983 */ /* 0x001f280000100800 */
[----:B------:R-:W5:Y:S04]  /*4d6b0*/  LDL R0, [R1+0x150] ;  /* 0x0001500001007983 */ /* 0x000f680000100800 */
[----:B------:R-:W2:Y:S04]  /*4d6c0*/  LDL R2, [R1+0x154] ;  /* 0x0001540001027983 */ /* 0x000ea80000100800 */
        /* <DEDUP_REMOVED lines=9> */
[----:B------:R-:W2:Y:S01]  /*4d760*/  LDL R15, [R1+0x17c] ;  /* 0x00017c00010f7983 */ /* 0x000ea20000100800 */
[----:B----4-:R-:W-:-:S05]  /*4d770*/  @!P4 FMUL R3, R3, 16777216 ;  /* 0x4b8000000303c820 */ /* 0x010fca0000400000 */
[----:B------:R0:W-:Y:S04]  /*4d780*/  @!P4 STL [R1+0x13c], R3 ;  /* 0x00013c030100c387 */ /* 0x0001e80000100800 */
[----:B0-----:R-:W4:Y:S02]  /*4d790*/  LDL.LU R3, [R1+0x2214] ;  /* 0x0022140001037983 */ /* 0x001f240000300800 */
[----:B----4-:R-:W-:-:S05]  /*4d7a0*/  @!P4 FMUL R3, R3, 16777216 ;  /* 0x4b8000000303c820 */ /* 0x010fca0000400000 */
[----:B------:R0:W-:Y:S04]  /*4d7b0*/  @!P4 STL [R1+0x140], R3 ;  /* 0x000140030100c387 */ /* 0x0001e80000100800 */
[----:B0-----:R-:W4:Y:S01]  /*4d7c0*/  LDL.LU R3, [R1+0x2210] ;  /* 0x0022100001037983 */ /* 0x001f220000300800 */
[----:B--2---:R-:W-:Y:S02]  /*4d7d0*/  @!P4 FMUL R27, R27, 16777216 ;  /* 0x4b8000001b1bc820 */ /* 0x004fe40000400000 */
[----:B---3--:R-:W-:Y:S02]  /*4d7e0*/  @!P4 FMUL R29, R29, 16777216 ;  /* 0x4b8000001d1dc820 */ /* 0x008fe40000400000 */
[----:B-----5:R-:W-:Y:S02]  /*4d7f0*/  @!P4 FMUL R0, R0, 16777216 ;  /* 0x4b8000000000c820 */ /* 0x020fe40000400000 */
[----:B------:R-:W-:-:S02]  /*4d800*/  @!P4 FMUL R2, R2, 16777216 ;  /* 0x4b8000000202c820 */ /* 0x000fc40000400000 */
[----:B------:R-:W-:Y:S02]  /*4d810*/  @!P4 FMUL R9, R9, 16777216 ;  /* 0x4b8000000909c820 */ /* 0x000fe40000400000 */
        /* <DEDUP_REMOVED lines=9> */
[----:B----4-:R-:W-:-:S05]  /*4d8b0*/  @!P4 FMUL R3, R3, 16777216 ;  /* 0x4b8000000303c820 */ /* 0x010fca0000400000 */
[----:B------:R-:W-:Y:S04]  /*4d8c0*/  @!P4 STL [R1+0x144], R3 ;  /* 0x000144030100c387 */ /* 0x000fe80000100800 */
        /* <DEDUP_REMOVED lines=14> */
[----:B------:R0:W-:Y:S04]  /*4d9b0*/  STL [R1+0x2208], R13 ;  /* 0x0022080d01007387 */ /* 0x0001e80000100800 */
        /* <DEDUP_REMOVED lines=17> */
[----:B------:R-:W5:Y:S01]  /*4dad0*/  LDL R15, [R1+0xa8] ;  /* 0x0000a800010f7983 */ /* 0x000f620000100800 */
        /* <DEDUP_REMOVED lines=17> */
[----:B------:R-:W-:Y:S02]  /*4dbf0*/  @!P5 FMUL R15, R15, 16777216 ;  /* 0x4b8000000f0fd820 */ /* 0x000fe40000400000 */
[----:B----4-:R-:W-:-:S05]  /*4dc00*/  @!P4 FMUL R13, R13, 16777216 ;  /* 0x4b8000000d0dc820 */ /* 0x010fca0000400000 */
[----:B------:R0:W-:Y:S04]  /*4dc10*/  @!P4 STL [R1+0x184], R13 ;  /* 0x0001840d0100c387 */ /* 0x0001e80000100800 */
[----:B0-----:R-:W2:Y:S04]  /*4dc20*/  LDL.LU R13, [R1+0x2208] ;  /* 0x00220800010d7983 */ /* 0x001ea80000300800 */
[----:B------:R0:W-:Y:S04]  /*4dc30*/  @!P4 STL [R1+0x188], R3 ;  /* 0x000188030100c387 */ /* 0x0001e80000100800 */
[----:B------:R-:W-:Y:S04]  /*4dc40*/  @!P4 STL [R1+0x18c], R27 ;  /* 0x00018c1b0100c387 */ /* 0x000fe80000100800 */
[----:B------:R-:W-:Y:S04]  /*4dc50*/  @!P4 STL [R1+0x190], R29 ;  /* 0x0001901d0100c387 */ /* 0x000fe80000100800 */
[----:B------:R-:W-:Y:S04]  /*4dc60*/  @!P4 STL [R1+0x194], R0 ;  /* 0x000194000100c387 */ /* 0x000fe80000100800 */
[----:B------:R1:W-:Y:S04]  /*4dc70*/  @!P4 STL [R1+0xf8], R2 ;  /* 0x0000f8020100c387 */ /* 0x0003e80000100800 */
[----:B------:R3:W-:Y:S04]  /*4dc80*/  @!P5 STL [R1+0x80], R9 ;  /* 0x000080090100d387 */ /* 0x0007e80000100800 */
[----:B------:R4:W-:Y:S04]  /*4dc90*/  @!P5 STL [R1+0x7c], R21 ;  /* 0x00007c150100d387 */ /* 0x0009e80000100800 */
[----:B------:R5:W-:Y:S04]  /*4dca0*/  @!P5 STL [R1+0x88], R22 ;  /* 0x000088160100d387 */ /* 0x000be80000100800 */
[----:B------:R0:W-:Y:S04]  /*4dcb0*/  @!P5 STL [R1+0x90], R23 ;  /* 0x000090170100d387 */ /* 0x0001e80000100800 */
[----:B------:R-:W-:Y:S04]  /*4dcc0*/  @!P5 STL [R1+0x94], R20 ;  /* 0x000094140100d387 */ /* 0x000fe80000100800 */
[----:B------:R-:W-:Y:S04]  /*4dcd0*/  @!P5 STL [R1+0x98], R19 ;  /* 0x000098130100d387 */ /* 0x000fe80000100800 */
[----:B------:R-:W-:Y:S04]  /*4dce0*/  @!P5 STL [R1+0x9c], R18 ;  /* 0x00009c120100d387 */ /* 0x000fe80000100800 */
[----:B------:R-:W-:Y:S04]  /*4dcf0*/  @!P5 STL [R1+0xa0], R17 ;  /* 0x0000a0110100d387 */ /* 0x000fe80000100800 */
[----:B------:R-:W-:Y:S04]  /*4dd00*/  @!P5 STL [R1+0xa4], R16 ;  /* 0x0000a4100100d387 */ /* 0x000fe80000100800 */
[----:B------:R-:W-:Y:S04]  /*4dd10*/  @!P5 STL [R1+0xa8], R15 ;  /* 0x0000a80f0100d387 */ /* 0x000fe80000100800 */
[----:B0-----:R-:W2:Y:S01]  /*4dd20*/  LDL R3, [R1+0xb4] ;  /* 0x0000b40001037983 */ /* 0x001ea20000100800 */
[----:B-1----:R-:W-:Y:S01]  /*4dd30*/  MOV R2, R14 ;  /* 0x0000000e00027202 */ /* 0x002fe20000000f00 */
[----:B---3--:R-:W-:Y:S01]  /*4dd40*/  IMAD.MOV.U32 R9, RZ, RZ, R7 ;  /* 0x000000ffff097224 */ /* 0x008fe200078e0007 */
[----:B----4-:R-:W-:Y:S01]  /*4dd50*/  MOV R21, R6 ;  /* 0x0000000600157202 */ /* 0x010fe20000000f00 */
[----:B-----5:R-:W-:Y:S01]  /*4dd60*/  IMAD.MOV.U32 R22, RZ, RZ, R5 ;  /* 0x000000ffff167224 */ /* 0x020fe200078e0005 */
[----:B------:R-:W-:Y:S01]  /*4dd70*/  MOV R23, R4 ;  /* 0x0000000400177202 */ /* 0x000fe20000000f00 */
[----:B------:R-:W-:Y:S01]  /*4dd80*/  IMAD.MOV.U32 R0, RZ, RZ, R2 ;  /* 0x000000ffff007224 */ /* 0x000fe200078e0002 */
[----:B--2---:R0:W-:Y:S02]  /*4dd90*/  STL [R1+0x2200], R3 ;  /* 0x0022000301007387 */ /* 0x0041e40000100800 */
[----:B0-----:R-:W-:-:S05]  /*4dda0*/  IMAD.MOV.U32 R3, RZ, RZ, R13 ;  /* 0x000000ffff037224 */ /* 0x001fca00078e000d */
[----:B------:R0:W-:Y:S04]  /*4ddb0*/  STL [R1+0x2204], R3 ;  /* 0x0022040301007387 */ /* 0x0001e80000100800 */
[----:B------:R-:W2:Y:S04]  /*4ddc0*/  LDL R27, [R1+0xb8] ;  /* 0x0000b800011b7983 */ /* 0x000ea80000100800 */
[----:B------:R-:W3:Y:S01]  /*4ddd0*/  LDL R29, [R1+0xbc] ;  /* 0x0000bc00011d7983 */ /* 0x000ee20000100800 */
[----:B0-----:R-:W-:-:S03]  /*4dde0*/  MOV R3, R12 ;  /* 0x0000000c00037202 */ /* 0x001fc60000000f00 */
[----:B------:R-:W4:Y:S02]  /*4ddf0*/  LDL R20, [R1+0xd0] ;  /* 0x0000d00001147983 */ /* 0x000f240000100800 */
[----:B------:R-:W-:Y:S02]  /*4de00*/  @!P5 FMUL R3, R3, 16777216 ;  /* 0x4b8000000303d820 */ /* 0x000fe40000400000 */
        /* <DEDUP_REMOVED lines=13> */
[----:B------:R0:W-:Y:S04]  /*4dee0*/  @!P5 STL [R1+0xac], R3 ;  /* 0x0000ac030100d387 */ /* 0x0001e80000100800 */
[----:B0-----:R-:W2:Y:S02]  /*4def0*/  LDL.LU R3, [R1+0x2204] ;  /* 0x0022040001037983 */ /* 0x001ea40000300800 */
[----:B--2---:R-:W-:-:S05]  /*4df00*/  @!P5 FMUL R3, R3, 16777216 ;  /* 0x4b8000000303d820 */ /* 0x004fca0000400000 */
[----:B------:R0:W-:Y:S04]  /*4df10*/  @!P5 STL [R1+0xb0], R3 ;  /* 0x0000b0030100d387 */ /* 0x0001e80000100800 */
[----:B0-----:R-:W2:Y:S01]  /*4df20*/  LDL.LU R3, [R1+0x2200] ;  /* 0x0022000001037983 */ /* 0x001ea20000300800 */
[----:B------:R-:W-:Y:S02]  /*4df30*/  @!P5 FMUL R27, R27, 16777216 ;  /* 0x4b8000001b1bd820 */ /* 0x000fe40000400000 */
[----:B---3--:R-:W-:Y:S02]  /*4df40*/  @!P5 FMUL R29, R29, 16777216 ;  /* 0x4b8000001d1dd820 */ /* 0x008fe40000400000 */
[----:B------:R-:W-:Y:S02]  /*4df50*/  @!P5 FMUL R9, R9, 16777216 ;  /* 0x4b8000000909d820 */ /* 0x000fe40000400000 */
[----:B------:R-:W-:-:S02]  /*4df60*/  @!P5 FMUL R21, R21, 16777216 ;  /* 0x4b8000001515d820 */ /* 0x000fc40000400000 */
[----:B------:R-:W-:Y:S02]  /*4df70*/  @!P5 FMUL R22, R22, 16777216 ;  /* 0x4b8000001616d820 */ /* 0x000fe40000400000 */
[----:B------:R-:W-:Y:S02]  /*4df80*/  @!P5 FMUL R23, R23, 16777216 ;  /* 0x4b8000001717d820 */ /* 0x000fe40000400000 */
[----:B----4-:R-:W-:Y:S02]  /*4df90*/  @!P5 FMUL R20, R20, 16777216 ;  /* 0x4b8000001414d820 */ /* 0x010fe40000400000 */
[----:B-----5:R-:W-:Y:S02]  /*4dfa0*/  @!P5 FMUL R19, R19, 16777216 ;  /* 0x4b8000001313d820 */ /* 0x020fe40000400000 */
[----:B------:R-:W-:Y:S02]  /*4dfb0*/  @!P5 FMUL R18, R18, 16777216 ;  /* 0x4b8000001212d820 */ /* 0x000fe40000400000 */
        /* <DEDUP_REMOVED lines=17> */
[----:B--2---:R-:W-:-:S05]  /*4e0d0*/  @!P5 FMUL R3, R3, 16777216 ;  /* 0x4b8000000303d820 */ /* 0x004fca0000400000 */
[----:B------:R0:W-:Y:S04]  /*4e0e0*/  @!P5 STL [R1+0xb4], R3 ;  /* 0x0000b4030100d387 */ /* 0x0001e80000100800 */
[----:B0-----:R-:W2:Y:S04]  /*4e0f0*/  LDL.LU R3, [R1+0x21fc] ;  /* 0x0021fc0001037983 */ /* 0x001ea80000300800 */
[----:B------:R0:W-:Y:S04]  /*4e100*/  @!P5 STL [R1+0xb8], R27 ;  /* 0x0000b81b0100d387 */ /* 0x0001e80000100800 */
[----:B0-----:R-:W3:Y:S04]  /*4e110*/  LDL.LU R27, [R1+0x21f8] ;  /* 0x0021f800011b7983 */ /* 0x001ee80000300800 */
[----:B------:R0:W-:Y:S04]  /*4e120*/  @!P5 STL [R1+0xbc], R29 ;  /* 0x0000bc1d0100d387 */ /* 0x0001e80000100800 */
[----:B0-----:R-:W4:Y:S04]  /*4e130*/  LDL.LU R29, [R1+0x21f4] ;  /* 0x0021f400011d7983 */ /* 0x001f280000300800 */
[----:B------:R0:W-:Y:S04]  /*4e140*/  @!P5 STL [R1+0xc0], R9 ;  /* 0x0000c0090100d387 */ /* 0x0001e80000100800 */
[----:B0-----:R-:W5:Y:S04]  /*4e150*/  LDL.LU R9, [R1+0x21f0] ;  /* 0x0021f00001097983 */ /* 0x001f680000300800 */
[----:B------:R0:W-:Y:S04]  /*4e160*/  @!P5 STL [R1+0xc4], R21 ;  /* 0x0000c4150100d387 */ /* 0x0001e80000100800 */
[----:B0-----:R-:W2:Y:S04]  /*4e170*/  LDL.LU R21, [R1+0x21ec] ;  /* 0x0021ec0001157983 */ /* 0x001ea80000300800 */
        /* <DEDUP_REMOVED lines=43> */
[----:B0-----:R-:W5:Y:S01]  /*4e430*/  LDL.LU R28, [R1+0x2194] ;  /* 0x00219400011c7983 */ /* 0x001f620000300800 */
[----:B------:R-:W-:-:S02]  /*4e440*/  @!P6 FMUL R0, R0, 16777216 ;  /* 0x4b8000000000e820 */ /* 0x000fc40000400000 */
[----:B------:R-:W-:Y:S02]  /*4e450*/  @!P6 FMUL R2, R2, 16777216 ;  /* 0x4b8000000202e820 */ /* 0x000fe40000400000 */
[----:B--2---:R-:W-:Y:S02]  /*4e460*/  @!P6 FMUL R11, R11, 16777216 ;  /* 0x4b8000000b0be820 */ /* 0x004fe40000400000 */
[----:B---3--:R-:W-:Y:S02]  /*4e470*/  @!P6 FMUL R10, R10, 16777216 ;  /* 0x4b8000000a0ae820 */ /* 0x008fe40000400000 */
[----:B----4-:R-:W-:Y:S02]  /*4e480*/  @!P6 FMUL R25, R25, 16777216 ;  /* 0x4b8000001919e820 */ /* 0x010fe40000400000 */
[----:B-----5:R-:W-:Y:S02]  /*4e490*/  @!P6 FMUL R8, R8, 16777216 ;  /* 0x4b8000000808e820 */ /* 0x020fe40000400000 */
[----:B------:R-:W-:-:S05]  /*4e4a0*/  @!P6 FMUL R28, R28, 16777216 ;  /* 0x4b8000001c1ce820 */ /* 0x000fca0000400000 */
[----:B------:R0:W-:Y:S04]  /*4e4b0*/  STL [R1+0x50], R28 ;  /* 0x0000501c01007387 */ /* 0x0001e80000100800 */
[----:B------:R-:W-:Y:S04]  /*4e4c0*/  @!P6 STL [R1+0x58], R0 ;  /* 0x000058000100e387 */ /* 0x000fe80000100800 */
[----:B0-----:R-:W2:Y:S04]  /*4e4d0*/  LDL.LU R28, [R1+0x2190] ;  /* 0x00219000011c7983 */ /* 0x001ea80000300800 */
[----:B------:R-:W-:Y:S04]  /*4e4e0*/  @!P6 STL [R1+0x54], R2 ;  /* 0x000054020100e387 */ /* 0x000fe80000100800 */
[----:B------:R0:W-:Y:S04]  /*4e4f0*/  STL [R1+0x4c], R8 ;  /* 0x00004c0801007387 */ /* 0x0001e80000100800 */
[----:B0-----:R-:W3:Y:S04]  /*4e500*/  LDL.LU R8, [R1+0x218c] ;  /* 0x00218c0001087983 */ /* 0x001ee80000300800 */
[----:B------:R0:W-:Y:S04]  /*4e510*/  STL [R1+0x20], R25 ;  /* 0x0000201901007387 */ /* 0x0001e80000100800 */
[----:B0-----:R-:W4:Y:S04]  /*4e520*/  LDL.LU R25, [R1+0x2188] ;  /* 0x0021880001197983 */ /* 0x001f280000300800 */
[----:B------:R0:W-:Y:S04]  /*4e530*/  STL [R1+0x1c], R10 ;  /* 0x00001c0a01007387 */ /* 0x0001e80000100800 */
[----:B0-----:R-:W5:Y:S04]  /*4e540*/  LDL.LU R10, [R1+0x2184] ;  /* 0x00218400010a7983 */ /* 0x001f680000300800 */
[----:B------:R0:W-:Y:S04]  /*4e550*/  STL [R1+0x10], R11 ;  /* 0x0000100b01007387 */ /* 0x0001e80000100800 */
[----:B0-----:R-:W2:Y:S01]  /*4e560*/  LDL.LU R11, [R1+0x2180] ;  /* 0x00218000010b7983 */ /* 0x001ea20000300800 */
[----:B------:R-:W-:-:S02]  /*4e570*/  @!P6 FMUL R4, R4, 16777216 ;  /* 0x4b8000000404e820 */ /* 0x000fc40000400000 */
[----:B------:R-:W-:Y:S02]  /*4e580*/  @!P6 FMUL R26, R26, 16777216 ;  /* 0x4b8000001a1ae820 */ /* 0x000fe40000400000 */
[----:B------:R-:W-:Y:S02]  /*4e590*/  @!P6 FMUL R24, R24, 16777216 ;  /* 0x4b8000001818e820 */ /* 0x000fe40000400000 */
[----:B------:R-:W-:Y:S01]  /*4e5a0*/  @!P6 FMUL R5, R5, 16777216 ;  /* 0x4b8000000505e820 */ /* 0x000fe20000400000 */
[----:B------:R-:W-:Y:S01]  /*4e5b0*/  STL [R1+0x212c], R4 ;  /* 0x00212c0401007387 */ /* 0x000fe20000100800 */
[----:B------:R-:W-:Y:S02]  /*4e5c0*/  @!P6 FMUL R6, R6, 16777216 ;  /* 0x4b8000000606e820 */ /* 0x000fe40000400000 */
[----:B------:R-:W-:Y:S01]  /*4e5d0*/  @!P6 FMUL R7, R7, 16777216 ;  /* 0x4b8000000707e820 */ /* 0x000fe20000400000 */
[----:B------:R-:W-:Y:S01]  /*4e5e0*/  STL [R1+0xc], R26 ;  /* 0x00000c1a01007387 */ /* 0x000fe20000100800 */
[----:B------:R-:W-:-:S02]  /*4e5f0*/  @!P6 FMUL R12, R12, 16777216 ;  /* 0x4b8000000c0ce820 */ /* 0x000fc40000400000 */
[----:B------:R-:W-:Y:S01]  /*4e600*/  @!P6 FMUL R13, R13, 16777216 ;  /* 0x4b8000000d0de820 */ /* 0x000fe20000400000 */
[----:B------:R-:W-:Y:S01]  /*4e610*/  STL [R1], R24 ;  /* 0x0000001801007387 */ /* 0x000fe20000100800 */
[----:B------:R-:W-:Y:S02]  /*4e620*/  @!P6 FMUL R14, R14, 16777216 ;  /* 0x4b8000000e0ee820 */ /* 0x000fe40000400000 */
[----:B------:R-:W-:Y:S01]  /*4e630*/  @!P6 FMUL R15, R15, 16777216 ;  /* 0x4b8000000f0fe820 */ /* 0x000fe20000400000 */
[----:B------:R-:W-:Y:S01]  /*4e640*/  STL [R1+0x2130], R5 ;  /* 0x0021300501007387 */ /* 0x000fe20000100800 */
[----:B------:R-:W-:-:S03]  /*4e650*/  @!P6 FMUL R16, R16, 16777216 ;  /* 0x4b8000001010e820 */ /* 0x000fc60000400000 */
        /* <DEDUP_REMOVED lines=10> */
[----:B------:R0:W-:Y:S01]  /*4e700*/  STL [R1+0x2148], R15 ;  /* 0x0021480f01007387 */ /* 0x0001e20000100800 */
[----:B------:R-:W-:Y:S02]  /*4e710*/  @!P6 FMUL R22, R22, 16777216 ;  /* 0x4b8000001616e820 */ /* 0x000fe40000400000 */
[----:B------:R-:W-:Y:S02]  /*4e720*/  @!P6 FMUL R21, R21, 16777216 ;  /* 0x4b8000001515e820 */ /* 0x000fe40000400000 */
[----:B------:R-:W-:Y:S01]  /*4e730*/  @!P6 FMUL R9, R9, 16777216 ;  /* 0x4b8000000909e820 */ /* 0x000fe20000400000 */
        /* <DEDUP_REMOVED lines=10> */
[----:B0-----:R-:W3:Y:S01]  /*4e7e0*/  LDL.LU R9, [R1+0x4b0] ;  /* 0x0004b00001097983 */ /* 0x001ee20000300800 */
[----:B-----5:R-:W-:-:S02]  /*4e7f0*/  FSEL R0, R10, -INF , P2 ;  /* 0xff8000000a007808 */ /* 0x020fc40001000000 */
[----:B--2---:R-:W-:-:S05]  /*4e800*/  FSEL R2, R11, -INF , P3 ;  /* 0xff8000000b027808 */ /* 0x004fca0001800000 */
[----:B------:R-:W-:Y:S04]  /*4e810*/  STL [R1+0x42c], R2 ;  /* 0x00042c0201007387 */ /* 0x000fe80000100800 */
[----:B------:R-:W-:Y:S04]  /*4e820*/  STL [R1+0x430], R0 ;  /* 0x0004300001007387 */ /* 0x000fe80000100800 */
[----:B------:R-:W2:Y:S04]  /*4e830*/  LDL.LU R10, [R1+0x480] ;  /* 0x00048000010a7983 */ /* 0x000ea80000300800 */
[----:B------:R-:W5:Y:S04]  /*4e840*/  LDL.LU R11, [R1+0x2f0] ;  /* 0x0002f000010b7983 */ /* 0x000f680000300800 */
[----:B------:R-:W5:Y:S04]  /*4e850*/  LDL.LU R21, [R1+0x300] ;  /* 0x0003000001157983 */ /* 0x000f680000300800 */
[----:B------:R-:W5:Y:S04]  /*4e860*/  LDL.LU R22, [R1+0x490] ;  /* 0x0004900001167983 */ /* 0x000f680000300800 */
[----:B------:R-:W5:Y:S04]  /*4e870*/  LDL.LU R23, [R1+0x4a0] ;  /* 0x0004a00001177983 */ /* 0x000f680000300800 */
[----:B------:R-:W-:Y:S04]  /*4e880*/  STL [R1+0x2124], R28 ;  /* 0x0021241c01007387 */ /* 0x000fe80000100800 */
[----:B------:R-:W5:Y:S01]  /*4e890*/  LDL.LU R26, [R1+0x4d4] ;  /* 0x0004d400011a7983 */ /* 0x000f620000300800 */
[----:B---3--:R-:W-:-:S04]  /*4e8a0*/  @P1 FMUL R9, R9, 0.25 ;  /* 0x3e80000009091820 */ /* 0x008fc80000400000 */
[----:B------:R-:W-:-:S04]  /*4e8b0*/  @!P0 FMUL R9, R9, 16777216 ;  /* 0x4b80000009098820 */ /* 0x000fc80000400000 */
[----:B----4-:R-:W-:Y:S02]  /*4e8c0*/  FMUL R9, R25, R9 ;  /* 0x0000000919097220 */ /* 0x010fe40000400000 */
[----:B--2---:R-:W-:Y:S02]  /*4e8d0*/  @P1 FMUL R10, R10, 0.25 ;  /* 0x3e8000000a0a1820 */ /* 0x004fe40000400000 */
[----:B-----5:R-:W-:Y:S02]  /*4e8e0*/  @P1 FMUL R11, R11, 0.25 ;  /* 0x3e8000000b0b1820 */ /* 0x020fe40000400000 */
[----:B------:R-:W-:Y:S02]  /*4e8f0*/  @P1 FMUL R21, R21, 0.25 ;  /* 0x3e80000015151820 */ /* 0x000fe40000400000 */
[----:B------:R-:W-:Y:S02]  /*4e900*/  @P1 FMUL R22, R22, 0.25 ;  /* 0x3e80000016161820 */ /* 0x000fe40000400000 */
[----:B------:R-:W-:-:S02]  /*4e910*/  @P1 FMUL R23, R23, 0.25 ;  /* 0x3e80000017171820 */ /* 0x000fc40000400000 */
[----:B------:R-:W-:Y:S02]  /*4e920*/  @!P0 FMUL R10, R10, 16777216 ;  /* 0x4b8000000a0a8820 */ /* 0x000fe40000400000 */
[----:B------:R-:W-:Y:S02]  /*4e930*/  @!P0 FMUL R11, R11, 16777216 ;  /* 0x4b8000000b0b8820 */ /* 0x000fe40000400000 */
[----:B------:R-:W-:Y:S02]  /*4e940*/  @!P0 FMUL R21, R21, 16777216 ;  /* 0x4b80000015158820 */ /* 0x000fe40000400000 */
[----:B------:R-:W-:Y:S02]  /*4e950*/  @!P0 FMUL R22, R22, 16777216 ;  /* 0x4b80000016168820 */ /* 0x000fe40000400000 */
[----:B------:R-:W-:Y:S02]  /*4e960*/  @!P0 FMUL R23, R23, 16777216 ;  /* 0x4b80000017178820 */ /* 0x000fe40000400000 */
[----:B------:R-:W-:-:S02]  /*4e970*/  FMUL R24, R25, R10 ;  /* 0x0000000a19187220 */ /* 0x000fc40000400000 */
[C---:B------:R-:W-:Y:S02]  /*4e980*/  FMUL R21, R25.reuse, R21 ;  /* 0x0000001519157220 */ /* 0x040fe40000400000 */
[C---:B------:R-:W-:Y:S02]  /*4e990*/  FMUL R23, R25.reuse, R23 ;  /* 0x0000001719177220 */ /* 0x040fe40000400000 */
[C---:B------:R-:W-:Y:S02]  /*4e9a0*/  FMUL R10, R25.reuse, R22 ;  /* 0x00000016190a7220 */ /* 0x040fe40000400000 */
[----:B------:R-:W-:Y:S01]  /*4e9b0*/  FMUL R11, R25, R11 ;  /* 0x0000000b190b7220 */ /* 0x000fe20000400000 */
[----:B------:R-:W-:Y:S01]  /*4e9c0*/  F2FP.BF16.PACK_AB R9, R23, R9 ;  /* 0x000000091709723e */ /* 0x000fe200000010ff */
[----:B------:R-:W2:Y:S01]  /*4e9d0*/  LDL.LU R25, [R1+0x4c4] ;  /* 0x0004c40001197983 */ /* 0x000ea20000300800 */
[----:B------:R-:W-:Y:S02]  /*4e9e0*/  F2FP.BF16.PACK_AB R10, R21, R10 ;  /* 0x0000000a150a723e */ /* 0x000fe400000010ff */
[----:B------:R-:W-:Y:S01]  /*4e9f0*/  F2FP.BF16.PACK_AB R11, R24, R11 ;  /* 0x0000000b180b723e */ /* 0x000fe200000010ff */
[----:B------:R-:W3:Y:S04]  /*4ea00*/  LDL.LU R22, [R1+0x4b4] ;  /* 0x0004b40001167983 */ /* 0x000ee80000300800 */
[----:B------:R0:W-:Y:S04]  /*4ea10*/  STS.128 [R28], R8 ;  /* 0x000000081c007388 */ /* 0x0001e80000000c00 */
[----:B0-----:R-:W4:Y:S04]  /*4ea20*/  LDL.LU R11, [R1+0x4a4] ;  /* 0x0004a400010b7983 */ /* 0x001f280000300800 */
        /* <DEDUP_REMOVED lines=31> */
[----:B------:R-:W-:-:S03]  /*4ec20*/  @P1 FMUL R20, R20, 0.25 ;  /* 0x3e80000014141820 */ /* 0x000fc60000400000 */
[----:B------:R0:W-:Y:S01]  /*4ec30*/  STL [R1+0x48], R0 ;  /* 0x0000480001007387 */ /* 0x0001e20000100800 */
[----:B------:R-:W-:-:S03]  /*4ec40*/  @P1 FMUL R19, R19, 0.25 ;  /* 0x3e80000013131820 */ /* 0x000fc60000400000 */
[----:B0-----:R-:W2:Y:S04]  /*4ec50*/  LDL.LU R0, [R1+0x217c] ;  /* 0x00217c0001007983 */ /* 0x001ea80000300800 */
[----:B------:R0:W-:Y:S04]  /*4ec60*/  STL [R1+0x44], R2 ;  /* 0x0000440201007387 */ /* 0x0001e80000100800 */
[----:B0-----:R-:W3:Y:S04]  /*4ec70*/  LDL.LU R2, [R1+0x2178] ;  /* 0x0021780001027983 */ /* 0x001ee80000300800 */
[----:B------:R0:W-:Y:S04]  /*4ec80*/  STL [R1+0x40], R20 ;  /* 0x0000401401007387 */ /* 0x0001e80000100800 */
[----:B------:R1:W-:Y:S04]  /*4ec90*/  STL [R1+0x3c], R19 ;  /* 0x00003c1301007387 */ /* 0x0003e80000100800 */
[----:B------:R4:W-:Y:S04]  /*4eca0*/  STL [R1+0x38], R18 ;  /* 0x0000381201007387 */ /* 0x0009e80000100800 */
[----:B------:R-:W-:Y:S04]  /*4ecb0*/  STL [R1+0x34], R17 ;  /* 0x0000341101007387 */ /* 0x000fe80000100800 */
[----:B------:R-:W-:Y:S04]  /*4ecc0*/  STL [R1+0x30], R16 ;  /* 0x0000301001007387 */ /* 0x000fe80000100800 */
[----:B------:R-:W-:Y:S04]  /*4ecd0*/  STL [R1+0x2c], R14 ;  /* 0x00002c0e01007387 */ /* 0x000fe80000100800 */
[----:B------:R-:W-:Y:S04]  /*4ece0*/  STL [R1+0x28], R13 ;  /* 0x0000280d01007387 */ /* 0x000fe80000100800 */
[----:B------:R-:W-:Y:S04]  /*4ecf0*/  STL [R1+0x24], R12 ;  /* 0x0000240c01007387 */ /* 0x000fe80000100800 */
[----:B------:R5:W-:Y:S04]  /*4ed00*/  STL [R1+0x18], R7 ;  /* 0x0000180701007387 */ /* 0x000be80000100800 */
[----:B0-----:R-:W2:Y:S04]  /*4ed10*/  LDL.LU R20, [R1+0x358] ;  /* 0x0003580001147983 */ /* 0x001ea80000300800 */
[----:B------:R0:W-:Y:S04]  /*4ed20*/  STL [R1+0x14], R6 ;  /* 0x0000140601007387 */ /* 0x0001e80000100800 */
[----:B-1----:R-:W2:Y:S04]  /*4ed30*/  LDL.LU R19, [R1+0x35c] ;  /* 0x00035c0001137983 */ /* 0x002ea80000300800 */
[----:B----4-:R-:W4:Y:S04]  /*4ed40*/  LDL.LU R18, [R1+0x360] ;  /* 0x0003600001127983 */ /* 0x010f280000300800 */
[----:B------:R1:W-:Y:S01]  /*4ed50*/  STL [R1+0x8], R5 ;  /* 0x0000080501007387 */ /* 0x0003e20000100800 */
[----:B------:R-:W-:-:S03]  /*4ed60*/  @P1 FMUL R28, R28, 0.25 ;  /* 0x3e8000001c1c1820 */ /* 0x000fc60000400000 */
[----:B-----5:R-:W5:Y:S04]  /*4ed70*/  LDL.LU R7, [R1+0x364] ;  /* 0x0003640001077983 */ /* 0x020f680000300800 */
[----:B------:R-:W2:Y:S01]  /*4ed80*/  LDL.LU R17, [R1+0x368] ;  /* 0x0003680001117983 */ /* 0x000ea20000300800 */
[----:B------:R-:W-:-:S03]  /*4ed90*/  @P1 FMUL R9, R9, 0.25 ;  /* 0x3e80000009091820 */ /* 0x000fc60000400000 */
[----:B------:R-:W2:Y:S04]  /*4eda0*/  LDL.LU R16, [R1+0x36c] ;  /* 0x00036c0001107983 */ /* 0x000ea80000300800 */
[----:B0-----:R-:W2:Y:S04]  /*4edb0*/  LDL.LU R6, [R1+0x370] ;  /* 0x0003700001067983 */ /* 0x001ea80000300800 */
[----:B------:R-:W2:Y:S04]  /*4edc0*/  LDL.LU R14, [R1+0x374] ;  /* 0x00037400010e7983 */ /* 0x000ea80000300800 */
[----:B------:R-:W2:Y:S04]  /*4edd0*/  LDL.LU R13, [R1+0x378] ;  /* 0x00037800010d7983 */ /* 0x000ea80000300800 */
[----:B-1----:R-:W2:Y:S04]  /*4ede0*/  LDL.LU R5, [R1+0x37c] ;  /* 0x00037c0001057983 */ /* 0x002ea80000300800 */
[----:B------:R-:W2:Y:S04]  /*4edf0*/  LDL.LU R12, [R1+0x380] ;  /* 0x00038000010c7983 */ /* 0x000ea80000300800 */
[----:B------:R0:W-:Y:S04]  /*4ee00*/  STL [R1+0x2160], R28 ;  /* 0x0021601c01007387 */ /* 0x0001e80000100800 */
[----:B0-----:R-:W2:Y:S04]  /*4ee10*/  LDL.LU R28, [R1+0x350] ;  /* 0x00035000011c7983 */ /* 0x001ea80000300800 */
[----:B------:R0:W-:Y:S04]  /*4ee20*/  STL [R1+0x2164], R9 ;  /* 0x0021640901007387 */ /* 0x0001e80000100800 */
[----:B0-----:R-:W4:Y:S04]  /*4ee30*/  LDL.LU R9, [R1+0x34c] ;  /* 0x00034c0001097983 */ /* 0x001f280000300800 */
[----:B------:R-:W0:Y:S01]  /*4ee40*/  S2R R4, SR_TID.X ;  /* 0x0000000000047919 */ /* 0x000e220000002100 */
[----:B------:R-:W-:Y:S01]  /*4ee50*/  @P1 FMUL R8, R8, 0.25 ;  /* 0x3e80000008081820 */ /* 0x000fe20000400000 */
[----:B------:R-:W3:Y:S01]  /*4ee60*/  MUFU.RCP R29, R29 ;  /* 0x0000001d001d7308 */ /* 0x000ee20000001000 */
[----:B------:R-:W-:-:S03]  /*4ee70*/  @P1 FMUL R10, R10, 0.25 ;  /* 0x3e8000000a0a1820 */ /* 0x000fc60000400000 */
[----:B------:R0:W-:Y:S01]  /*4ee80*/  STL [R1+0x2168], R8 ;  /* 0x0021680801007387 */ /* 0x0001e20000100800 */
[----:B------:R-:W-:Y:S02]  /*4ee90*/  @P1 FMUL R23, R23, 0.25 ;  /* 0x3e80000017171820 */ /* 0x000fe40000400000 */
[----:B------:R-:W-:Y:S01]  /*4eea0*/  @P1 FMUL R21, R21, 0.25 ;  /* 0x3e80000015151820 */ /* 0x000fe20000400000 */
[----:B------:R-:W-:Y:S01]  /*4eeb0*/  STL [R1+0x216c], R10 ;  /* 0x00216c0a01007387 */ /* 0x000fe20000100800 */
[----:B------:R-:W-:Y:S01]  /*4eec0*/  @P1 FMUL R24, R24, 0.25 ;  /* 0x3e80000018181820 */ /* 0x000fe20000400000 */
[----:B------:R-:W-:Y:S02]  /*4eed0*/  LOP3.LUT P2, RZ, R3, 0x20, RZ, 0xc0, !PT ;  /* 0x0000002003ff7812 */ /* 0x000fe4000784c0ff */
[----:B------:R-:W-:Y:S01]  /*4eee0*/  STL [R1+0x2170], R23 ;  /* 0x0021701701007387 */ /* 0x000fe20000100800 */
[----:B------:R-:W-:Y:S01]  /*4eef0*/  @P1 FMUL R11, R11, 0.25 ;  /* 0x3e8000000b0b1820 */ /* 0x000fe20000400000 */
[----:B0-----:R-:W-:-:S02]  /*4ef00*/  SHF.L.U32 R8, R4, 0xc, RZ ;  /* 0x0000000c04087819 */ /* 0x001fc400000006ff */
[----:B------:R-:W-:Y:S02]  /*4ef10*/  LOP3.LUT R4, R4, 0x7f, RZ, 0xc0, !PT ;  /* 0x0000007f04047812 */ /* 0x000fe400078ec0ff */
[----:B------:R-:W-:Y:S01]  /*4ef20*/  LOP3.LUT R8, R8, 0x6000, RZ, 0xc0, !PT ;  /* 0x0000600008087812 */ /* 0x000fe200078ec0ff */
[----:B------:R-:W-:Y:S01]  /*4ef30*/  STL [R1+0x2174], R21 ;  /* 0x0021741501007387 */ /* 0x000fe20000100800 */
[----:B------:R-:W-:Y:S02]  /*4ef40*/  @P1 FMUL R22, R22, 0.25 ;  /* 0x3e80000016161820 */ /* 0x000fe40000400000 */
[----:B------:R-:W-:Y:S01]  /*4ef50*/  @P1 FMUL R25, R25, 0.25 ;  /* 0x3e80000019191820 */ /* 0x000fe20000400000 */
[----:B------:R0:W-:Y:S01]  /*4ef60*/  STL [R1+0x1f88], R3 ;  /* 0x001f880301007387 */ /* 0x0001e20000100800 */
[----:B------:R-:W-:Y:S01]  /*4ef70*/  @P1 FMUL R26, R26, 0.25 ;  /* 0x3e8000001a1a1820 */ /* 0x000fe20000400000 */
[C---:B------:R-:W-:Y:S01]  /*4ef80*/  ISETP.GE.U32.AND P1, PT, R4.reuse, 0x40, PT ;  /* 0x000000400400780c */ /* 0x040fe20003f26070 */
[----:B0-----:R-:W-:-:S02]  /*4ef90*/  IMAD R3, R4, 0x10, R8 ;  /* 0x0000001004037824 */ /* 0x001fc400078e0208 */
[----:B------:R-:W5:Y:S04]  /*4efa0*/  LDL.LU R4, [R1+0x384] ;  /* 0x0003840001047983 */ /* 0x000f680000300800 */
[----:B------:R2:W-:Y:S01]  /*4efb0*/  STL [R1+0x20a4], R3 ;  /* 0x0020a40301007387 */ /* 0x0005e20000100800 */
[C---:B---3--:R-:W-:Y:S02]  /*4efc0*/  FMUL R2, R29.reuse, R2 ;  /* 0x000000021d027220 */ /* 0x048fe40000400000 */
[C---:B--2---:R-:W-:Y:S02]  /*4efd0*/  FMUL R3, R29.reuse, R28 ;  /* 0x0000001c1d037220 */ /* 0x044fe40000400000 */
[----:B----4-:R-:W-:-:S05]  /*4efe0*/  FMUL R8, R29, R9 ;  /* 0x000000091d087220 */ /* 0x010fca0000400000 */
[----:B------:R-:W-:Y:S04]  /*4eff0*/  STL [R1+0x410], R8 ;  /* 0x0004100801007387 */ /* 0x000fe80000100800 */
[----:B------:R0:W-:Y:S04]  /*4f000*/  STL [R1+0x2034], R2 ;  /* 0x0020340201007387 */ /* 0x0001e80000100800 */
[----:B------:R1:W-:Y:S01]  /*4f010*/  STL [R1+0x40c], R3 ;  /* 0x00040c0301007387 */ /* 0x0003e20000100800 */
[C---:B0-----:R-:W-:Y:S02]  /*4f020*/  FMUL R2, R29.reuse, R19 ;  /* 0x000000131d027220 */ /* 0x041fe40000400000 */
[----:B-1----:R-:W-:-:S02]  /*4f030*/  FMUL R3, R29, R20 ;  /* 0x000000141d037220 */ /* 0x002fc40000400000 */
[----:B------:R-:W2:Y:S04]  /*4f040*/  LDL.LU R20, [R1+0x38c] ;  /* 0x00038c0001147983 */ /* 0x000ea80000300800 */
[----:B------:R0:W-:Y:S04]  /*4f050*/  STL [R1+0x404], R3 ;  /* 0x0004040301007387 */ /* 0x0001e80000100800 */
[----:B------:R5:W-:Y:S01]  /*4f060*/  STL [R1+0x400], R2 ;  /* 0x0004000201007387 */ /* 0x000be20000100800 */
[C---:B0-----:R-:W-:Y:S02]  /*4f070*/  FMUL R3, R29.reuse, R18 ;  /* 0x000000121d037220 */ /* 0x041fe40000400000 */
[----:B-----5:R-:W-:-:S02]  /*4f080*/  FMUL R2, R29, R7 ;  /* 0x000000071d027220 */ /* 0x020fc40000400000 */
[----:B------:R-:W3:Y:S04]  /*4f090*/  LDL.LU R7, [R1+0x390] ;  /* 0x0003900001077983 */ /* 0x000ee80000300800 */
[----:B------:R0:W-:Y:S04]  /*4f0a0*/  STL [R1+0x3fc], R3 ;  /* 0x0003fc0301007387 */ /* 0x0001e80000100800 */
[----:B------:R1:W-:Y:S04]  /*4f0b0*/  STL [R1+0x3f8], R2 ;  /* 0x0003f80201007387 */ /* 0x0003e80000100800 */
[----:B------:R-:W4:Y:S01]  /*4f0c0*/  LDL.LU R18, [R1+0x394] ;  /* 0x0003940001127983 */ /* 0x000f220000300800 */
[----:B0-----:R-:W-:-:S05]  /*4f0d0*/  FMUL R3, R29, R17 ;  /* 0x000000111d037220 */ /* 0x001fca0000400000 */
[----:B------:R0:W-:Y:S01]  /*4f0e0*/  STL [R1+0x3f4], R3 ;  /* 0x0003f40301007387 */ /* 0x0001e20000100800 */
[C---:B-1----:R-:W-:Y:S02]  /*4f0f0*/  FMUL R2, R29.reuse, R16 ;  /* 0x000000101d027220 */ /* 0x042fe40000400000 */
[C---:B------:R-:W-:Y:S01]  /*4f100*/  FMUL R8, R29.reuse, R6 ;  /* 0x000000061d087220 */ /* 0x040fe20000400000 */
[----:B0-----:R-:W5:Y:S04]  /*4f110*/  LDL.LU R3, [R1+0x398] ;  /* 0x0003980001037983 */ /* 0x001f680000300800 */
[----:B------:R-:W5:Y:S04]  /*4f120*/  LDL.LU R17, [R1+0x39c] ;  /* 0x00039c0001117983 */ /* 0x000f680000300800 */
[----:B------:R0:W-:Y:S04]  /*4f130*/  STL [R1+0x3f0], R2 ;  /* 0x0003f00201007387 */ /* 0x0001e80000100800 */
[----:B------:R-:W5:Y:S04]  /*4f140*/  LDL.LU R6, [R1+0x3a0] ;  /* 0x0003a00001067983 */ /* 0x000f680000300800 */
[----:B------:R1:W-:Y:S01]  /*4f150*/  STL [R1+0x3e8], R8 ;  /* 0x0003e80801007387 */ /* 0x0003e20000100800 */
[----:B0-----:R-:W-:-:S03]  /*4f160*/  FMUL R2, R29, R14 ;  /* 0x0000000e1d027220 */ /* 0x001fc60000400000 */
[----:B------:R-:W5:Y:S04]  /*4f170*/  LDL.LU R19, [R1+0x3a4] ;  /* 0x0003a40001137983 */ /* 0x000f680000300800 */
[----:B------:R-:W5:Y:S04]  /*4f180*/  LDL.LU R16, [R1+0x3a8] ;  /* 0x0003a80001107983 */ /* 0x000f680000300800 */
[----:B------:R0:W-:Y:S01]  /*4f190*/  STL [R1+0x3ec], R2 ;  /* 0x0003ec0201007387 */ /* 0x0001e20000100800 */
[----:B-1----:R-:W-:-:S03]  /*4f1a0*/  FMUL R8, R29, R5 ;  /* 0x000000051d087220 */ /* 0x002fc60000400000 */
[----:B------:R-:W5:Y:S01]  /*4f1b0*/  LDL.LU R5, [R1+0x3ac] ;  /* 0x0003ac0001057983 */ /* 0x000f620000300800 */
[----:B0-----:R-:W-:-:S05]  /*4f1c0*/  FMUL R2, R29, R13 ;  /* 0x0000000d1d027220 */ /* 0x001fca0000400000 */
[----:B------:R0:W-:Y:S04]  /*4f1d0*/  STL [R1+0x3e4], R2 ;  /* 0x0003e40201007387 */ /* 0x0001e80000100800 */
[----:B------:R1:W-:Y:S04]  /*4f1e0*/  STL [R1+0x3e0], R8 ;  /* 0x0003e00801007387 */ /* 0x0003e80000100800 */
[----:B------:R-:W5:Y:S01]  /*4f1f0*/  LDL.LU R21, [R1+0x3b0] ;  /* 0x0003b00001157983 */ /* 0x000f620000300800 */
[----:B0-----:R-:W-:-:S03]  /*4f200*/  FMUL R2, R29, R12 ;  /* 0x0000000c1d027220 */ /* 0x001fc60000400000 */
[----:B------:R-:W5:Y:S04]  /*4f210*/  LDL.LU R23, [R1+0x3b4] ;  /* 0x0003b40001177983 */ /* 0x000f680000300800 */
[----:B------:R0:W-:Y:S04]  /*4f220*/  STL [R1+0x3dc], R2 ;  /* 0x0003dc0201007387 */ /* 0x0001e80000100800 */
[----:B------:R-:W5:Y:S04]  /*4f230*/  LDL.LU R10, [R1+0x3b8] ;  /* 0x0003b800010a7983 */ /* 0x000f680000300800 */
[----:B-1----:R-:W5:Y:S01]  /*4f240*/  LDL.LU R8, [R1+0x3bc] ;  /* 0x0003bc0001087983 */ /* 0x002f620000300800 */
[----:B0-----:R-:W-:-:S03]  /*4f250*/  FMUL R2, R29, R4 ;  /* 0x000000041d027220 */ /* 0x001fc60000400000 */
[----:B------:R-:W5:Y:S04]  /*4f260*/  LDL.LU R14, [R1+0x3c0] ;  /* 0x0003c000010e7983 */ /* 0x000f680000300800 */
[----:B------:R-:W5:Y:S04]  /*4f270*/  LDL.LU R4, [R1+0x3c4] ;  /* 0x0003c40001047983 */ /* 0x000f680000300800 */
[----:B------:R-:W5:Y:S01]  /*4f280*/  LDL.LU R13, [R1+0x3c8] ;  /* 0x0003c800010d7983 */ /* 0x000f620000300800 */
[----:B------:R-:W-:-:S03]  /*4f290*/  FMUL R0, R29, R0 ;  /* 0x000000001d007220 */ /* 0x000fc60000400000 */
[----:B------:R-:W-:Y:S04]  /*4f2a0*/  STL [R1+0x203c], R2 ;  /* 0x00203c0201007387 */ /* 0x000fe80000100800 */
[----:B------:R-:W5:Y:S04]  /*4f2b0*/  LDL.LU R12, [R1+0xec] ;  /* 0x0000ec00010c7983 */ /* 0x000f680000300800 */
[----:B------:R-:W5:Y:S04]  /*4f2c0*/  LDL.LU R9, [R1+0x29c] ;  /* 0x00029c0001097983 */ /* 0x000f680000300800 */
[----:B------:R2:W-:Y:S04]  /*4f2d0*/  STL [R1+0x2040], R0 ;  /* 0x0020400001007387 */ /* 0x0005e80000100800 */
[----:B------:R-:W5:Y:S01]  /*4f2e0*/  LDL.LU R28, [R1+0x2a0] ;  /* 0x0002a000011c7983 */ /* 0x000f620000300800 */
[----:B--2---:R-:W-:-:S03]  /*4f2f0*/  FMUL R0, R29, R20 ;  /* 0x000000141d007220 */ /* 0x004fc60000400000 */
[----:B------:R-:W2:Y:S04]  /*4f300*/  LDL.LU R20, [R1+0x2a4] ;  /* 0x0002a40001147983 */ /* 0x000ea80000300800 */
[----:B------:R3:W-:Y:S02]  /*4f310*/  STL [R1+0x358], R0 ;  /* 0x0003580001007387 */ /* 0x0007e40000100800 */
[C---:B---3--:R-:W-:Y:S02]  /*4f320*/  FMUL R0, R29.reuse, R7 ;  /* 0x000000071d007220 */ /* 0x048fe40000400000 */
[----:B------:R-:W3:Y:S04]  /*4f330*/  LDL.LU R7, [R1+0x2a8] ;  /* 0x0002a80001077983 */ /* 0x000ee80000300800 */
[----:B------:R5:W-:Y:S01]  /*4f340*/  STL [R1+0x354], R0 ;  /* 0x0003540001007387 */ /* 0x000be20000100800 */
[----:B----4-:R-:W-:-:S03]  /*4f350*/  FMUL R2, R29, R18 ;  /* 0x000000121d027220 */ /* 0x010fc60000400000 */
[----:B------:R-:W4:Y:S04]  /*4f360*/  LDL.LU R18, [R1+0x2ac] ;  /* 0x0002ac0001127983 */ /* 0x000f280000300800 */
[----:B------:R0:W-:Y:S01]  /*4f370*/  STL [R1+0x350], R2 ;  /* 0x0003500201007387 */ /* 0x0001e20000100800 */
[C---:B-----5:R-:W-:Y:S02]  /*4f380*/  FMUL R0, R29.reuse, R3 ;  /* 0x000000031d007220 */ /* 0x060fe40000400000 */
[C---:B0-----:R-:W-:Y:S02]  /*4f390*/  FMUL R2, R29.reuse, R17 ;  /* 0x000000111d027220 */ /* 0x041fe40000400000 */
[----:B------:R-:W5:Y:S04]  /*4f3a0*/  LDL.LU R17, [R1+0x2b0] ;  /* 0x0002b00001117983 */ /* 0x000f680000300800 */
[----:B------:R0:W-:Y:S04]  /*4f3b0*/  STL [R1+0x34c], R0 ;  /* 0x00034c0001007387 */ /* 0x0001e80000100800 */
[----:B------:R1:W-:Y:S01]  /*4f3c0*/  STL [R1+0x30c], R2 ;  /* 0x00030c0201007387 */ /* 0x0003e20000100800 */
[----:B0-----:R-:W-:-:S03]  /*4f3d0*/  FMUL R0, R29, R6 ;  /* 0x000000061d007220 */ /* 0x001fc60000400000 */
[----:B------:R-:W5:Y:S01]  /*4f3e0*/  LDL.LU R6, [R1+0x2b4] ;  /* 0x0002b40001067983 */ /* 0x000f620000300800 */
[----:B-1----:R-:W-:-:S03]  /*4f3f0*/  FMUL R2, R29, R19 ;  /* 0x000000131d027220 */ /* 0x002fc60000400000 */
[----:B------:R0:W-:Y:S04]  /*4f400*/  STL [R1+0x308], R0 ;  /* 0x0003080001007387 */ /* 0x0001e80000100800 */
[----:B------:R-:W5:Y:S01]  /*4f410*/  LDL.LU R19, [R1+0x2b8] ;  /* 0x0002b80001137983 */ /* 0x000f620000300800 */
[----:B0-----:R-:W-:-:S03]  /*4f420*/  FMUL R0, R29, R16 ;  /* 0x000000101d007220 */ /* 0x001fc60000400000 */
[----:B------:R0:W-:Y:S04]  /*4f430*/  STL [R1+0x304], R2 ;  /* 0x0003040201007387 */ /* 0x0001e80000100800 */
[----:B------:R-:W5:Y:S04]  /*4f440*/  LDL.LU R16, [R1+0x2bc] ;  /* 0x0002bc0001107983 */ /* 0x000f680000300800 */
[----:B------:R1:W-:Y:S01]  /*4f450*/  STL [R1+0x300], R0 ;  /* 0x0003000001007387 */ /* 0x0003e20000100800 */
[C---:B0-----:R-:W-:Y:S02]  /*4f460*/  FMUL R2, R29.reuse, R21 ;  /* 0x000000151d027220 */ /* 0x041fe40000400000 */
[----:B-1----:R-:W-:-:S02]  /*4f470*/  FMUL R0, R29, R5 ;  /* 0x000000051d007220 */ /* 0x002fc40000400000 */
[----:B------:R-:W5:Y:S04]  /*4f480*/  LDL.LU R5, [R1+0x2c0] ;  /* 0x0002c00001057983 */ /* 0x000f680000300800 */
[----:B------:R0:W-:Y:S01]  /*4f490*/  STL [R1+0x2fc], R0 ;  /* 0x0002fc0001007387 */ /* 0x0001e20000100800 */
[----:B------:R-:W-:-:S03]  /*4f4a0*/  FMUL R3, R29, R10 ;  /* 0x0000000a1d037220 */ /* 0x000fc60000400000 */
[----:B------:R1:W-:Y:S01]  /*4f4b0*/  STL [R1+0x2f8], R2 ;  /* 0x0002f80201007387 */ /* 0x0003e20000100800 */
[----:B------:R-:W1:Y:S01]  /*4f4c0*/  MUFU.RCP R27, R27 ;  /* 0x0000001b001b7308 */ /* 0x000e620000001000 */
[C---:B0-----:R-:W-:Y:S02]  /*4f4d0*/  FMUL R0, R29.reuse, R23 ;  /* 0x000000171d007220 */ /* 0x041fe40000400000 */
[----:B-1----:R-:W-:-:S03]  /*4f4e0*/  FMUL R2, R29, R8 ;  /* 0x000000081d027220 */ /* 0x002fc60000400000 */
[----:B------:R0:W-:Y:S04]  /*4f4f0*/  STL [R1+0x2f4], R0 ;  /* 0x0002f40001007387 */ /* 0x0001e80000100800 */
[----:B------:R-:W-:Y:S01]  /*4f500*/  STL [R1+0x2f0], R3 ;  /* 0x0002f00301007387 */ /* 0x000fe20000100800 */
[----:B0-----:R-:W-:-:S03]  /*4f510*/  FMUL R0, R29, R14 ;  /* 0x0000000e1d007220 */ /* 0x001fc60000400000 */
[----:B------:R-:W5:Y:S04]  /*4f520*/  LDL.LU R14, [R1+0x2c4] ;  /* 0x0002c400010e7983 */ /* 0x000f680000300800 */
[----:B------:R0:W-:Y:S04]  /*4f530*/  STL [R1+0x2ec], R2 ;  /* 0x0002ec0201007387 */ /* 0x0001e80000100800 */
[----:B------:R1:W-:Y:S01]  /*4f540*/  STL [R1+0x2e8], R0 ;  /* 0x0002e80001007387 */ /* 0x0003e20000100800 */
[----:B0-----:R-:W-:-:S03]  /*4f550*/  FMUL R2, R29, R4 ;  /* 0x000000041d027220 */ /* 0x001fc60000400000 */
[----:B------:R-:W5:Y:S01]  /*4f560*/  LDL.LU R4, [R1+0x2c8] ;  /* 0x0002c80001047983 */ /* 0x000f620000300800 */
[----:B-1----:R-:W-:-:S03]  /*4f570*/  FMUL R0, R29, R13 ;  /* 0x0000000d1d007220 */ /* 0x002fc60000400000 */
[----:B------:R-:W-:Y:S04]  /*4f580*/  STL [R1+0x2e4], R2 ;  /* 0x0002e40201007387 */ /* 0x000fe80000100800 */
[----:B------:R-:W5:Y:S04]  /*4f590*/  LDL.LU R13, [R1+0x2cc] ;  /* 0x0002cc00010d7983 */ /* 0x000f680000300800 */
[----:B------:R0:W-:Y:S01]  /*4f5a0*/  STL [R1+0x2e0], R0 ;  /* 0x0002e00001007387 */ /* 0x0001e20000100800 */
[----:B------:R1:W2:Y:S01]  /*4f5b0*/  MUFU.RCP R29, R12 ;  /* 0x0000000c001d7308 */ /* 0x0002a20000001000 */
[----:B0-----:R-:W-:-:S02]  /*4f5c0*/  FMUL R0, R27, R9 ;  /* 0x000000091b007220 */ /* 0x001fc40000400000 */
[----:B-1----:R-:W5:Y:S04]  /*4f5d0*/  LDL.LU R12, [R1+0x2d0] ;  /* 0x0002d000010c7983 */ /* 0x002f680000300800 */
[----:B------:R0:W-:Y:S02]  /*4f5e0*/  STL [R1+0x2044], R0 ;  /* 0x0020440001007387 */ /* 0x0001e40000100800 */
[C---:B0-----:R-:W-:Y:S02]  /*4f5f0*/  FMUL R0, R27.reuse, R28 ;  /* 0x0000001c1b007220 */ /* 0x041fe40000400000 */
[----:B--2---:R-:W-:-:S05]  /*4f600*/  FMUL R2, R27, R20 ;  /* 0x000000141b027220 */ /* 0x004fca0000400000 */
[----:B------:R3:W-:Y:S04]  /*4f610*/  STL [R1+0x2048], R2 ;  /* 0x0020480201007387 */ /* 0x0007e80000100800 */
[----:B------:R4:W-:Y:S01]  /*4f620*/  STL [R1+0x394], R0 ;  /* 0x0003940001007387 */ /* 0x0009e20000100800 */
[----:B---3--:R-:W-:-:S03]  /*4f630*/  FMUL R2, R27, R7 ;  /* 0x000000071b027220 */ /* 0x008fc60000400000 */
[----:B------:R-:W2:Y:S04]  /*4f640*/  LDL.LU R7, [R1+0x2d4] ;  /* 0x0002d40001077983 */ /* 0x000ea80000300800 */
[----:B------:R5:W-:Y:S01]  /*4f650*/  STL [R1+0x38c], R2 ;  /* 0x00038c0201007387 */ /* 0x000be20000100800 */
[----:B----4-:R-:W-:-:S03]  /*4f660*/  FMUL R0, R27, R18 ;  /* 0x000000121b007220 */ /* 0x010fc60000400000 */
[----:B------:R-:W3:Y:S04]  /*4f670*/  LDL.LU R18, [R1+0x2d8] ;  /* 0x0002d80001127983 */ /* 0x000ee80000300800 */
[----:B------:R0:W-:Y:S01]  /*4f680*/  STL [R1+0x204c], R0 ;  /* 0x00204c0001007387 */ /* 0x0001e20000100800 */
[----:B-----5:R-:W-:-:S05]  /*4f690*/  FMUL R2, R27, R17 ;  /* 0x000000111b027220 */ /* 0x020fca0000400000 */
[----:B------:R1:W-:Y:S04]  /*4f6a0*/  STL [R1+0x2050], R2 ;  /* 0x0020500201007387 */ /* 0x0003e80000100800 */
[----:B------:R-:W4:Y:S01]  /*4f6b0*/  LDL.LU R17, [R1+0x2dc] ;  /* 0x0002dc0001117983 */ /* 0x000f220000300800 */
[----:B0-----:R-:W-:-:S03]  /*4f6c0*/  FMUL R0, R27, R6 ;  /* 0x000000061b007220 */ /* 0x001fc60000400000 */
[----:B------:R-:W5:Y:S04]  /*4f6d0*/  LDL.LU R6, [R1+0x310] ;  /* 0x0003100001067983 */ /* 0x000f680000300800 */
[----:B------:R0:W-:Y:S01]  /*4f6e0*/  STL [R1+0x380], R0 ;  /* 0x0003800001007387 */ /* 0x0001e20000100800 */
[C---:B-1----:R-:W-:Y:S02]  /*4f6f0*/  FMUL R2, R27.reuse, R19 ;  /* 0x000000131b027220 */ /* 0x042fe40000400000 */
[----:B0-----:R-:W-:-:S05]  /*4f700*/  FMUL R0, R27, R16 ;  /* 0x000000101b007220 */ /* 0x001fca0000400000 */
[----:B------:R-:W-:Y:S04]  /*4f710*/  STL [R1+0x2054], R0 ;  /* 0x0020540001007387 */ /* 0x000fe80000100800 */
[----:B------:R0:W-:Y:S04]  /*4f720*/  STL [R1+0x37c], R2 ;  /* 0x00037c0201007387 */ /* 0x0001e80000100800 */
[----:B------:R-:W5:Y:S01]  /*4f730*/  LDL.LU R9, [R1+0x314] ;  /* 0x0003140001097983 */ /* 0x000f620000300800 */
[----:B0-----:R-:W-:-:S03]  /*4f740*/  FMUL R2, R27, R5 ;  /* 0x000000051b027220 */ /* 0x001fc60000400000 */
[----:B------:R-:W5:Y:S04]  /*4f750*/  LDL.LU R5, [R1+0x318] ;  /* 0x0003180001057983 */ /* 0x000f680000300800 */
[----:B------:R-:W5:Y:S04]  /*4f760*/  LDL.LU R28, [R1+0x31c] ;  /* 0x00031c00011c7983 */ /* 0x000f680000300800 */
[----:B------:R-:W5:Y:S04]  /*4f770*/  LDL.LU R16, [R1+0x320] ;  /* 0x0003200001107983 */ /* 0x000f680000300800 */
[----:B------:R0:W-:Y:S01]  /*4f780*/  STL [R1+0x2058], R2 ;  /* 0x0020580201007387 */ /* 0x0001e20000100800 */
[----:B------:R-:W-:-:S03]  /*4f790*/  FMUL R0, R27, R14 ;  /* 0x0000000e1b007220 */ /* 0x000fc60000400000 */
[----:B------:R-:W5:Y:S04]  /*4f7a0*/  LDL.LU R14, [R1+0x324] ;  /* 0x00032400010e7983 */ /* 0x000f680000300800 */
[----:B------:R1:W-:Y:S01]  /*4f7b0*/  STL [R1+0x370], R0 ;  /* 0x0003700001007387 */ /* 0x0003e20000100800 */
[----:B0-----:R-:W-:-:S03]  /*4f7c0*/  FMUL R2, R27, R4 ;  /* 0x000000041b027220 */ /* 0x001fc60000400000 */
[----:B------:R-:W5:Y:S01]  /*4f7d0*/  LDL.LU R4, [R1+0x328] ;  /* 0x0003280001047983 */ /* 0x000f620000300800 */
[----:B-1----:R-:W-:-:S03]  /*4f7e0*/  FMUL R0, R27, R13 ;  /* 0x0000000d1b007220 */ /* 0x002fc60000400000 */
[----:B------:R-:W-:Y:S04]  /*4f7f0*/  STL [R1+0x36c], R2 ;  /* 0x00036c0201007387 */ /* 0x000fe80000100800 */
[----:B------:R0:W-:Y:S04]  /*4f800*/  STL [R1+0x205c], R0 ;  /* 0x00205c0001007387 */ /* 0x0001e80000100800 */
[----:B------:R-:W5:Y:S04]  /*4f810*/  LDL.LU R13, [R1+0x32c] ;  /* 0x00032c00010d7983 */ /* 0x000f680000300800 */
[----:B0-----:R-:W5:Y:S01]  /*4f820*/  LDL.LU R0, [R1+0x330] ;  /* 0x0003300001007983 */ /* 0x001f620000300800 */
[----:B------:R-:W-:-:S03]  /*4f830*/  FMUL R2, R27, R12 ;  /* 0x0000000c1b027220 */ /* 0x000fc60000400000 */
[----:B------:R-:W5:Y:S04]  /*4f840*/  LDL.LU R3, [R1+0x334] ;  /* 0x0003340001037983 */ /* 0x000f680000300800 */
[----:B------:R-:W5:Y:S04]  /*4f850*/  LDL.LU R21, [R1+0x338] ;  /* 0x0003380001157983 */ /* 0x000f680000300800 */
[----:B------:R-:W5:Y:S04]  /*4f860*/  LDL.LU R12, [R1+0x33c] ;  /* 0x00033c00010c7983 */ /* 0x000f680000300800 */
[----:B------:R3:W-:Y:S01]  /*4f870*/  STL [R1+0x2060], R2 ;  /* 0x0020600201007387 */ /* 0x0007e20000100800 */
[----:B--2---:R-:W-:-:S03]  /*4f880*/  FMUL R8, R27, R7 ;  /* 0x000000071b087220 */ /* 0x004fc60000400000 */
[----:B------:R-:W2:Y:S04]  /*4f890*/  LDL.LU R7, [R1+0x340] ;  /* 0x0003400001077983 */ /* 0x000ea80000300800 */
[----:B------:R0:W-:Y:S04]  /*4f8a0*/  STL [R1+0x360], R8 ;  /* 0x0003600801007387 */ /* 0x0001e80000100800 */
[----:B------:R-:W2:Y:S01]  /*4f8b0*/  LDL.LU R23, [R1+0x344] ;  /* 0x0003440001177983 */ /* 0x000ea20000300800 */
[----:B---3--:R-:W-:-:S03]  /*4f8c0*/  FMUL R2, R27, R18 ;  /* 0x000000121b027220 */ /* 0x008fc60000400000 */
[----:B------:R-:W3:Y:S04]  /*4f8d0*/  LDL.LU R10, [R1+0x348] ;  /* 0x00034800010a7983 */ /* 0x000ee80000300800 */
[----:B------:R5:W-:Y:S04]  /*4f8e0*/  STL [R1+0x35c], R2 ;  /* 0x00035c0201007387 */ /* 0x000be80000100800 */
[----:B------:R-:W3:Y:S04]  /*4f8f0*/  LDL.LU R20, [R1+0xf0] ;  /* 0x0000f00001147983 */ /* 0x000ee80000300800 */
[----:B------:R-:W3:Y:S04]  /*4f900*/  LDL.LU R19, [R1+0x21c] ;  /* 0x00021c0001137983 */ /* 0x000ee80000300800 */
[----:B0-----:R-:W3:Y:S01]  /*4f910*/  LDL.LU R8, [R1+0x220] ;  /* 0x0002200001087983 */ /* 0x001ee20000300800 */
[----:B----4-:R-:W-:-:S05]  /*4f920*/  FMUL R17, R27, R17 ;  /* 0x000000111b117220 */ /* 0x010fca0000400000 */
[----:B------:R0:W-:Y:S01]  /*4f930*/  STL [R1+0x2d8], R17 ;  /* 0x0002d81101007387 */ /* 0x0001e20000100800 */
[----:B-----5:R-:W-:-:S03]  /*4f940*/  FMUL R2, R27, R6 ;  /* 0x000000061b027220 */ /* 0x020fc60000400000 */
[----:B------:R-:W4:Y:S04]  /*4f950*/  LDL.LU R18, [R1+0x224] ;  /* 0x0002240001127983 */ /* 0x000f280000300800 */
[----:B------:R1:W-:Y:S04]  /*4f960*/  STL [R1+0x2d4], R2 ;  /* 0x0002d40201007387 */ /* 0x0003e80000100800 */
[----:B0-----:R-:W5:Y:S04]  /*4f970*/  LDL.LU R17, [R1+0x228] ;  /* 0x0002280001117983 */ /* 0x001f680000300800 */
[----:B------:R-:W5:Y:S01]  /*4f980*/  LDL.LU R6, [R1+0x22c] ;  /* 0x00022c0001067983 */ /* 0x000f620000300800 */
[----:B------:R-:W-:-:S02]  /*4f990*/  FMUL R9, R27, R9 ;  /* 0x000000091b097220 */ /* 0x000fc40000400000 */
[C---:B-1----:R-:W-:Y:S02]  /*4f9a0*/  FMUL R2, R27.reuse, R5 ;  /* 0x000000051b027220 */ /* 0x042fe40000400000 */
[----:B------:R-:W5:Y:S01]  /*4f9b0*/  LDL.LU R5, [R1+0x230] ;  /* 0x0002300001057983 */ /* 0x000f620000300800 */
[----:B------:R-:W-:-:S03]  /*4f9c0*/  FMUL R28, R27, R28 ;  /* 0x0000001c1b1c7220 */ /* 0x000fc60000400000 */
[----:B------:R0:W-:Y:S04]  /*4f9d0*/  STL [R1+0x2d0], R9 ;  /* 0x0002d00901007387 */ /* 0x0001e80000100800 */
[----:B------:R1:W-:Y:S04]  /*4f9e0*/  STL [R1+0x2cc], R2 ;  /* 0x0002cc0201007387 */ /* 0x0003e80000100800 */
[----:B0-----:R-:W5:Y:S01]  /*4f9f0*/  LDL.LU R9, [R1+0x234] ;  /* 0x0002340001097983 */ /* 0x001f620000300800 */
[----:B-1----:R-:W-:-:S03]  /*4fa00*/  FMUL R2, R27, R16 ;  /* 0x000000101b027220 */ /* 0x002fc60000400000 */
[----:B------:R0:W-:Y:S04]  /*4fa10*/  STL [R1+0x2c8], R28 ;  /* 0x0002c81c01007387 */ /* 0x0001e80000100800 */
[----:B------:R-:W-:Y:S01]  /*4fa20*/  STL [R1+0x2c4], R2 ;  /* 0x0002c40201007387 */ /* 0x000fe20000100800 */
[----:B------:R-:W-:-:S03]  /*4fa30*/  FMUL R14, R27, R14 ;  /* 0x0000000e1b0e7220 */ /* 0x000fc60000400000 */
[----:B------:R-:W5:Y:S04]  /*4fa40*/  LDL.LU R16, [R1+0x238] ;  /* 0x0002380001107983 */ /* 0x000f680000300800 */
[----:B------:R1:W-:Y:S04]  /*4fa50*/  STL [R1+0x2c0], R14 ;  /* 0x0002c00e01007387 */ /* 0x0003e80000100800 */
[----:B0-----:R-:W5:Y:S04]  /*4fa60*/  LDL.LU R28, [R1+0x23c] ;  /* 0x00023c00011c7983 */ /* 0x001f680000300800 */
[----:B-1----:R-:W5:Y:S01]  /*4fa70*/  LDL.LU R14, [R1+0x240] ;  /* 0x00024000010e7983 */ /* 0x002f620000300800 */
[----:B------:R-:W-:-:S05]  /*4fa80*/  FMUL R2, R27, R4 ;  /* 0x000000041b027220 */ /* 0x000fca0000400000 */
[----:B------:R0:W-:Y:S04]  /*4fa90*/  STL [R1+0x2bc], R2 ;  /* 0x0002bc0201007387 */ /* 0x0001e80000100800 */
[----:B------:R-:W5:Y:S01]  /*4faa0*/  LDL.LU R4, [R1+0x244] ;  /* 0x0002440001047983 */ /* 0x000f620000300800 */
[----:B0-----:R-:W-:-:S03]  /*4fab0*/  FMUL R2, R27, R13 ;  /* 0x0000000d1b027220 */ /* 0x001fc60000400000 */
[----:B------:R-:W5:Y:S01]  /*4fac0*/  LDL.LU R13, [R1+0x248] ;  /* 0x00024800010d7983 */ /* 0x000f620000300800 */
[----:B------:R-:W-:-:S03]  /*4fad0*/  FMUL R0, R27, R0 ;  /* 0x000000001b007220 */ /* 0x000fc60000400000 */
[----:B------:R0:W-:Y:S01]  /*4fae0*/  STL [R1+0x2b8], R2 ;  /* 0x0002b80201007387 */ /* 0x0001e20000100800 */
[----:B------:R-:W-:-:S03]  /*4faf0*/  FMUL R3, R27, R3 ;  /* 0x000000031b037220 */ /* 0x000fc60000400000 */
[----:B------:R1:W-:Y:S01]  /*4fb00*/  STL [R1+0x2b4], R0 ;  /* 0x0002b40001007387 */ /* 0x0003e20000100800 */
[----:B0-----:R-:W-:-:S03]  /*4fb10*/  FMUL R2, R27, R21 ;  /* 0x000000151b027220 */ /* 0x001fc60000400000 */
[----:B------:R-:W-:Y:S01]  /*4fb20*/  STL [R1+0x2b0], R3 ;  /* 0x0002b00301007387 */ /* 0x000fe20000100800 */
[----:B-1----:R-:W-:-:S03]  /*4fb30*/  FMUL R0, R27, R12 ;  /* 0x0000000c1b007220 */ /* 0x002fc60000400000 */
[----:B------:R-:W5:Y:S04]  /*4fb40*/  LDL.LU R12, [R1+0x24c] ;  /* 0x00024c00010c7983 */ /* 0x000f680000300800 */
[----:B------:R2:W-:Y:S04]  /*4fb50*/  STL [R1+0x2ac], R2 ;  /* 0x0002ac0201007387 */ /* 0x0005e80000100800 */
[----:B------:R0:W-:Y:S01]  /*4fb60*/  STL [R1+0x2a8], R0 ;  /* 0x0002a80001007387 */ /* 0x0001e20000100800 */
[----:B--2---:R-:W-:-:S03]  /*4fb70*/  FMUL R2, R27, R7 ;  /* 0x000000071b027220 */ /* 0x004fc60000400000 */
[----:B------:R-:W2:Y:S04]  /*4fb80*/  LDL.LU R7, [R1+0x250] ;  /* 0x0002500001077983 */ /* 0x000ea80000300800 */
[----:B------:R3:W-:Y:S01]  /*4fb90*/  STL [R1+0x2a4], R2 ;  /* 0x0002a40201007387 */ /* 0x0007e20000100800 */
[C---:B0-----:R-:W-:Y:S02]  /*4fba0*/  FMUL R0, R27.reuse, R23 ;  /* 0x000000171b007220 */ /* 0x041fe40000400000 */
[----:B---3--:R-:W-:-:S03]  /*4fbb0*/  FMUL R2, R27, R10 ;  /* 0x0000000a1b027220 */ /* 0x008fc60000400000 */
[----:B------:R0:W-:Y:S01]  /*4fbc0*/  STL [R1+0x2a0], R0 ;  /* 0x0002a00001007387 */ /* 0x0001e20000100800 */
[----:B------:R1:W3:Y:S03]  /*4fbd0*/  MUFU.RCP R27, R20 ;  /* 0x00000014001b7308 */ /* 0x0002e60000001000 */
[----:B------:R-:W-:Y:S01]  /*4fbe0*/  STL [R1+0x29c], R2 ;  /* 0x00029c0201007387 */ /* 0x000fe20000100800 */
[----:B0-----:R-:W-:-:S03]  /*4fbf0*/  FMUL R0, R29, R19 ;  /* 0x000000131d007220 */ /* 0x001fc60000400000 */
[----:B-1----:R-:W3:Y:S04]  /*4fc00*/  LDL.LU R20, [R1+0x254] ;  /* 0x0002540001147983 */ /* 0x002ee80000300800 */
[----:B------:R-:W3:Y:S04]  /*4fc10*/  LDL.LU R19, [R1+0x258] ;  /* 0x0002580001137983 */ /* 0x000ee80000300800 */
[----:B------:R0:W-:Y:S02]  /*4fc20*/  STL [R1+0x348], R0 ;  /* 0x0003480001007387 */ /* 0x0001e40000100800 */
[----:B0-----:R-:W-:-:S02]  /*4fc30*/  FMUL R0, R29, R8 ;  /* 0x000000081d007220 */ /* 0x001fc40000400000 */
[----:B----4-:R-:W-:-:S03]  /*4fc40*/  FMUL R3, R29, R18 ;  /* 0x000000121d037220 */ /* 0x010fc60000400000 */
[----:B------:R0:W-:Y:S01]  /*4fc50*/  STL [R1+0x344], R0 ;  /* 0x0003440001007387 */ /* 0x0001e20000100800 */
[----:B-----5:R-:W-:-:S03]  /*4fc60*/  FMUL R2, R29, R17 ;  /* 0x000000111d027220 */ /* 0x020fc60000400000 */
[----:B------:R-:W-:Y:S04]  /*4fc70*/  STL [R1+0x340], R3 ;  /* 0x0003400301007387 */ /* 0x000fe80000100800 */
[----:B------:R-:W4:Y:S01]  /*4fc80*/  LDL.LU R18, [R1+0x25c] ;  /* 0x00025c0001127983 */ /* 0x000f220000300800 */
[----:B0-----:R-:W-:-:S03]  /*4fc90*/  FMUL R0, R29, R6 ;  /* 0x000000061d007220 */ /* 0x001fc60000400000 */
[----:B------:R-:W-:Y:S04]  /*4fca0*/  STL [R1+0x33c], R2 ;  /* 0x00033c0201007387 */ /* 0x000fe80000100800 */
[----:B------:R-:W5:Y:S04]  /*4fcb0*/  LDL.LU R6, [R1+0x260] ;  /* 0x0002600001067983 */ /* 0x000f680000300800 */
[----:B------:R0:W-:Y:S04]  /*4fcc0*/  STL [R1+0x338], R0 ;  /* 0x0003380001007387 */ /* 0x0001e80000100800 */
[----:B------:R-:W4:Y:S01]  /*4fcd0*/  LDL.LU R17, [R1+0x264] ;  /* 0x0002640001117983 */ /* 0x000f220000300800 */
[----:B0-----:R-:W-:-:S03]  /*4fce0*/  FMUL R0, R29, R5 ;  /* 0x000000051d007220 */ /* 0x001fc60000400000 */
[----:B------:R-:W4:Y:S04]  /*4fcf0*/  LDL.LU R5, [R1+0x268] ;  /* 0x0002680001057983 */ /* 0x000f280000300800 */
[----:B------:R0:W-:Y:S01]  /*4fd00*/  STL [R1+0x334], R0 ;  /* 0x0003340001007387 */ /* 0x0001e20000100800 */
[----:B------:R-:W-:-:S05]  /*4fd10*/  FMUL R2, R29, R9 ;  /* 0x000000091d027220 */ /* 0x000fca0000400000 */
[----:B------:R1:W-:Y:S01]  /*4fd20*/  STL [R1+0x2064], R2 ;  /* 0x0020640201007387 */ /* 0x0003e20000100800 */
[----:B0-----:R-:W-:-:S03]  /*4fd30*/  FMUL R0, R29, R16 ;  /* 0x000000101d007220 */ /* 0x001fc60000400000 */
[----:B------:R-:W4:Y:S04]  /*4fd40*/  LDL.LU R16, [R1+0x26c] ;  /* 0x00026c0001107983 */ /* 0x000f280000300800 */
[----:B------:R0:W-:Y:S01]  /*4fd50*/  STL [R1+0x32c], R0 ;  /* 0x00032c0001007387 */ /* 0x0001e20000100800 */
[C---:B------:R-:W-:Y:S02]  /*4fd60*/  FMUL R3, R29.reuse, R28 ;  /* 0x0000001c1d037220 */ /* 0x040fe40000400000 */
[----:B-1----:R-:W-:-:S03]  /*4fd70*/  FMUL R2, R29, R14 ;  /* 0x0000000e1d027220 */ /* 0x002fc60000400000 */
[----:B------:R1:W-:Y:S01]  /*4fd80*/  STL [R1+0x328], R3 ;  /* 0x0003280301007387 */ /* 0x0003e20000100800 */
[----:B0-----:R-:W-:-:S03]  /*4fd90*/  FMUL R0, R29, R4 ;  /* 0x000000041d007220 */ /* 0x001fc60000400000 */
[----:B------:R-:W4:Y:S04]  /*4fda0*/  LDL.LU R4, [R1+0x270] ;  /* 0x0002700001047983 */ /* 0x000f280000300800 */
[----:B------:R0:W-:Y:S01]  /*4fdb0*/  STL [R1+0x324], R2 ;  /* 0x0003240201007387 */ /* 0x0001e20000100800 */
[----:B-1----:R-:W-:-:S03]  /*4fdc0*/  FMUL R3, R29, R13 ;  /* 0x0000000d1d037220 */ /* 0x002fc60000400000 */
[----:B------:R1:W-:Y:S04]  /*4fdd0*/  STL [R1+0x320], R0 ;  /* 0x0003200001007387 */ /* 0x0003e80000100800 */
[----:B0-----:R-:W4:Y:S04]  /*4fde0*/  LDL.LU R2, [R1+0x274] ;  /* 0x0002740001027983 */ /* 0x001f280000300800 */
[----:B-1----:R-:W4:Y:S04]  /*4fdf0*/  LDL.LU R0, [R1+0x278] ;  /* 0x0002780001007983 */ /* 0x002f280000300800 */
[----:B------:R0:W-:Y:S01]  /*4fe00*/  STL [R1+0x31c], R3 ;  /* 0x00031c0301007387 */ /* 0x0001e20000100800 */
[----:B------:R-:W-:-:S03]  /*4fe10*/  FMUL R8, R29, R12 ;  /* 0x0000000c1d087220 */ /* 0x000fc60000400000 */
[----:B0-----:R-:W4:Y:S04]  /*4fe20*/  LDL.LU R3, [R1+0x27c] ;  /* 0x00027c0001037983 */ /* 0x001f280000300800 */
[----:B------:R-:W4:Y:S04]  /*4fe30*/  LDL.LU R14, [R1+0x280] ;  /* 0x00028000010e7983 */ /* 0x000f280000300800 */
[----:B------:R-:W4:Y:S04]  /*4fe40*/  LDL.LU R13, [R1+0x284] ;  /* 0x00028400010d7983 */ /* 0x000f280000300800 */
[----:B------:R-:W-:Y:S04]  /*4fe50*/  STL [R1+0x318], R8 ;  /* 0x0003180801007387 */ /* 0x000fe80000100800 */
[----:B------:R-:W4:Y:S04]  /*4fe60*/  LDL.LU R21, [R1+0x288] ;  /* 0x0002880001157983 */ /* 0x000f280000300800 */
[----:B------:R-:W4:Y:S01]  /*4fe70*/  LDL.LU R23, [R1+0x28c] ;  /* 0x00028c0001177983 */ /* 0x000f220000300800 */
[----:B--2---:R-:W-:-:S05]  /*4fe80*/  FMUL R7, R29, R7 ;  /* 0x000000071d077220 */ /* 0x004fca0000400000 */
[----:B------:R0:W-:Y:S04]  /*4fe90*/  STL [R1+0x314], R7 ;  /* 0x0003140701007387 */ /* 0x0001e80000100800 */
[----:B------:R-:W2:Y:S04]  /*4fea0*/  LDL.LU R12, [R1+0x290] ;  /* 0x00029000010c7983 */ /* 0x000ea80000300800 */
[----:B0-----:R-:W2:Y:S04]  /*4feb0*/  LDL.LU R7, [R1+0x294] ;  /* 0x0002940001077983 */ /* 0x001ea80000300800 */
[----:B------:R-:W2:Y:S01]  /*4fec0*/  LDL.LU R10, [R1+0x298] ;  /* 0x00029800010a7983 */ /* 0x000ea20000300800 */
[----:B---3--:R-:W-:-:S02]  /*4fed0*/  FMUL R8, R29, R20 ;  /* 0x000000141d087220 */ /* 0x008fc40000400000 */
[----:B------:R-:W-:-:S03]  /*4fee0*/  FMUL R9, R29, R19 ;  /* 0x000000131d097220 */ /* 0x000fc60000400000 */
[----:B------:R0:W-:Y:S04]  /*4fef0*/  STL [R1+0x310], R8 ;  /* 0x0003100801007387 */ /* 0x0001e80000100800 */
[----:B0-----:R-:W3:Y:S04]  /*4ff00*/  LDL.LU R8, [R1+0xf8] ;  /* 0x0000f80001087983 */ /* 0x001ee80000300800 */
[----:B------:R5:W-:Y:S04]  /*4ff10*/  STL [R1+0x2dc], R9 ;  /* 0x0002dc0901007387 */ /* 0x000be80000100800 */
[----:B------:R-:W3:Y:S04]  /*4ff20*/  LDL.LU R28, [R1+0x198] ;  /* 0x00019800011c7983 */ /* 0x000ee80000300800 */
[----:B------:R-:W3:Y:S01]  /*4ff30*/  LDL.LU R20, [R1+0x19c] ;  /* 0x00019c0001147983 */ /* 0x000ee20000300800 */
[----:B-----5:R-:W-:-:S03]  /*4ff40*/  FMUL R9, R29, R6 ;  /* 0x000000061d097220 */ /* 0x020fc60000400000 */
[----:B------:R-:W5:Y:S01]  /*4ff50*/  LDL.LU R6, [R1+0x1a0] ;  /* 0x0001a00001067983 */ /* 0x000f620000300800 */
[C---:B----4-:R-:W-:Y:S02]  /*4ff60*/  FMUL R18, R29.reuse, R18 ;  /* 0x000000121d127220 */ /* 0x050fe40000400000 */
[----:B------:R-:W-:-:S03]  /*4ff70*/  FMUL R17, R29, R17 ;  /* 0x000000111d117220 */ /* 0x000fc60000400000 */
[----:B------:R-:W-:Y:S04]  /*4ff80*/  STL [R1+0x258], R18 ;  /* 0x0002581201007387 */ /* 0x000fe80000100800 */
[----:B------:R0:W-:Y:S01]  /*4ff90*/  STL [R1+0x254], R9 ;  /* 0x0002540901007387 */ /* 0x0001e20000100800 */
[----:B------:R-:W-:-:S03]  /*4ffa0*/  FMUL R5, R29, R5 ;  /* 0x000000051d057220 */ /* 0x000fc60000400000 */
[----:B0-----:R-:W4:Y:S04]  /*4ffb0*/  LDL.LU R9, [R1+0x1a4] ;  /* 0x0001a40001097983 */ /* 0x001f280000300800 */
[----:B------:R-:W-:Y:S04]  /*4ffc0*/  STL [R1+0x250], R17 ;  /* 0x0002501101007387 */ /* 0x000fe80000100800 */
[----:B------:R-:W4:Y:S04]  /*4ffd0*/  LDL.LU R19, [R1+0x1a8] ;  /* 0x0001a80001137983 */ /* 0x000f280000300800 */
[----:B------:R0:W-:Y:S04]  /*4ffe0*/  STL [R1+0x24c], R5 ;  /* 0x00024c0501007387 */ /* 0x0001e80000100800 */
[----:B0-----:R-:W4:Y:S01]  /*4fff0*/  LDL.LU R5, [R1+0x1ac] ;  /* 0x0001ac0001057983 */ /* 0x001f220000300800 */
[----:B------:R-:W-:-:S03]  /*50000*/  FMUL R16, R29, R16 ;  /* 0x000000101d107220 */ /* 0x000fc60000400000 */
[----:B------:R-:W4:Y:S04]  /*50010*/  LDL.LU R18, [R1+0x1b0] ;  /* 0x0001b00001127983 */ /* 0x000f280000300800 */
[----:B------:R-:W4:Y:S04]  /*50020*/  LDL.LU R17, [R1+0x1b4] ;  /* 0x0001b40001117983 */ /* 0x000f280000300800 */
[----:B------:R0:W-:Y:S04]  /*50030*/  STL [R1+0x248], R16 ;  /* 0x0002481001007387 */ /* 0x0001e80000100800 */
[----:B0-----:R-:W4:Y:S01]  /*50040*/  LDL.LU R16, [R1+0x1b8] ;  /* 0x0001b80001107983 */ /* 0x001f220000300800 */
[----:B------:R-:W-:-:S05]  /*50050*/  FMUL R4, R29, R4 ;  /* 0x000000041d047220 */ /* 0x000fca0000400000 */
[----:B------:R0:W-:Y:S01]  /*50060*/  STL [R1+0x244], R4 ;  /* 0x0002440401007387 */ /* 0x0001e20000100800 */
[----:B------:R-:W-:-:S03]  /*50070*/  FMUL R2, R29, R2 ;  /* 0x000000021d027220 */ /* 0x000fc60000400000 */
[----:B0-----:R-:W4:Y:S01]  /*50080*/  LDL.LU R4, [R1+0x1bc] ;  /* 0x0001bc0001047983 */ /* 0x001f220000300800 */
[----:B------:R-:W-:-:S03]  /*50090*/  FMUL R0, R29, R0 ;  /* 0x000000001d007220 */ /* 0x000fc60000400000 */
[----:B------:R0:W-:Y:S04]  /*500a0*/  STL [R1+0x240], R2 ;  /* 0x0002400201007387 */ /* 0x0001e80000100800 */
[----:B------:R1:W-:Y:S01]  /*500b0*/  STL [R1+0x23c], R0 ;  /* 0x00023c0001007387 */ /* 0x0003e20000100800 */
[C---:B0-----:R-:W-:Y:S02]  /*500c0*/  FMUL R2, R29.reuse, R3 ;  /* 0x000000031d027220 */ /* 0x041fe40000400000 */
[C---:B-1----:R-:W-:Y:S02]  /*500d0*/  FMUL R0, R29.reuse, R14 ;  /* 0x0000000e1d007220 */ /* 0x042fe40000400000 */
[----:B------:R-:W4:Y:S04]  /*500e0*/  LDL.LU R14, [R1+0x1c0] ;  /* 0x0001c000010e7983 */ /* 0x000f280000300800 */
[----:B------:R0:W-:Y:S04]  /*500f0*/  STL [R1+0x238], R2 ;  /* 0x0002380201007387 */ /* 0x0001e80000100800 */
[----:B------:R1:W-:Y:S01]  /*50100*/  STL [R1+0x234], R0 ;  /* 0x0002340001007387 */ /* 0x0003e20000100800 */
[----:B0-----:R-:W-:-:S03]  /*50110*/  FMUL R2, R29, R13 ;  /* 0x0000000d1d027220 */ /* 0x001fc60000400000 */
[----:B------:R-:W4:Y:S01]  /*50120*/  LDL.LU R13, [R1+0x1c4] ;  /* 0x0001c400010d7983 */ /* 0x000f220000300800 */
[C---:B-1----:R-:W-:Y:S02]  /*50130*/  FMUL R0, R29.reuse, R21 ;  /* 0x000000151d007220 */ /* 0x042fe40000400000 */
[C---:B------:R-:W-:Y:S01]  /*50140*/  FMUL R3, R29.reuse, R23 ;  /* 0x000000171d037220 */ /* 0x040fe20000400000 */
[----:B------:R2:W-:Y:S04]  /*50150*/  STL [R1+0x230], R2 ;  /* 0x0002300201007387 */ /* 0x0005e80000100800 */
[----:B------:R0:W-:Y:S04]  /*50160*/  STL [R1+0x22c], R0 ;  /* 0x00022c0001007387 */ /* 0x0001e80000100800 */
[----:B------:R-:W-:Y:S01]  /*50170*/  STL [R1+0x228], R3 ;  /* 0x0002280301007387 */ /* 0x000fe20000100800 */
[----:B--2---:R-:W-:-:S03]  /*50180*/  FMUL R2, R29, R12 ;  /* 0x0000000c1d027220 */ /* 0x004fc60000400000 */
[----:B------:R-:W2:Y:S01]  /*50190*/  LDL.LU R12, [R1+0x1c8] ;  /* 0x0001c800010c7983 */ /* 0x000ea20000300800 */
[----:B0-----:R-:W-:-:S03]  /*501a0*/  FMUL R0, R29, R7 ;  /* 0x000000071d007220 */ /* 0x001fc60000400000 */
[----:B------:R-:W-:Y:S04]  /*501b0*/  STL [R1+0x224], R2 ;  /* 0x0002240201007387 */ /* 0x000fe80000100800 */
[----:B------:R-:W2:Y:S04]  /*501c0*/  LDL.LU R7, [R1+0x1cc] ;  /* 0x0001cc0001077983 */ /* 0x000ea80000300800 */
[----:B------:R0:W-:Y:S02]  /*501d0*/  STL [R1+0x220], R0 ;  /* 0x0002200001007387 */ /* 0x0001e40000100800 */
[----:B0-----:R-:W-:-:S05]  /*501e0*/  FMUL R0, R29, R10 ;  /* 0x0000000a1d007220 */ /* 0x001fca0000400000 */
[----:B------:R0:W-:Y:S01]  /*501f0*/  STL [R1+0x21c], R0 ;  /* 0x00021c0001007387 */ /* 0x0001e20000100800 */
[----:B---3--:R-:W-:-:S03]  /*50200*/  FMUL R2, R27, R28 ;  /* 0x0000001c1b027220 */ /* 0x008fc60000400000 */
[----:B------:R-:W3:Y:S01]  /*50210*/  LDL.LU R28, [R1+0x1d0] ;  /* 0x0001d000011c7983 */ /* 0x000ee20000300800 */
[----:B0-----:R-:W-:-:S03]  /*50220*/  FMUL R0, R27, R20 ;  /* 0x000000141b007220 */ /* 0x001fc60000400000 */
[----:B------:R-:W-:Y:S04]  /*50230*/  STL [R1+0x298], R2 ;  /* 0x0002980201007387 */ /* 0x000fe80000100800 */
[----:B------:R-:W3:Y:S04]  /*50240*/  LDL.LU R20, [R1+0x1d4] ;  /* 0x0001d40001147983 */ /* 0x000ee80000300800 */
[----:B------:R5:W-:Y:S02]  /*50250*/  STL [R1+0x288], R0 ;  /* 0x0002880001007387 */ /* 0x000be40000100800 */
[----:B-----5:R-:W-:-:S02]  /*50260*/  FMUL R0, R27, R6 ;  /* 0x000000061b007220 */ /* 0x020fc40000400000 */
[----:B------:R-:W5:Y:S04]  /*50270*/  LDL.LU R6, [R1+0x1d8] ;  /* 0x0001d80001067983 */ /* 0x000f680000300800 */
[----:B------:R0:W-:Y:S01]  /*50280*/  STL [R1+0x2068], R0 ;  /* 0x0020680001007387 */ /* 0x0001e20000100800 */
[----:B----4-:R-:W-:-:S05]  /*50290*/  FMUL R3, R27, R9 ;  /* 0x000000091b037220 */ /* 0x010fca0000400000 */
[----:B------:R1:W-:Y:S01]  /*502a0*/  STL [R1+0x284], R3 ;  /* 0x0002840301007387 */ /* 0x0003e20000100800 */
[C---:B------:R-:W-:Y:S02]  /*502b0*/  FMUL R2, R27.reuse, R19 ;  /* 0x000000131b027220 */ /* 0x040fe40000400000 */
[C---:B0-----:R-:W-:Y:S02]  /*502c0*/  FMUL R0, R27.reuse, R5 ;  /* 0x000000051b007220 */ /* 0x041fe40000400000 */
[----:B------:R-:W4:Y:S01]  /*502d0*/  LDL.LU R5, [R1+0x1dc] ;  /* 0x0001dc0001057983 */ /* 0x000f220000300800 */
[----:B-1----:R-:W-:-:S03]  /*502e0*/  FMUL R3, R27, R18 ;  /* 0x000000121b037220 */ /* 0x002fc60000400000 */
[----:B------:R-:W-:Y:S04]  /*502f0*/  STL [R1+0x290], R2 ;  /* 0x0002900201007387 */ /* 0x000fe80000100800 */
[----:B------:R0:W-:Y:S04]  /*50300*/  STL [R1+0x27c], R0 ;  /* 0x00027c0001007387 */ /* 0x0001e80000100800 */
[----:B------:R1:W-:Y:S01]  /*50310*/  STL [R1+0x28c], R3 ;  /* 0x00028c0301007387 */ /* 0x0003e20000100800 */
[C---:B0-----:R-:W-:Y:S02]  /*50320*/  FMUL R0, R27.reuse, R17 ;  /* 0x000000111b007220 */ /* 0x041fe40000400000 */
[----:B------:R-:W-:-:S05]  /*50330*/  FMUL R2, R27, R16 ;  /* 0x000000101b027220 */ /* 0x000fca0000400000 */
[----:B------:R-:W-:Y:S04]  /*50340*/  STL [R1+0x206c], R2 ;  /* 0x00206c0201007387 */ /* 0x000fe80000100800 */
[----:B------:R0:W-:Y:S04]  /*50350*/  STL [R1+0x274], R0 ;  /* 0x0002740001007387 */ /* 0x0001e80000100800 */
[----:B-1----:R-:W4:Y:S04]  /*50360*/  LDL.LU R3, [R1+0x1e8] ;  /* 0x0001e80001037983 */ /* 0x002f280000300800 */
[----:B------:R-:W4:Y:S01]  /*50370*/  LDL.LU R21, [R1+0x1ec] ;  /* 0x0001ec0001157983 */ /* 0x000f220000300800 */
[----:B0-----:R-:W-:-:S05]  /*50380*/  FMUL R0, R27, R4 ;  /* 0x000000041b007220 */ /* 0x001fca0000400000 */
[----:B------:R0:W-:Y:S04]  /*50390*/  STL [R1+0x270], R0 ;  /* 0x0002700001007387 */ /* 0x0001e80000100800 */
[----:B------:R-:W4:Y:S04]  /*503a0*/  LDL.LU R19, [R1+0x1f0] ;  /* 0x0001f00001137983 */ /* 0x000f280000300800 */
[----:B------:R-:W4:Y:S04]  /*503b0*/  LDL.LU R4, [R1+0x1f4] ;  /* 0x0001f40001047983 */ /* 0x000f280000300800 */
[----:B------:R-:W4:Y:S01]  /*503c0*/  LDL.LU R18, [R1+0x1f8] ;  /* 0x0001f80001127983 */ /* 0x000f220000300800 */
[----:B------:R-:W-:-:S05]  /*503d0*/  FMUL R2, R27, R14 ;  /* 0x0000000e1b027220 */ /* 0x000fca0000400000 */
[----:B------:R-:W-:Y:S04]  /*503e0*/  STL [R1+0x278], R2 ;  /* 0x0002780201007387 */ /* 0x000fe80000100800 */
[----:B------:R-:W4:Y:S04]  /*503f0*/  LDL.LU R17, [R1+0x1fc] ;  /* 0x0001fc0001117983 */ /* 0x000f280000300800 */
[----:B------:R-:W4:Y:S01]  /*50400*/  LDL.LU R16, [R1+0x200] ;  /* 0x0002000001107983 */ /* 0x000f220000300800 */
[----:B0-----:R-:W-:-:S05]  /*50410*/  FMUL R0, R27, R13 ;  /* 0x0000000d1b007220 */ /* 0x001fca0000400000 */
[----:B------:R2:W-:Y:S04]  /*50420*/  STL [R1+0x268], R0 ;  /* 0x0002680001007387 */ /* 0x0005e80000100800 */
[----:B------:R-:W4:Y:S01]  /*50430*/  LDL.LU R14, [R1+0x204] ;  /* 0x00020400010e7983 */ /* 0x000f220000300800 */
[----:B------:R3:W0:Y:S03]  /*50440*/  MUFU.RCP R29, R8 ;  /* 0x00000008001d7308 */ /* 0x0006260000001000 */
[----:B------:R-:W4:Y:S01]  /*50450*/  LDL.LU R13, [R1+0x20c] ;  /* 0x00020c00010d7983 */ /* 0x000f220000300800 */
[----:B--2---:R-:W-:-:S03]  /*50460*/  FMUL R0, R27, R12 ;  /* 0x0000000c1b007220 */ /* 0x004fc60000400000 */
[----:B------:R-:W2:Y:S04]  /*50470*/  LDL.LU R12, [R1+0x210] ;  /* 0x00021000010c7983 */ /* 0x000ea80000300800 */
[----:B------:R-:W-:Y:S01]  /*50480*/  STL [R1+0x26c], R0 ;  /* 0x00026c0001007387 */ /* 0x000fe20000100800 */
[----:B------:R-:W-:-:S03]  /*50490*/  FMUL R2, R27, R7 ;  /* 0x000000071b027220 */ /* 0x000fc60000400000 */
[----:B------:R-:W2:Y:S04]  /*504a0*/  LDL.LU R7, [R1+0x214] ;  /* 0x0002140001077983 */ /* 0x000ea80000300800 */
[----:B------:R1:W-:Y:S04]  /*504b0*/  STL [R1+0x2080], R2 ;  /* 0x0020800201007387 */ /* 0x0003e80000100800 */
[----:B-1----:R-:W2:Y:S01]  /*504c0*/  LDL.LU R2, [R1+0x1e4] ;  /* 0x0001e40001027983 */ /* 0x002ea20000300800 */
[C---:B---3--:R-:W-:Y:S02]  /*504d0*/  FMUL R8, R27.reuse, R28 ;  /* 0x0000001c1b087220 */ /* 0x048fe40000400000 */
[----:B------:R-:W-:-:S05]  /*504e0*/  FMUL R0, R27, R20 ;  /* 0x000000141b007220 */ /* 0x000fca0000400000 */
[----:B------:R1:W-:Y:S04]  /*504f0*/  STL [R1+0x2084], R0 ;  /* 0x0020840001007387 */ /* 0x0003e80000100800 */
[----:B------:R-:W-:Y:S04]  /*50500*/  STL [R1+0x264], R8 ;  /* 0x0002640801007387 */ /* 0x000fe80000100800 */
[----:B-1----:R-:W3:Y:S01]  /*50510*/  LDL.LU R0, [R1+0x1e0] ;  /* 0x0001e00001007983 */ /* 0x002ee20000300800 */
[----:B-----5:R-:W-:-:S03]  /*50520*/  FMUL R6, R27, R6 ;  /* 0x000000061b067220 */ /* 0x020fc60000400000 */
[----:B------:R-:W5:Y:S04]  /*50530*/  LDL.LU R23, [R1+0x218] ;  /* 0x0002180001177983 */ /* 0x000f680000300800 */
[----:B------:R-:W5:Y:S04]  /*50540*/  LDL.LU R10, [R1+0xfc] ;  /* 0x0000fc00010a7983 */ /* 0x000f680000300800 */
[----:B------:R1:W-:Y:S04]  /*50550*/  STL [R1+0x1d4], R6 ;  /* 0x0001d40601007387 */ /* 0x0003e80000100800 */
[----:B-1----:R-:W0:Y:S04]  /*50560*/  LDL.LU R6, [R1+0x118] ;  /* 0x0001180001067983 */ /* 0x002e280000300800 */
[----:B------:R-:W5:Y:S04]  /*50570*/  LDL.LU R8, [R1+0x11c] ;  /* 0x00011c0001087983 */ /* 0x000f680000300800 */
[----:B------:R-:W5:Y:S01]  /*50580*/  LDL.LU R9, [R1+0x120] ;  /* 0x0001200001097983 */ /* 0x000f620000300800 */
[----:B----4-:R-:W-:-:S05]  /*50590*/  FMUL R5, R27, R5 ;  /* 0x000000051b057220 */ /* 0x010fca0000400000 */
[----:B------:R1:W-:Y:S04]  /*505a0*/  STL [R1+0x1d0], R5 ;  /* 0x0001d00501007387 */ /* 0x0003e80000100800 */
[----:B------:R-:W4:Y:S04]  /*505b0*/  LDL.LU R28, [R1+0x124] ;  /* 0x00012400011c7983 */ /* 0x000f280000300800 */
[----:B------:R-:W4:Y:S04]  /*505c0*/  LDL.LU R20, [R1+0x128] ;  /* 0x0001280001147983 */ /* 0x000f280000300800 */
[----:B-1----:R-:W4:Y:S01]  /*505d0*/  LDL.LU R5, [R1+0x12c] ;  /* 0x00012c0001057983 */ /* 0x002f220000300800 */
[----:B--2---:R-:W-:-:S02]  /*505e0*/  FMUL R2, R27, R2 ;  /* 0x000000021b027220 */ /* 0x004fc40000400000 */
[----:B---3--:R-:W-:-:S05]  /*505f0*/  FMUL R0, R27, R0 ;  /* 0x000000001b007220 */ /* 0x008fca0000400000 */
[----:B------:R1:W-:Y:S04]  /*50600*/  STL [R1+0x1cc], R0 ;  /* 0x0001cc0001007387 */ /* 0x0003e80000100800 */
[----:B------:R2:W-:Y:S01]  /*50610*/  STL [R1+0x1c8], R2 ;  /* 0x0001c80201007387 */ /* 0x0005e20000100800 */
[C---:B-1----:R-:W-:Y:S02]  /*50620*/  FMUL R0, R27.reuse, R3 ;  /* 0x000000031b007220 */ /* 0x042fe40000400000 */
[C---:B------:R-:W-:Y:S02]  /*50630*/  FMUL R3, R27.reuse, R21 ;  /* 0x000000151b037220 */ /* 0x040fe40000400000 */
[C---:B--2---:R-:W-:Y:S01]  /*50640*/  FMUL R2, R27.reuse, R19 ;  /* 0x000000131b027220 */ /* 0x044fe20000400000 */
[----:B------:R1:W-:Y:S04]  /*50650*/  STL [R1+0x1c4], R0 ;  /* 0x0001c40001007387 */ /* 0x0003e80000100800 */
[----:B------:R2:W-:Y:S01]  /*50660*/  STL [R1+0x1c0], R3 ;  /* 0x0001c00301007387 */ /* 0x0005e20000100800 */
[----:B-1----:R-:W-:-:S03]  /*50670*/  FMUL R0, R27, R4 ;  /* 0x000000041b007220 */ /* 0x002fc60000400000 */
[----:B------:R-:W3:Y:S04]  /*50680*/  LDL.LU R4, [R1+0x130] ;  /* 0x0001300001047983 */ /* 0x000ee80000300800 */
[----:B------:R1:W-:Y:S01]  /*50690*/  STL [R1+0x1bc], R2 ;  /* 0x0001bc0201007387 */ /* 0x0003e20000100800 */
[----:B--2---:R-:W-:-:S03]  /*506a0*/  FMUL R3, R27, R16 ;  /* 0x000000101b037220 */ /* 0x004fc60000400000 */
[----:B------:R2:W-:Y:S04]  /*506b0*/  STL [R1+0x1b8], R0 ;  /* 0x0001b80001007387 */ /* 0x0005e80000100800 */
[----:B------:R-:W3:Y:S01]  /*506c0*/  LDL.LU R19, [R1+0x134] ;  /* 0x0001340001137983 */ /* 0x000ee20000300800 */
[C---:B-1----:R-:W-:Y:S02]  /*506d0*/  FMUL R2, R27.reuse, R18 ;  /* 0x000000121b027220 */ /* 0x042fe40000400000 */
[----:B--2---:R-:W-:-:S03]  /*506e0*/  FMUL R0, R27, R17 ;  /* 0x000000111b007220 */ /* 0x004fc60000400000 */
[----:B------:R1:W-:Y:S04]  /*506f0*/  STL [R1+0x1b4], R2 ;  /* 0x0001b40201007387 */ /* 0x0003e80000100800 */
[----:B------:R2:W-:Y:S04]  /*50700*/  STL [R1+0x1b0], R0 ;  /* 0x0001b00001007387 */ /* 0x0005e80000100800 */
[----:B------:R-:W-:Y:S01]  /*50710*/  STL [R1+0x1ac], R3 ;  /* 0x0001ac0301007387 */ /* 0x000fe20000100800 */
[----:B-1----:R-:W-:-:S03]  /*50720*/  FMUL R2, R27, R14 ;  /* 0x0000000e1b027220 */ /* 0x002fc60000400000 */
[----:B------:R-:W3:Y:S01]  /*50730*/  LDL.LU R18, [R1+0x138] ;  /* 0x0001380001127983 */ /* 0x000ee20000300800 */
[----:B--2---:R-:W-:-:S03]  /*50740*/  FMUL R0, R27, R13 ;  /* 0x0000000d1b007220 */ /* 0x004fc60000400000 */
[----:B------:R1:W-:Y:S04]  /*50750*/  STL [R1+0x1a8], R2 ;  /* 0x0001a80201007387 */ /* 0x0003e80000100800 */
[----:B------:R-:W2:Y:S04]  /*50760*/  LDL.LU R17, [R1+0x13c] ;  /* 0x00013c0001117983 */ /* 0x000ea80000300800 */
[----:B------:R0:W-:Y:S01]  /*50770*/  STL [R1+0x1a4], R0 ;  /* 0x0001a40001007387 */ /* 0x0001e20000100800 */
[----:B-1----:R-:W-:-:S03]  /*50780*/  FMUL R2, R27, R12 ;  /* 0x0000000c1b027220 */ /* 0x002fc60000400000 */
[----:B------:R-:W2:Y:S04]  /*50790*/  LDL.LU R16, [R1+0x140] ;  /* 0x0001400001107983 */ /* 0x000ea80000300800 */
[----:B------:R5:W-:Y:S01]  /*507a0*/  STL [R1+0x1a0], R2 ;  /* 0x0001a00201007387 */ /* 0x000be20000100800 */
[----:B0-----:R-:W-:-:S03]  /*507b0*/  FMUL R0, R27, R7 ;  /* 0x000000071b007220 */ /* 0x001fc60000400000 */
[----:B------:R-:W2:Y:S04]  /*507c0*/  LDL.LU R14, [R1+0x144] ;  /* 0x00014400010e7983 */ /* 0x000ea80000300800 */
[----:B------:R-:W2:Y:S04]  /*507d0*/  LDL.LU R13, [R1+0x148] ;  /* 0x00014800010d7983 */ /* 0x000ea80000300800 */
[----:B------:R0:W-:Y:S01]  /*507e0*/  STL [R1+0x19c], R0 ;  /* 0x00019c0001007387 */ /* 0x0001e20000100800 */
[----:B-----5:R-:W-:-:S03]  /*507f0*/  FMUL R2, R27, R23 ;  /* 0x000000171b027220 */ /* 0x020fc60000400000 */
[----:B------:R-:W5:Y:S04]  /*50800*/  LDL.LU R12, [R1+0x14c] ;  /* 0x00014c00010c7983 */ /* 0x000f680000300800 */
[----:B------:R-:W5:Y:S01]  /*50810*/  LDL.LU R7, [R1+0x150] ;  /* 0x0001500001077983 */ /* 0x000f620000300800 */
[----:B0-----:R-:W-:-:S03]  /*50820*/  FMUL R0, R29, R6 ;  /* 0x000000061d007220 */ /* 0x001fc60000400000 */
[----:B------:R0:W-:Y:S04]  /*50830*/  STL [R1+0x198], R2 ;  /* 0x0001980201007387 */ /* 0x0001e80000100800 */
[----:B------:R-:W5:Y:S01]  /*50840*/  LDL.LU R6, [R1+0x154] ;  /* 0x0001540001067983 */ /* 0x000f620000300800 */
[----:B------:R-:W-:-:S03]  /*50850*/  FMUL R3, R29, R9 ;  /* 0x000000091d037220 */ /* 0x000fc60000400000 */
[----:B------:R4:W-:Y:S01]  /*50860*/  STL [R1+0x218], R0 ;  /* 0x0002180001007387 */ /* 0x0009e20000100800 */
[----:B0-----:R-:W-:-:S05]  /*50870*/  FMUL R2, R29, R8 ;  /* 0x000000081d027220 */ /* 0x001fca0000400000 */
[----:B------:R0:W-:Y:S01]  /*50880*/  STL [R1+0x214], R2 ;  /* 0x0002140201007387 */ /* 0x0001e20000100800 */
[----:B----4-:R-:W-:-:S03]  /*50890*/  FMUL R0, R29, R28 ;  /* 0x0000001c1d007220 */ /* 0x010fc60000400000 */
[----:B------:R1:W-:Y:S04]  /*508a0*/  STL [R1+0x210], R3 ;  /* 0x0002100301007387 */ /* 0x0003e80000100800 */
[----:B------:R4:W-:Y:S01]  /*508b0*/  STL [R1+0x20c], R0 ;  /* 0x00020c0001007387 */ /* 0x0009e20000100800 */
[C---:B0-----:R-:W-:Y:S02]  /*508c0*/  FMUL R2, R29.reuse, R20 ;  /* 0x000000141d027220 */ /* 0x041fe40000400000 */
[C---:B-1----:R-:W-:Y:S01]  /*508d0*/  FMUL R3, R29.reuse, R5 ;  /* 0x000000051d037220 */ /* 0x042fe20000400000 */
[----:B----4-:R-:W4:Y:S04]  /*508e0*/  LDL.LU R0, [R1+0x158] ;  /* 0x0001580001007983 */ /* 0x010f280000300800 */
[----:B------:R0:W-:Y:S04]  /*508f0*/  STL [R1+0x204], R2 ;  /* 0x0002040201007387 */ /* 0x0001e80000100800 */
[----:B0-----:R-:W4:Y:S04]  /*50900*/  LDL.LU R2, [R1+0x15c] ;  /* 0x00015c0001027983 */ /* 0x001f280000300800 */
[----:B------:R0:W-:Y:S01]  /*50910*/  STL [R1+0x200], R3 ;  /* 0x0002000301007387 */ /* 0x0001e20000100800 */
[----:B------:R1:W1:Y:S03]  /*50920*/  MUFU.RCP R27, R10 ;  /* 0x0000000a001b7308 */ /* 0x0002660000001000 */
[----:B0-----:R-:W4:Y:S04]  /*50930*/  LDL.LU R3, [R1+0x160] ;  /* 0x0001600001037983 */ /* 0x001f280000300800 */
[----:B------:R-:W4:Y:S04]  /*50940*/  LDL.LU R21, [R1+0x164] ;  /* 0x0001640001157983 */ /* 0x000f280000300800 */
[----:B------:R-:W4:Y:S04]  /*50950*/  LDL.LU R8, [R1+0x168] ;  /* 0x0001680001087983 */ /* 0x000f280000300800 */
[----:B------:R-:W4:Y:S01]  /*50960*/  LDL.LU R5, [R1+0x16c] ;  /* 0x00016c0001057983 */ /* 0x000f220000300800 */
[----:B---3--:R-:W-:-:S03]  /*50970*/  FMUL R9, R29, R4 ;  /* 0x000000041d097220 */ /* 0x008fc60000400000 */
[----:B------:R-:W3:Y:S04]  /*50980*/  LDL.LU R4, [R1+0x170] ;  /* 0x0001700001047983 */ /* 0x000ee80000300800 */
[----:B------:R0:W-:Y:S01]  /*50990*/  STL [R1+0x1fc], R9 ;  /* 0x0001fc0901007387 */ /* 0x0001e20000100800 */
[----:B-1----:R-:W-:-:S03]  /*509a0*/  FMUL R10, R29, R19 ;  /* 0x000000131d0a7220 */ /* 0x002fc60000400000 */
[----:B0-----:R-:W3:Y:S04]  /*509b0*/  LDL.LU R9, [R1+0x174] ;  /* 0x0001740001097983 */ /* 0x001ee80000300800 */
[----:B------:R-:W3:Y:S04]  /*509c0*/  LDL.LU R28, [R1+0x178] ;  /* 0x00017800011c7983 */ /* 0x000ee80000300800 */
[----:B------:R0:W-:Y:S04]  /*509d0*/  STL [R1+0x1f8], R10 ;  /* 0x0001f80a01007387 */ /* 0x0001e80000100800 */
[----:B------:R-:W3:Y:S04]  /*509e0*/  LDL.LU R20, [R1+0x17c] ;  /* 0x00017c0001147983 */ /* 0x000ee80000300800 */
[----:B------:R-:W3:Y:S01]  /*509f0*/  LDL.LU R19, [R1+0x180] ;  /* 0x0001800001137983 */ /* 0x000ee20000300800 */
[----:B0-----:R-:W-:-:S03]  /*50a00*/  FMUL R10, R29, R18 ;  /* 0x000000121d0a7220 */ /* 0x001fc60000400000 */
[----:B------:R-:W3:Y:S01]  /*50a10*/  LDL.LU R18, [R1+0x184] ;  /* 0x0001840001127983 */ /* 0x000ee20000300800 */
[----:B--2---:R-:W-:-:S03]  /*50a20*/  FMUL R17, R29, R17 ;  /* 0x000000111d117220 */ /* 0x004fc60000400000 */
[----:B------:R0:W-:Y:S04]  /*50a30*/  STL [R1+0x1f4], R10 ;  /* 0x0001f40a01007387 */ /* 0x0001e80000100800 */
[----:B------:R1:W-:Y:S01]  /*50a40*/  STL [R1+0x1f0], R17 ;  /* 0x0001f01101007387 */ /* 0x0003e20000100800 */
[----:B0-----:R-:W-:-:S03]  /*50a50*/  FMUL R10, R29, R16 ;  /* 0x000000101d0a7220 */ /* 0x001fc60000400000 */
[----:B-1----:R-:W2:Y:S01]  /*50a60*/  LDL.LU R17, [R1+0x188] ;  /* 0x0001880001117983 */ /* 0x002ea20000300800 */
[----:B------:R-:W-:-:S03]  /*50a70*/  FMUL R14, R29, R14 ;  /* 0x0000000e1d0e7220 */ /* 0x000fc60000400000 */
[----:B------:R5:W-:Y:S01]  /*50a80*/  STL [R1+0x1ec], R10 ;  /* 0x0001ec0a01007387 */ /* 0x000be20000100800 */
[----:B------:R-:W-:-:S03]  /*50a90*/  FMUL R13, R29, R13 ;  /* 0x0000000d1d0d7220 */ /* 0x000fc60000400000 */
[----:B------:R-:W-:Y:S01]  /*50aa0*/  STL [R1+0x1e8], R14 ;  /* 0x0001e80e01007387 */ /* 0x000fe20000100800 */
[----:B-----5:R-:W-:-:S03]  /*50ab0*/  FMUL R10, R29, R12 ;  /* 0x0000000c1d0a7220 */ /* 0x020fc60000400000 */
[----:B------:R-:W-:Y:S01]  /*50ac0*/  STL [R1+0x1e4], R13 ;  /* 0x0001e40d01007387 */ /* 0x000fe20000100800 */
[----:B------:R-:W-:-:S03]  /*50ad0*/  FMUL R7, R29, R7 ;  /* 0x000000071d077220 */ /* 0x000fc60000400000 */
[----:B------:R-:W5:Y:S04]  /*50ae0*/  LDL.LU R23, [R1+0x18c] ;  /* 0x00018c0001177983 */ /* 0x000f680000300800 */
[----:B------:R0:W-:Y:S01]  /*50af0*/  STL [R1+0x1e0], R10 ;  /* 0x0001e00a01007387 */ /* 0x0001e20000100800 */
[----:B------:R-:W-:-:S03]  /*50b00*/  FMUL R6, R29, R6 ;  /* 0x000000061d067220 */ /* 0x000fc60000400000 */
[----:B0-----:R-:W5:Y:S04]  /*50b10*/  LDL.LU R10, [R1+0x190] ;  /* 0x00019000010a7983 */ /* 0x001f680000300800 */
[----:B------:R0:W-:Y:S04]  /*50b20*/  STL [R1+0x1dc], R7 ;  /* 0x0001dc0701007387 */ /* 0x0001e80000100800 */
[----:B------:R-:W5:Y:S04]  /*50b30*/  LDL.LU R16, [R1+0x194] ;  /* 0x0001940001107983 */ /* 0x000f680000300800 */
[----:B------:R-:W5:Y:S04]  /*50b40*/  LDL.LU R14, [R1+0x80] ;  /* 0x00008000010e7983 */ /* 0x000f680000300800 */
[----:B------:R-:W5:Y:S04]  /*50b50*/  LDL.LU R13, [R1+0x7c] ;  /* 0x00007c00010d7983 */ /* 0x000f680000300800 */
[----:B------:R1:W-:Y:S04]  /*50b60*/  STL [R1+0x1d8], R6 ;  /* 0x0001d80601007387 */ /* 0x0003e80000100800 */
[----:B------:R-:W5:Y:S01]  /*50b70*/  LDL.LU R12, [R1+0x88] ;  /* 0x00008800010c7983 */ /* 0x000f620000300800 */
[----:B----4-:R-:W-:-:S03]  /*50b80*/  FMUL R0, R29, R0 ;  /* 0x000000001d007220 */ /* 0x010fc60000400000 */
[----:B0-----:R-:W4:Y:S04]  /*50b90*/  LDL.LU R7, [R1+0x90] ;  /* 0x0000900001077983 */ /* 0x001f280000300800 */
[----:B-1----:R-:W4:Y:S01]  /*50ba0*/  LDL.LU R6, [R1+0x94] ;  /* 0x0000940001067983 */ /* 0x002f220000300800 */
[----:B------:R-:W-:-:S03]  /*50bb0*/  FMUL R2, R29, R2 ;  /* 0x000000021d027220 */ /* 0x000fc60000400000 */
[----:B------:R0:W-:Y:S04]  /*50bc0*/  STL [R1+0x144], R0 ;  /* 0x0001440001007387 */ /* 0x0001e80000100800 */
[----:B------:R1:W-:Y:S01]  /*50bd0*/  STL [R1+0x13c], R2 ;  /* 0x00013c0201007387 */ /* 0x0003e20000100800 */
[C---:B0-----:R-:W-:Y:S02]  /*50be0*/  FMUL R0, R29.reuse, R3 ;  /* 0x000000031d007220 */ /* 0x041fe40000400000 */
[----:B------:R-:W-:-:S03]  /*50bf0*/  FMUL R3, R29, R21 ;  /* 0x000000151d037220 */ /* 0x000fc60000400000 */
[----:B------:R0:W-:Y:S01]  /*50c00*/  STL [R1+0x140], R0 ;  /* 0x0001400001007387 */ /* 0x0001e20000100800 */
[----:B-1----:R-:W-:-:S03]  /*50c10*/  FMUL R2, R29, R8 ;  /* 0x000000081d027220 */ /* 0x002fc60000400000 */
[----:B------:R-:W-:Y:S01]  /*50c20*/  STL [R1+0x134], R3 ;  /* 0x0001340301007387 */ /* 0x000fe20000100800 */
[----:B0-----:R-:W-:-:S03]  /*50c30*/  FMUL R0, R29, R5 ;  /* 0x000000051d007220 */ /* 0x001fc60000400000 */
[----:B------:R-:W4:Y:S04]  /*50c40*/  LDL.LU R5, [R1+0x98] ;  /* 0x0000980001057983 */ /* 0x000f280000300800 */
[----:B------:R3:W-:Y:S04]  /*50c50*/  STL [R1+0x138], R2 ;  /* 0x0001380201007387 */ /* 0x0007e80000100800 */
[----:B------:R0:W-:Y:S01]  /*50c60*/  STL [R1+0x128], R0 ;  /* 0x0001280001007387 */ /* 0x0001e20000100800 */
[----:B---3--:R-:W-:-:S03]  /*50c70*/  FMUL R2, R29, R4 ;  /* 0x000000041d027220 */ /* 0x008fc60000400000 */
[----:B------:R-:W3:Y:S04]  /*50c80*/  LDL.LU R4, [R1+0x9c] ;  /* 0x00009c0001047983 */ /* 0x000ee80000300800 */
[----:B------:R1:W-:Y:S01]  /*50c90*/  STL [R1+0x130], R2 ;  /* 0x0001300201007387 */ /* 0x0003e20000100800 */
[C---:B0-----:R-:W-:Y:S02]  /*50ca0*/  FMUL R0, R29.reuse, R9 ;  /* 0x000000091d007220 */ /* 0x041fe40000400000 */
[----:B------:R-:W-:-:S03]  /*50cb0*/  FMUL R3, R29, R28 ;  /* 0x0000001c1d037220 */ /* 0x000fc60000400000 */
[----:B------:R0:W-:Y:S04]  /*50cc0*/  STL [R1+0x120], R0 ;  /* 0x0001200001007387 */ /* 0x0001e80000100800 */
[----:B------:R-:W-:Y:S01]  /*50cd0*/  STL [R1+0x12c], R3 ;  /* 0x00012c0301007387 */ /* 0x000fe20000100800 */
[----:B-1----:R-:W-:-:S03]  /*50ce0*/  FMUL R2, R29, R20 ;  /* 0x000000141d027220 */ /* 0x002fc60000400000 */
[----:B------:R-:W3:Y:S01]  /*50cf0*/  LDL.LU R8, [R1+0xa0] ;  /* 0x0000a00001087983 */ /* 0x000ee20000300800 */
[----:B0-----:R-:W-:-:S03]  /*50d00*/  FMUL R0, R29, R19 ;  /* 0x000000131d007220 */ /* 0x001fc60000400000 */
[----:B------:R0:W-:Y:S04]  /*50d10*/  STL [R1+0xfc], R2 ;  /* 0x0000fc0201007387 */ /* 0x0001e80000100800 */
[----:B------:R-:W3:Y:S01]  /*50d20*/  LDL.LU R9, [R1+0xa4] ;  /* 0x0000a40001097983 */ /* 0x000ee20000300800 */
[----:B0-----:R-:W-:-:S03]  /*50d30*/  FMUL R2, R29, R18 ;  /* 0x000000121d027220 */ /* 0x001fc60000400000 */
[----:B------:R2:W-:Y:S04]  /*50d40*/  STL [R1+0x124], R0 ;  /* 0x0001240001007387 */ /* 0x0005e80000100800 */
[----:B------:R-:W3:Y:S04]  /*50d50*/  LDL.LU R28, [R1+0xa8] ;  /* 0x0000a800011c7983 */ /* 0x000ee80000300800 */
[----:B------:R0:W-:Y:S01]  /*50d60*/  STL [R1+0xf8], R2 ;  /* 0x0000f80201007387 */ /* 0x0001e20000100800 */
[----:B--2---:R-:W-:-:S03]  /*50d70*/  FMUL R0, R29, R17 ;  /* 0x000000111d007220 */ /* 0x004fc60000400000 */
[----:B------:R-:W2:Y:S04]  /*50d80*/  LDL.LU R20, [R1+0xac] ;  /* 0x0000ac0001147983 */ /* 0x000ea80000300800 */
[----:B------:R-:W2:Y:S04]  /*50d90*/  LDL.LU R19, [R1+0xb0] ;  /* 0x0000b00001137983 */ /* 0x000ea80000300800 */
[----:B------:R1:W-:Y:S04]  /*50da0*/  STL [R1+0x11c], R0 ;  /* 0x00011c0001007387 */ /* 0x0003e80000100800 */
[----:B------:R-:W2:Y:S04]  /*50db0*/  LDL.LU R18, [R1+0xb4] ;  /* 0x0000b40001127983 */ /* 0x000ea80000300800 */
[----:B------:R-:W2:Y:S01]  /*50dc0*/  LDL.LU R17, [R1+0xb8] ;  /* 0x0000b80001117983 */ /* 0x000ea20000300800 */
[----:B-----5:R-:W-:-:S05]  /*50dd0*/  FMUL R3, R29, R23 ;  /* 0x000000171d037220 */ /* 0x020fca0000400000 */
[----:B------:R-:W-:Y:S01]  /*50de0*/  STL [R1+0xf0], R3 ;  /* 0x0000f00301007387 */ /* 0x000fe20000100800 */
[C---:B0-----:R-:W-:Y:S02]  /*50df0*/  FMUL R2, R29.reuse, R10 ;  /* 0x0000000a1d027220 */ /* 0x041fe40000400000 */
[----:B-1----:R-:W-:-:S03]  /*50e00*/  FMUL R0, R29, R16 ;  /* 0x000000101d007220 */ /* 0x002fc60000400000 */
[----:B------:R0:W-:Y:S04]  /*50e10*/  STL [R1+0x118], R2 ;  /* 0x0001180201007387 */ /* 0x0001e80000100800 */
[----:B------:R1:W-:Y:S01]  /*50e20*/  STL [R1+0xec], R0 ;  /* 0x0000ec0001007387 */ /* 0x0003e20000100800 */
[C---:B0-----:R-:W-:Y:S02]  /*50e30*/  FMUL R2, R27.reuse, R14 ;  /* 0x0000000e1b027220 */ /* 0x041fe40000400000 */
[C---:B-1----:R-:W-:Y:S02]  /*50e40*/  FMUL R0, R27.reuse, R13 ;  /* 0x0000000d1b007220 */ /* 0x042fe40000400000 */
[----:B------:R-:W-:Y:S01]  /*50e50*/  FMUL R3, R27, R12 ;  /* 0x0000000c1b037220 */ /* 0x000fe20000400000 */
[----:B------:R4:W-:Y:S04]  /*50e60*/  STL [R1+0x180], R2 ;  /* 0x0001800201007387 */ /* 0x0009e80000100800 */
[----:B------:R0:W-:Y:S04]  /*50e70*/  STL [R1+0x17c], R0 ;  /* 0x00017c0001007387 */ /* 0x0001e80000100800 */
[----:B------:R-:W-:Y:S04]  /*50e80*/  STL [R1+0x178], R3 ;  /* 0x0001780301007387 */ /* 0x000fe80000100800 */
[----:B------:R-:W5:Y:S01]  /*50e90*/  LDL.LU R16, [R1+0xbc] ;  /* 0x0000bc0001107983 */ /* 0x000f620000300800 */
[----:B------:R-:W-:-:S02]  /*50ea0*/  @!P6 FMUL R15, R15, 16777216 ;  /* 0x4b8000000f0fe820 */ /* 0x000fc40000400000 */
[C---:B----4-:R-:W-:Y:S02]  /*50eb0*/  FMUL R2, R27.reuse, R7 ;  /* 0x000000071b027220 */ /* 0x050fe40000400000 */
[----:B------:R1:W4:Y:S01]  /*50ec0*/  MUFU.RCP R29, R15 ;  /* 0x0000000f001d7308 */ /* 0x0003220000001000 */
[C---:B0-----:R-:W-:Y:S02]  /*50ed0*/  FMUL R0, R27.reuse, R6 ;  /* 0x000000061b007220 */ /* 0x041fe40000400000 */
[----:B------:R-:W-:Y:S04]  /*50ee0*/  STL [R1+0x174], R2 ;  /* 0x0001740201007387 */ /* 0x000fe80000100800 */
[----:B-1----:R-:W4:Y:S04]  /*50ef0*/  LDL.LU R15, [R1+0xc0] ;  /* 0x0000c000010f7983 */ /* 0x002f280000300800 */
[----:B------:R-:W4:Y:S04]  /*50f00*/  LDL.LU R14, [R1+0xc4] ;  /* 0x0000c400010e7983 */ /* 0x000f280000300800 */
[----:B------:R-:W4:Y:S04]  /*50f10*/  LDL.LU R13, [R1+0xc8] ;  /* 0x0000c800010d7983 */ /* 0x000f280000300800 */
[----:B------:R-:W4:Y:S04]  /*50f20*/  LDL.LU R12, [R1+0xcc] ;  /* 0x0000cc00010c7983 */ /* 0x000f280000300800 */
[----:B------:R0:W-:Y:S04]  /*50f30*/  STL [R1+0x2088], R0 ;  /* 0x0020880001007387 */ /* 0x0001e80000100800 */
[----:B------:R-:W4:Y:S01]  /*50f40*/  LDL.LU R7, [R1+0xd0] ;  /* 0x0000d00001077983 */ /* 0x000f220000300800 */
[----:B0-----:R-:W-:-:S05]  /*50f50*/  FMUL R0, R27, R5 ;  /* 0x000000051b007220 */ /* 0x001fca0000400000 */
[----:B------:R0:W-:Y:S04]  /*50f60*/  STL [R1+0x16c], R0 ;  /* 0x00016c0001007387 */ /* 0x0001e80000100800 */
[----:B------:R-:W4:Y:S04]  /*50f70*/  LDL.LU R6, [R1+0xd4] ;  /* 0x0000d40001067983 */ /* 0x000f280000300800 */
[----:B------:R-:W4:Y:S01]  /*50f80*/  LDL.LU R5, [R1+0xd8] ;  /* 0x0000d80001057983 */ /* 0x000f220000300800 */
[----:B---3--:R-:W-:-:S03]  /*50f90*/  FMUL R2, R27, R4 ;  /* 0x000000041b027220 */ /* 0x008fc60000400000 */
[----:B------:R-:W3:Y:S04]  /*50fa0*/  LDL.LU R4, [R1+0xdc] ;  /* 0x0000dc0001047983 */ /* 0x000ee80000300800 */
[----:B------:R1:W-:Y:S01]  /*50fb0*/  STL [R1+0x208c], R2 ;  /* 0x00208c0201007387 */ /* 0x0003e20000100800 */
[C---:B0-----:R-:W-:Y:S02]  /*50fc0*/  FMUL R0, R27.reuse, R8 ;  /* 0x000000081b007220 */ /* 0x041fe40000400000 */
[----:B-1----:R-:W-:-:S05]  /*50fd0*/  FMUL R2, R27, R9 ;  /* 0x000000091b027220 */ /* 0x002fca0000400000 */
[----:B------:R0:W-:Y:S04]  /*50fe0*/  STL [R1+0x2090], R2 ;  /* 0x0020900201007387 */ /* 0x0001e80000100800 */
[----:B------:R2:W-:Y:S01]  /*50ff0*/  STL [R1+0x164], R0 ;  /* 0x0001640001007387 */ /* 0x0005e20000100800 */
[C---:B0-----:R-:W-:Y:S02]  /*51000*/  FMUL R2, R27.reuse, R28 ;  /* 0x0000001c1b027220 */ /* 0x041fe40000400000 */
[----:B--2---:R-:W-:-:S03]  /*51010*/  FMUL R0, R27, R20 ;  /* 0x000000141b007220 */ /* 0x004fc60000400000 */
[----:B------:R0:W-:Y:S01]  /*51020*/  STL [R1+0x2094], R2 ;  /* 0x0020940201007387 */ /* 0x0001e20000100800 */
[----:B------:R-:W-:-:S03]  /*51030*/  FMUL R3, R27, R19 ;  /* 0x000000131b037220 */ /* 0x000fc60000400000 */
[----:B------:R1:W-:Y:S04]  /*51040*/  STL [R1+0x158], R0 ;  /* 0x0001580001007387 */ /* 0x0003e80000100800 */
[----:B------:R-:W-:Y:S01]  /*51050*/  STL [R1+0x154], R3 ;  /* 0x0001540301007387 */ /* 0x000fe20000100800 */
[----:B0-----:R-:W-:-:S03]  /*51060*/  FMUL R2, R27, R18 ;  /* 0x000000121b027220 */ /* 0x001fc60000400000 */
[----:B------:R-:W2:Y:S01]  /*51070*/  LDL.LU R21, [R1+0xe0] ;  /* 0x0000e00001157983 */ /* 0x000ea20000300800 */
[----:B-1----:R-:W-:-:S03]  /*51080*/  FMUL R0, R27, R17 ;  /* 0x000000111b007220 */ /* 0x002fc60000400000 */
[----:B------:R5:W-:Y:S04]  /*51090*/  STL [R1+0x150], R2 ;  /* 0x0001500201007387 */ /* 0x000be80000100800 */
[----:B------:R-:W2:Y:S04]  /*510a0*/  LDL.LU R23, [R1+0xe4] ;  /* 0x0000e40001177983 */ /* 0x000ea80000300800 */
[----:B------:R-:W-:Y:S04]  /*510b0*/  STL [R1+0x14c], R0 ;  /* 0x00014c0001007387 */ /* 0x000fe80000100800 */
[----:B------:R-:W2:Y:S04]  /*510c0*/  LDL.LU R10, [R1+0xe8] ;  /* 0x0000e800010a7983 */ /* 0x000ea80000300800 */
[----:B------:R-:W2:Y:S04]  /*510d0*/  LDL.LU R8, [R1+0xf4] ;  /* 0x0000f40001087983 */ /* 0x000ea80000300800 */
[----:B------:R-:W2:Y:S04]  /*510e0*/  LDL.LU R9, [R1+0x100] ;  /* 0x0001000001097983 */ /* 0x000ea80000300800 */
[----:B------:R-:W2:Y:S04]  /*510f0*/  LDL.LU R28, [R1+0x108] ;  /* 0x00010800011c7983 */ /* 0x000ea80000300800 */
[----:B------:R-:W2:Y:S04]  /*51100*/  LDL.LU R20, [R1+0x10c] ;  /* 0x00010c0001147983 */ /* 0x000ea80000300800 */
[----:B------:R-:W2:Y:S04]  /*51110*/  LDL.LU R19, [R1+0x110] ;  /* 0x0001100001137983 */ /* 0x000ea80000300800 */
[----:B------:R-:W2:Y:S01]  /*51120*/  LDL.LU R18, [R1+0x114] ;  /* 0x0001140001127983 */ /* 0x000ea20000300800 */
[----:B-----5:R-:W-:-:S05]  /*51130*/  FMUL R2, R27, R16 ;  /* 0x000000101b027220 */ /* 0x020fca0000400000 */
[----:B------:R0:W-:Y:S04]  /*51140*/  STL [R1+0x148], R2 ;  /* 0x0001480201007387 */ /* 0x0001e80000100800 */
[----:B0-----:R-:W5:Y:S01]  /*51150*/  LDL.LU R2, [R1+0x70] ;  /* 0x0000700001027983 */ /* 0x001f620000300800 */
[C---:B----4-:R-:W-:Y:S02]  /*51160*/  FMUL R3, R27.reuse, R15 ;  /* 0x0000000f1b037220 */ /* 0x050fe40000400000 */
[----:B------:R-:W-:-:S03]  /*51170*/  FMUL R0, R27, R14 ;  /* 0x0000000e1b007220 */ /* 0x000fc60000400000 */
[----:B------:R0:W-:Y:S01]  /*51180*/  STL [R1+0x104], R3 ;  /* 0x0001040301007387 */ /* 0x0001e20000100800 */
[----:B------:R-:W-:-:S03]  /*51190*/  FMUL R13, R27, R13 ;  /* 0x0000000d1b0d7220 */ /* 0x000fc60000400000 */
[----:B------:R1:W-:Y:S01]  /*511a0*/  STL [R1+0xc0], R0 ;  /* 0x0000c00001007387 */ /* 0x0003e20000100800 */
[C---:B0-----:R-:W-:Y:S02]  /*511b0*/  FMUL R3, R27.reuse, R12 ;  /* 0x0000000c1b037220 */ /* 0x041fe40000400000 */
[C---:B------:R-:W-:Y:S01]  /*511c0*/  FMUL R7, R27.reuse, R7 ;  /* 0x000000071b077220 */ /* 0x040fe20000400000 */
[----:B-1----:R-:W4:Y:S04]  /*511d0*/  LDL.LU R0, [R1+0x68] ;  /* 0x0000680001007983 */ /* 0x002f280000300800 */
[----:B------:R-:W-:Y:S04]  /*511e0*/  STL [R1+0xbc], R13 ;  /* 0x0000bc0d01007387 */ /* 0x000fe80000100800 */
[----:B------:R0:W-:Y:S01]  /*511f0*/  STL [R1+0xb8], R3 ;  /* 0x0000b80301007387 */ /* 0x0001e20000100800 */
[----:B------:R-:W-:-:S02]  /*51200*/  FMUL R6, R27, R6 ;  /* 0x000000061b067220 */ /* 0x000fc40000400000 */
[C---:B------:R-:W-:Y:S01]  /*51210*/  FMUL R5, R27.reuse, R5 ;  /* 0x000000051b057220 */ /* 0x040fe20000400000 */
[----:B0-----:R-:W4:Y:S04]  /*51220*/  LDL.LU R3, [R1+0x64] ;  /* 0x0000640001037983 */ /* 0x001f280000300800 */
[----:B------:R0:W-:Y:S04]  /*51230*/  STL [R1+0xb4], R7 ;  /* 0x0000b40701007387 */ /* 0x0001e80000100800 */
[----:B------:R1:W-:Y:S04]  /*51240*/  STL [R1+0xb0], R6 ;  /* 0x0000b00601007387 */ /* 0x0003e80000100800 */
[----:B------:R-:W4:Y:S04]  /*51250*/  LDL.LU R17, [R1+0x60] ;  /* 0x0000600001117983 */ /* 0x000f280000300800 */
[----:B------:R0:W-:Y:S04]  /*51260*/  STL [R1+0xac], R5 ;  /* 0x0000ac0501007387 */ /* 0x0001e80000100800 */
[----:B------:R-:W4:Y:S01]  /*51270*/  LDL.LU R16, [R1+0x5c] ;  /* 0x00005c0001107983 */ /* 0x000f220000300800 */
[----:B---3--:R-:W-:-:S05]  /*51280*/  FMUL R4, R27, R4 ;  /* 0x000000041b047220 */ /* 0x008fca0000400000 */
[----:B------:R3:W-:Y:S04]  /*51290*/  STL [R1+0xa8], R4 ;  /* 0x0000a80401007387 */ /* 0x0007e80000100800 */
[----:B------:R-:W4:Y:S04]  /*512a0*/  LDL.LU R15, [R1+0x58] ;  /* 0x00005800010f7983 */ /* 0x000f280000300800 */
[----:B------:R-:W4:Y:S04]  /*512b0*/  LDL.LU R14, [R1+0x54] ;  /* 0x00005400010e7983 */ /* 0x000f280000300800 */
[----:B------:R-:W4:Y:S04]  /*512c0*/  LDL.LU R13, [R1+0x50] ;  /* 0x00005000010d7983 */ /* 0x000f280000300800 */
[----:B------:R-:W4:Y:S04]  /*512d0*/  LDL.LU R12, [R1+0x4c] ;  /* 0x00004c00010c7983 */ /* 0x000f280000300800 */
[----:B0-----:R-:W4:Y:S04]  /*512e0*/  LDL.LU R7, [R1+0x20] ;  /* 0x0000200001077983 */ /* 0x001f280000300800 */
[----:B-1----:R-:W4:Y:S04]  /*512f0*/  LDL.LU R6, [R1+0x1c] ;  /* 0x00001c0001067983 */ /* 0x002f280000300800 */
[----:B------:R-:W4:Y:S04]  /*51300*/  LDL.LU R5, [R1+0x10] ;  /* 0x0000100001057983 */ /* 0x000f280000300800 */
[----:B---3--:R-:W3:Y:S01]  /*51310*/  LDL.LU R4, [R1+0xc] ;  /* 0x00000c0001047983 */ /* 0x008ee20000300800 */
[----:B--2---:R-:W-:-:S05]  /*51320*/  FMUL R21, R27, R21 ;  /* 0x000000151b157220 */ /* 0x004fca0000400000 */
[----:B------:R0:W-:Y:S01]  /*51330*/  STL [R1+0xa4], R21 ;  /* 0x0000a41501007387 */ /* 0x0001e20000100800 */
[----:B------:R-:W-:-:S03]  /*51340*/  FMUL R23, R27, R23 ;  /* 0x000000171b177220 */ /* 0x000fc60000400000 */
[----:B0-----:R-:W2:Y:S01]  /*51350*/  LDL.LU R21, [R1+0x2174] ;  /* 0x0021740001157983 */ /* 0x001ea20000300800 */
[----:B------:R-:W-:-:S03]  /*51360*/  FMUL R10, R27, R10 ;  /* 0x0000000a1b0a7220 */ /* 0x000fc60000400000 */
[----:B------:R0:W-:Y:S01]  /*51370*/  STL [R1+0xa0], R23 ;  /* 0x0000a01701007387 */ /* 0x0001e20000100800 */
[C---:B------:R-:W-:Y:S02]  /*51380*/  FMUL R8, R27.reuse, R8 ;  /* 0x000000081b087220 */ /* 0x040fe40000400000 */
[C---:B------:R-:W-:Y:S01]  /*51390*/  FMUL R9, R27.reuse, R9 ;  /* 0x000000091b097220 */ /* 0x040fe20000400000 */
[----:B0-----:R-:W2:Y:S01]  /*513a0*/  LDL.LU R23, [R1+0x2170] ;  /* 0x0021700001177983 */ /* 0x001ea20000300800 */
[----:B------:R-:W-:-:S03]  /*513b0*/  FMUL R28, R27, R28 ;  /* 0x0000001c1b1c7220 */ /* 0x000fc60000400000 */
[----:B------:R0:W-:Y:S01]  /*513c0*/  STL [R1+0x9c], R10 ;  /* 0x00009c0a01007387 */ /* 0x0001e20000100800 */
[C---:B------:R-:W-:Y:S02]  /*513d0*/  FMUL R20, R27.reuse, R20 ;  /* 0x000000141b147220 */ /* 0x040fe40000400000 */
[C---:B------:R-:W-:Y:S01]  /*513e0*/  FMUL R19, R27.reuse, R19 ;  /* 0x000000131b137220 */ /* 0x040fe20000400000 */
[----:B0-----:R-:W2:Y:S04]  /*513f0*/  LDL.LU R10, [R1+0x216c] ;  /* 0x00216c00010a7983 */ /* 0x001ea80000300800 */
[----:B------:R0:W-:Y:S01]  /*51400*/  STL [R1+0x98], R8 ;  /* 0x0000980801007387 */ /* 0x0001e20000100800 */
[----:B------:R-:W-:-:S03]  /*51410*/  FMUL R27, R27, R18 ;  /* 0x000000121b1b7220 */ /* 0x000fc60000400000 */
[----:B0-----:R-:W2:Y:S04]  /*51420*/  LDL.LU R8, [R1+0x2168] ;  /* 0x0021680001087983 */ /* 0x001ea80000300800 */
[----:B------:R0:W-:Y:S04]  /*51430*/  STL [R1+0x94], R9 ;  /* 0x0000940901007387 */ /* 0x0001e80000100800 */
[----:B0-----:R-:W2:Y:S04]  /*51440*/  LDL.LU R9, [R1+0x2164] ;  /* 0x0021640001097983 */ /* 0x001ea80000300800 */
[----:B------:R0:W-:Y:S01]  /*51450*/  STL [R1+0x90], R28 ;  /* 0x0000901c01007387 */ /* 0x0001e20000100800 */
[----:B-----5:R-:W-:-:S03]  /*51460*/  FMUL R2, R29, R2 ;  /* 0x000000021d027220 */ /* 0x020fc60000400000 */
[----:B0-----:R-:W5:Y:S04]  /*51470*/  LDL.LU R28, [R1+0x2160] ;  /* 0x00216000011c7983 */ /* 0x001f680000300800 */
[----:B------:R0:W-:Y:S04]  /*51480*/  STL [R1+0x88], R20 ;  /* 0x0000881401007387 */ /* 0x0001e80000100800 */
[----:B0-----:R-:W2:Y:S04]  /*51490*/  LDL.LU R20, [R1+0x215c] ;  /* 0x00215c0001147983 */ /* 0x001ea80000300800 */
[----:B------:R0:W-:Y:S04]  /*514a0*/  STL [R1+0x80], R19 ;  /* 0x0000801301007387 */ /* 0x0001e80000100800 */
[----:B0-----:R-:W2:Y:S04]  /*514b0*/  LDL.LU R19, [R1+0x2158] ;  /* 0x0021580001137983 */ /* 0x001ea80000300800 */
[----:B------:R-:W2:Y:S04]  /*514c0*/  LDL.LU R18, [R1+0x2154] ;  /* 0x0021540001127983 */ /* 0x000ea80000300800 */
[----:B------:R0:W-:Y:S04]  /*514d0*/  STL [R1+0x7c], R27 ;  /* 0x00007c1b01007387 */ /* 0x0001e80000100800 */
[----:B0-----:R-:W2:Y:S04]  /*514e0*/  LDL.LU R27, [R1] ;  /* 0x00000000011b7983 */ /* 0x001ea80000300800 */
[----:B------:R0:W-:Y:S04]  /*514f0*/  STL [R1+0x20a8], R2 ;  /* 0x0020a80201007387 */ /* 0x0001e80000100800 */
[----:B0-----:R-:W2:Y:S01]  /*51500*/  LDL.LU R2, [R1+0x6c] ;  /* 0x00006c0001027983 */ /* 0x001ea20000300800 */
[----:B----4-:R-:W-:-:S02]  /*51510*/  FMUL R0, R29, R0 ;  /* 0x000000001d007220 */ /* 0x010fc40000400000 */
[C---:B------:R-:W-:Y:S02]  /*51520*/  FMUL R3, R29.reuse, R3 ;  /* 0x000000031d037220 */ /* 0x040fe40000400000 */
[C---:B------:R-:W-:Y:S01]  /*51530*/  FMUL R17, R29.reuse, R17 ;  /* 0x000000111d117220 */ /* 0x040fe20000400000 */
[----:B------:R0:W-:Y:S01]  /*51540*/  STL [R1+0x20ac], R0 ;  /* 0x0020ac0001007387 */ /* 0x0001e20000100800 */
[C---:B------:R-:W-:Y:S02]  /*51550*/  FMUL R16, R29.reuse, R16 ;  /* 0x000000101d107220 */ /* 0x040fe40000400000 */
[C---:B------:R-:W-:Y:S02]  /*51560*/  FMUL R15, R29.reuse, R15 ;  /* 0x0000000f1d0f7220 */ /* 0x040fe40000400000 */
[C---:B------:R-:W-:Y:S02]  /*51570*/  FMUL R14, R29.reuse, R14 ;  /* 0x0000000e1d0e7220 */ /* 0x040fe40000400000 */
[----:B------:R-:W-:-:S02]  /*51580*/  FMUL R13, R29, R13 ;  /* 0x0000000d1d0d7220 */ /* 0x000fc40000400000 */
[C---:B------:R-:W-:Y:S02]  /*51590*/  FMUL R12, R29.reuse, R12 ;  /* 0x0000000c1d0c7220 */ /* 0x040fe40000400000 */
[C---:B------:R-:W-:Y:S02]  /*515a0*/  FMUL R7, R29.reuse, R7 ;  /* 0x000000071d077220 */ /* 0x040fe40000400000 */
[C---:B------:R-:W-:Y:S02]  /*515b0*/  FMUL R6, R29.reuse, R6 ;  /* 0x000000061d067220 */ /* 0x040fe40000400000 */
[C---:B------:R-:W-:Y:S02]  /*515c0*/  FMUL R5, R29.reuse, R5 ;  /* 0x000000051d057220 */ /* 0x040fe40000400000 */
[C---:B---3--:R-:W-:Y:S02]  /*515d0*/  FMUL R4, R29.reuse, R4 ;  /* 0x000000041d047220 */ /* 0x048fe40000400000 */
[----:B--2---:R-:W-:-:S05]  /*515e0*/  FMUL R2, R29, R2 ;  /* 0x000000021d027220 */ /* 0x004fca0000400000 */
[----:B------:R1:W-:Y:S04]  /*515f0*/  STL [R1+0xe0], R2 ;  /* 0x0000e00201007387 */ /* 0x0003e80000100800 */
[----:B0-----:R-:W2:Y:S04]  /*51600*/  LDL.LU R0, [R1+0x74] ;  /* 0x0000740001007983 */ /* 0x001ea80000300800 */
[----:B-1----:R-:W3:Y:S04]  /*51610*/  LDL.LU R2, [R1+0x78] ;  /* 0x0000780001027983 */ /* 0x002ee80000300800 */
[----:B------:R0:W-:Y:S04]  /*51620*/  STL [R1+0xd8], R3 ;  /* 0x0000d80301007387 */ /* 0x0001e80000100800 */
[----:B0-----:R-:W4:Y:S04]  /*51630*/  LDL.LU R3, [R1+0x84] ;  /* 0x0000840001037983 */ /* 0x001f280000300800 */
[----:B------:R0:W-:Y:S04]  /*51640*/  STL [R1+0xd4], R17 ;  /* 0x0000d41101007387 */ /* 0x0001e80000100800 */
[----:B0-----:R-:W2:Y:S04]  /*51650*/  LDL.LU R17, [R1+0x2150] ;  /* 0x0021500001117983 */ /* 0x001ea80000300800 */
        /* <DEDUP_REMOVED lines=17> */
[----:B0-----:R-:W2:Y:S01]  /*51770*/  LDL.LU R4, [R1+0x212c] ;  /* 0x00212c0001047983 */ /* 0x001ea20000300800 */
[----:B------:R-:W-:-:S05]  /*51780*/  FMUL R27, R29, R27 ;  /* 0x0000001b1d1b7220 */ /* 0x000fca0000400000 */
[----:B------:R2:W-:Y:S02]  /*51790*/  STL [R1+0x5c], R27 ;  /* 0x00005c1b01007387 */ /* 0x0005e40000100800 */
[C---:B--2---:R-:W-:Y:S02]  /*517a0*/  FMUL R27, R29.reuse, R4 ;  /* 0x000000041d1b7220 */ /* 0x044fe40000400000 */
[----:B------:R-:W2:Y:S04]  /*517b0*/  LDL.LU R4, [R1+0x8c] ;  /* 0x00008c0001047983 */ /* 0x000ea80000300800 */
[----:B------:R0:W-:Y:S02]  /*517c0*/  STL [R1+0x58], R27 ;  /* 0x0000581b01007387 */ /* 0x0001e40000100800 */
[----:B0-----:R-:W-:-:S02]  /*517d0*/  FMUL R27, R29, R5 ;  /* 0x000000051d1b7220 */ /* 0x001fc40000400000 */
[----:B------:R-:W3:Y:S01]  /*517e0*/  LDL R5, [R1+0x3cc] ;  /* 0x0003cc0001057983 */ /* 0x000ee20000100800 */
[----:B------:R-:W-:-:S03]  /*517f0*/  FMUL R7, R29, R7 ;  /* 0x000000071d077220 */ /* 0x000fc60000400000 */
[----:B------:R0:W-:Y:S02]  /*51800*/  STL [R1+0x50], R27 ;  /* 0x0000501b01007387 */ /* 0x0001e40000100800 */
[C---:B0-----:R-:W-:Y:S02]  /*51810*/  FMUL R27, R29.reuse, R6 ;  /* 0x000000061d1b7220 */ /* 0x041fe40000400000 */
[C---:B------:R-:W-:Y:S02]  /*51820*/  FMUL R6, R29.reuse, R12 ;  /* 0x0000000c1d067220 */ /* 0x040fe40000400000 */
[----:B------:R-:W-:Y:S01]  /*51830*/  FMUL R12, R29, R13 ;  /* 0x0000000d1d0c7220 */ /* 0x000fe20000400000 */
[----:B------:R0:W-:Y:S04]  /*51840*/  STL [R1+0x4c], R27 ;  /* 0x00004c1b01007387 */ /* 0x0001e80000100800 */
[----:B------:R1:W-:Y:S01]  /*51850*/  STL [R1+0x20], R7 ;  /* 0x0000200701007387 */ /* 0x0003e20000100800 */
[----:B------:R-:W-:-:S03]  /*51860*/  @!P0 FMUL R25, R25, 16777216 ;  /* 0x4b80000019198820 */ /* 0x000fc60000400000 */
[----:B------:R4:W-:Y:S01]  /*51870*/  STL [R1+0x1c], R6 ;  /* 0x00001c0601007387 */ /* 0x0009e20000100800 */
[C---:B0-----:R-:W-:Y:S02]  /*51880*/  FMUL R27, R29.reuse, R16 ;  /* 0x000000101d1b7220 */ /* 0x041fe40000400000 */
[C---:B-1----:R-:W-:Y:S01]  /*51890*/  FMUL R7, R29.reuse, R14 ;  /* 0x0000000e1d077220 */ /* 0x042fe20000400000 */
[----:B------:R-:W-:Y:S01]  /*518a0*/  STL [R1+0x10], R12 ;  /* 0x0000100c01007387 */ /* 0x000fe20000100800 */
[----:B------:R-:W-:Y:S02]  /*518b0*/  @!P0 FMUL R26, R26, 16777216 ;  /* 0x4b8000001a1a8820 */ /* 0x000fe40000400000 */
[C---:B----4-:R-:W-:Y:S01]  /*518c0*/  FMUL R6, R29.reuse, R15 ;  /* 0x0000000f1d067220 */ /* 0x050fe20000400000 */
[----:B------:R0:W-:Y:S04]  /*518d0*/  STL [R1+0xc], R7 ;  /* 0x00000c0701007387 */ /* 0x0001e80000100800 */
[----:B------:R1:W-:Y:S01]  /*518e0*/  STL [R1+0x2128], R27 ;  /* 0x0021281b01007387 */ /* 0x0003e20000100800 */
[----:B------:R-:W-:-:S03]  /*518f0*/  FMUL R16, R29, R3 ;  /* 0x000000031d107220 */ /* 0x000fc60000400000 */
[----:B------:R4:W-:Y:S01]  /*51900*/  STL [R1], R6 ;  /* 0x0000000601007387 */ /* 0x0009e20000100800 */
[----:B0-----:R-:W-:-:S03]  /*51910*/  FMUL R7, R29, R17 ;  /* 0x000000111d077220 */ /* 0x001fc60000400000 */
[----:B-1----:R-:W5:Y:S01]  /*51920*/  LDL.LU R27, [R1+0x48] ;  /* 0x00004800011b7983 */ /* 0x002f620000300800 */
[C---:B------:R-:W-:Y:S02]  /*51930*/  FMUL R17, R29.reuse, R19 ;  /* 0x000000131d117220 */ /* 0x040fe40000400000 */
[C---:B----4-:R-:W-:Y:S02]  /*51940*/  FMUL R6, R29.reuse, R0 ;  /* 0x000000001d067220 */ /* 0x050fe40000400000 */
[C---:B------:R-:W-:Y:S02]  /*51950*/  FMUL R18, R29.reuse, R18 ;  /* 0x000000121d127220 */ /* 0x040fe40000400000 */
[C---:B------:R-:W-:Y:S02]  /*51960*/  FMUL R20, R29.reuse, R20 ;  /* 0x000000141d147220 */ /* 0x040fe40000400000 */
[----:B--2---:R-:W-:Y:S02]  /*51970*/  FMUL R4, R29, R4 ;  /* 0x000000041d047220 */ /* 0x004fe40000400000 */
[----:B---3--:R-:W-:-:S02]  /*51980*/  FMUL R12, R5, R25 ;  /* 0x00000019050c7220 */ /* 0x008fc40000400000 */
[----:B------:R-:W-:Y:S02]  /*51990*/  FMUL R26, R5, R26 ;  /* 0x0000001a051a7220 */ /* 0x000fe40000400000 */
[----:B------:R-:W-:Y:S02]  /*519a0*/  FMUL R5, R29, R2 ;  /* 0x000000021d057220 */ /* 0x000fe40000400000 */
[----:B------:R-:W2:Y:S04]  /*519b0*/  LDL.LU R2, [R1+0x28] ;  /* 0x0000280001027983 */ /* 0x000ea80000300800 */
[----:B------:R-:W3:Y:S04]  /*519c0*/  LDL.LU R25, [R1+0x24] ;  /* 0x0000240001197983 */ /* 0x000ee80000300800 */
[----:B------:R-:W4:Y:S04]  /*519d0*/  LDL.LU R3, [R1+0x18] ;  /* 0x0000180001037983 */ /* 0x000f280000300800 */
[----:B------:R-:W2:Y:S04]  /*519e0*/  LDL.LU R0, [R1+0x14] ;  /* 0x0000140001007983 */ /* 0x000ea80000300800 */
[----:B------:R-:W2:Y:S04]  /*519f0*/  LDL.LU R19, [R1+0x8] ;  /* 0x0000080001137983 */ /* 0x000ea80000300800 */
[----:B------:R-:W2:Y:S01]  /*51a00*/  LDL.LU R29, [R1+0x3cc] ;  /* 0x0003cc00011d7983 */ /* 0x000ea20000300800 */
[----:B------:R-:W-:-:S02]  /*51a10*/  @!P0 FMUL R11, R11, 16777216 ;  /* 0x4b8000000b0b8820 */ /* 0x000fc40000400000 */
[----:B------:R-:W-:Y:S02]  /*51a20*/  @!P0 FMUL R22, R22, 16777216 ;  /* 0x4b80000016168820 */ /* 0x000fe40000400000 */
[----:B------:R-:W-:Y:S02]  /*51a30*/  @!P0 FMUL R10, R10, 16777216 ;  /* 0x4b8000000a0a8820 */ /* 0x000fe40000400000 */
[----:B------:R-:W-:Y:S02]  /*51a40*/  @!P0 FMUL R21, R21, 16777216 ;  /* 0x4b80000015158820 */ /* 0x000fe40000400000 */
[----:B------:R-:W-:Y:S02]  /*51a50*/  @!P0 FMUL R24, R24, 16777216 ;  /* 0x4b80000018188820 */ /* 0x000fe40000400000 */
[----:B------:R-:W-:Y:S01]  /*51a60*/  @!P0 FMUL R23, R23, 16777216 ;  /* 0x4b80000017178820 */ /* 0x000fe20000400000 */
[----:B------:R-:W-:Y:S02]  /*51a70*/  F2FP.BF16.PACK_AB R12, R12, R26 ;  /* 0x0000001a0c0c723e */ /* 0x000fe400000010ff */
[----:B------:R-:W3:Y:S01]  /*51a80*/  LDL.LU R26, [R1+0x2c] ;  /* 0x00002c00011a7983 */ /* 0x000ee20000300800 */
[----:B--2---:R-:W-:-:S02]  /*51a90*/  FMUL R13, R29, R11 ;  /* 0x0000000b1d0d7220 */ /* 0x004fc40000400000 */
[C---:B------:R-:W-:Y:S02]  /*51aa0*/  FMUL R22, R29.reuse, R22 ;  /* 0x000000161d167220 */ /* 0x040fe40000400000 */
[C---:B------:R-:W-:Y:S02]  /*51ab0*/  FMUL R14, R29.reuse, R21 ;  /* 0x000000151d0e7220 */ /* 0x040fe40000400000 */
[C---:B------:R-:W-:Y:S02]  /*51ac0*/  FMUL R24, R29.reuse, R24 ;  /* 0x000000181d187220 */ /* 0x040fe40000400000 */
[C---:B------:R-:W-:Y:S02]  /*51ad0*/  FMUL R15, R29.reuse, R10 ;  /* 0x0000000a1d0f7220 */ /* 0x040fe40000400000 */
[----:B------:R-:W-:Y:S01]  /*51ae0*/  FMUL R23, R29, R23 ;  /* 0x000000171d177220 */ /* 0x000fe20000400000 */
[----:B------:R-:W2:Y:S01]  /*51af0*/  LDL.LU R10, [R1+0x30] ;  /* 0x00003000010a7983 */ /* 0x000ea20000300800 */
[----:B------:R-:W-:-:S03]  /*51b00*/  F2FP.BF16.PACK_AB R13, R13, R22 ;  /* 0x000000160d0d723e */ /* 0x000fc600000010ff */
[----:B------:R-:W2:Y:S01]  /*51b10*/  LDL.LU R21, [R1+0x34] ;  /* 0x0000340001157983 */ /* 0x000ea20000300800 */
[----:B------:R-:W-:-:S03]  /*51b20*/  F2FP.BF16.PACK_AB R14, R14, R24 ;  /* 0x000000180e0e723e */ /* 0x000fc600000010ff */
[----:B------:R-:W2:Y:S01]  /*51b30*/  LDL.LU R11, [R1+0x38] ;  /* 0x00003800010b7983 */ /* 0x000ea20000300800 */
[----:B------:R-:W-:-:S03]  /*51b40*/  F2FP.BF16.PACK_AB R15, R15, R23 ;  /* 0x000000170f0f723e */ /* 0x000fc600000010ff */
[----:B------:R-:W2:Y:S04]  /*51b50*/  LDL.LU R22, [R1+0x3c] ;  /* 0x00003c0001167983 */ /* 0x000ea80000300800 */
[----:B------:R-:W2:Y:S04]  /*51b60*/  LDL.LU R24, [R1+0x40] ;  /* 0x0000400001187983 */ /* 0x000ea80000300800 */
[----:B------:R-:W2:Y:S01]  /*51b70*/  LDL.LU R23, [R1+0x44] ;  /* 0x0000440001177983 */ /* 0x000ea20000300800 */
[----:B-----5:R-:W-:-:S04]  /*51b80*/  @!P0 FMUL R27, R27, 16777216 ;  /* 0x4b8000001b1b8820 */ /* 0x020fc80000400000 */
[----:B------:R-:W-:Y:S02]  /*51b90*/  FMUL R27, R29, R27 ;  /* 0x0000001b1d1b7220 */ /* 0x000fe40000400000 */
[----:B------:R-:W-:-:S03]  /*51ba0*/  @!P0 FMUL R2, R2, 16777216 ;  /* 0x4b80000002028820 */ /* 0x000fc60000400000 */
[----:B------:R0:W-:Y:S01]  /*51bb0*/  STL [R1+0x54], R27 ;  /* 0x0000541b01007387 */ /* 0x0001e20000100800 */
[----:B---3--:R-:W-:Y:S02]  /*51bc0*/  @!P0 FMUL R26, R26, 16777216 ;  /* 0x4b8000001a1a8820 */ /* 0x008fe40000400000 */
[----:B------:R-:W-:Y:S01]  /*51bd0*/  FMUL R2, R29, R2 ;  /* 0x000000021d027220 */ /* 0x000fe20000400000 */
[----:B0-----:R-:W3:Y:S01]  /*51be0*/  LDL.LU R27, [R1+0x2128] ;  /* 0x00212800011b7983 */ /* 0x001ee20000300800 */
[----:B----4-:R-:W-:Y:S02]  /*51bf0*/  @!P0 FMUL R3, R3, 16777216 ;  /* 0x4b80000003038820 */ /* 0x010fe40000400000 */
[----:B------:R-:W-:Y:S02]  /*51c00*/  @!P0 FMUL R25, R25, 16777216 ;  /* 0x4b80000019198820 */ /* 0x000fe40000400000 */
[----:B------:R-:W-:Y:S02]  /*51c10*/  FMUL R3, R29, R3 ;  /* 0x000000031d037220 */ /* 0x000fe40000400000 */
[----:B--2---:R-:W-:-:S02]  /*51c20*/  @!P0 FMUL R10, R10, 16777216 ;  /* 0x4b8000000a0a8820 */ /* 0x004fc40000400000 */
[----:B------:R-:W-:Y:S02]  /*51c30*/  @!P0 FMUL R21, R21, 16777216 ;  /* 0x4b80000015158820 */ /* 0x000fe40000400000 */
[----:B------:R-:W-:Y:S02]  /*51c40*/  @!P0 FMUL R11, R11, 16777216 ;  /* 0x4b8000000b0b8820 */ /* 0x000fe40000400000 */
[----:B------:R-:W-:Y:S02]  /*51c50*/  @!P0 FMUL R22, R22, 16777216 ;  /* 0x4b80000016168820 */ /* 0x000fe40000400000 */
[----:B------:R-:W-:Y:S02]  /*51c60*/  @!P0 FMUL R23, R23, 16777216 ;  /* 0x4b80000017178820 */ /* 0x000fe40000400000 */
[----:B------:R-:W-:Y:S02]  /*51c70*/  @!P0 FMUL R24, R24, 16777216 ;  /* 0x4b80000018188820 */ /* 0x000fe40000400000 */
[----:B------:R-:W-:-:S02]  /*51c80*/  FMUL R23, R29, R23 ;  /* 0x000000171d177220 */ /* 0x000fc40000400000 */
[----:B------:R-:W-:-:S03]  /*51c90*/  FMUL R24, R29, R24 ;  /* 0x000000181d187220 */ /* 0x000fc60000400000 */
[----:B------:R0:W-:Y:S01]  /*51ca0*/  STL [R1+0x48], R23 ;  /* 0x0000481701007387 */ /* 0x0001e20000100800 */
[----:B------:R-:W-:-:S03]  /*51cb0*/  FMUL R21, R29, R21 ;  /* 0x000000151d157220 */ /* 0x000fc60000400000 */
[----:B------:R-:W-:Y:S01]  /*51cc0*/  STL [R1+0x44], R24 ;  /* 0x0000441801007387 */ /* 0x000fe20000100800 */
[C---:B0-----:R-:W-:Y:S02]  /*51cd0*/  FMUL R23, R29.reuse, R22 ;  /* 0x000000161d177220 */ /* 0x041fe40000400000 */
[C---:B------:R-:W-:Y:S02]  /*51ce0*/  FMUL R22, R29.reuse, R11 ;  /* 0x0000000b1d167220 */ /* 0x040fe40000400000 */
[C---:B------:R-:W-:Y:S01]  /*51cf0*/  FMUL R11, R29.reuse, R10 ;  /* 0x0000000a1d0b7220 */ /* 0x040fe20000400000 */
[----:B------:R-:W-:Y:S01]  /*51d00*/  STL [R1+0x40], R23 ;  /* 0x0000401701007387 */ /* 0x000fe20000100800 */
[----:B------:R-:W-:-:S03]  /*51d10*/  FMUL R10, R29, R26 ;  /* 0x0000001a1d0a7220 */ /* 0x000fc60000400000 */
[----:B------:R-:W-:Y:S04]  /*51d20*/  STL [R1+0x3c], R22 ;  /* 0x00003c1601007387 */ /* 0x000fe80000100800 */
[----:B------:R-:W-:Y:S04]  /*51d30*/  STL [R1+0x38], R21 ;  /* 0x0000381501007387 */ /* 0x000fe80000100800 */
[----:B------:R-:W-:Y:S04]  /*51d40*/  STL [R1+0x34], R11 ;  /* 0x0000340b01007387 */ /* 0x000fe80000100800 */
[----:B------:R0:W-:Y:S04]  /*51d50*/  STL [R1+0x20b0], R2 ;  /* 0x0020b00201007387 */ /* 0x0001e80000100800 */
[----:B------:R-:W-:Y:S01]  /*51d60*/  STL [R1+0x30], R10 ;  /* 0x0000300a01007387 */ /* 0x000fe20000100800 */
[----:B0-----:R-:W-:-:S03]  /*51d70*/  FMUL R2, R29, R25 ;  /* 0x000000191d027220 */ /* 0x001fc60000400000 */
[----:B------:R0:W-:Y:S04]  /*51d80*/  STL [R1+0x20b4], R3 ;  /* 0x0020b40301007387 */ /* 0x0001e80000100800 */
[----:B------:R1:W-:Y:S04]  /*51d90*/  STL [R1+0x28], R2 ;  /* 0x0000280201007387 */ /* 0x0003e80000100800 */
[----:B------:R-:W2:Y:S04]  /*51da0*/  LDL.LU R26, [R1+0xa4] ;  /* 0x0000a400011a7983 */ /* 0x000ea80000300800 */
[----:B--2---:R-:W-:Y:S04]  /*51db0*/  STL [R1+0x2108], R26 ;  /* 0x0021081a01007387 */ /* 0x004fe80000100800 */
[----:B0-----:R-:W2:Y:S01]  /*51dc0*/  LDL.LU R3, [R1+0xb0] ;  /* 0x0000b00001037983 */ /* 0x001ea20000300800 */
[----:B------:R-:W-:-:S02]  /*51dd0*/  @!P0 FMUL R0, R0, 16777216 ;  /* 0x4b80000000008820 */ /* 0x000fc40000400000 */
[----:B------:R-:W-:Y:S01]  /*51de0*/  @!P0 FMUL R19, R19, 16777216 ;  /* 0x4b80000013138820 */ /* 0x000fe20000400000 */
[----:B--2---:R-:W-:Y:S04]  /*51df0*/  STL [R1+0x210c], R3 ;  /* 0x00210c0301007387 */ /* 0x004fe80000100800 */
[----:B------:R-:W2:Y:S01]  /*51e00*/  LDL.LU R10, [R1+0xa8] ;  /* 0x0000a800010a7983 */ /* 0x000ea20000300800 */
[C---:B------:R-:W-:Y:S02]  /*51e10*/  FMUL R0, R29.reuse, R0 ;  /* 0x000000001d007220 */ /* 0x040fe40000400000 */
[----:B-1----:R-:W-:Y:S01]  /*51e20*/  FMUL R2, R29, R19 ;  /* 0x000000131d027220 */ /* 0x002fe20000400000 */
[----:B--2---:R-:W-:Y:S04]  /*51e30*/  STL [R1+0x2110], R10 ;  /* 0x0021100a01007387 */ /* 0x004fe80000100800 */
[----:B------:R-:W-:Y:S04]  /*51e40*/  STL [R1+0x20b8], R0 ;  /* 0x0020b80001007387 */ /* 0x000fe80000100800 */
[----:B------:R-:W2:Y:S04]  /*51e50*/  LDL.LU R19, [R1+0x20] ;  /* 0x0000200001137983 */ /* 0x000ea80000300800 */
[----:B--2---:R0:W-:Y:S04]  /*51e60*/  STL [R1+0x211c], R19 ;  /* 0x00211c1301007387 */ /* 0x0041e80000100800 */
[----:B0-----:R-:W2:Y:S04]  /*51e70*/  LDL.LU R19, [R1+0x4c] ;  /* 0x00004c0001137983 */ /* 0x001ea80000300800 */
[----:B--2---:R0:W-:Y:S04]  /*51e80*/  STL [R1+0x2120], R19 ;  /* 0x0021201301007387 */ /* 0x0041e80000100800 */
[----:B0-----:R-:W2:Y:S04]  /*51e90*/  LDL.LU R19, [R1+0x10] ;  /* 0x0000100001137983 */ /* 0x001ea80000300800 */
[----:B------:R-:W4:Y:S04]  /*51ea0*/  LDL.LU R24, [R1+0x7c] ;  /* 0x00007c0001187983 */ /* 0x000f280000300800 */
[----:B----4-:R0:W-:Y:S04]  /*51eb0*/  STL [R1+0x2118], R24 ;  /* 0x0021181801007387 */ /* 0x0101e80000100800 */
[----:B0-----:R-:W4:Y:S04]  /*51ec0*/  LDL.LU R24, [R1+0x50] ;  /* 0x0000500001187983 */ /* 0x001f280000300800 */
[----:B------:R-:W5:Y:S01]  /*51ed0*/  LDL.LU R10, [R1+0x90] ;  /* 0x00009000010a7983 */ /* 0x000f620000300800 */
[----:B------:R-:W-:-:S04]  /*51ee0*/  @!P0 FMUL R28, R28, 16777216 ;  /* 0x4b8000001c1c8820 */ /* 0x000fc80000400000 */
[----:B------:R-:W-:Y:S01]  /*51ef0*/  FMUL R28, R29, R28 ;  /* 0x0000001c1d1c7220 */ /* 0x000fe20000400000 */
[----:B-----5:R0:W-:Y:S04]  /*51f00*/  STL [R1+0x2114], R10 ;  /* 0x0021140a01007387 */ /* 0x0201e80000100800 */
[----:B0-----:R-:W5:Y:S04]  /*51f10*/  LDL.LU R10, [R1+0x88] ;  /* 0x00008800010a7983 */ /* 0x001f680000300800 */
        /* <DEDUP_REMOVED lines=8> */
[----:B------:R0:W-:Y:S04]  /*51fa0*/  STL [R1+0x20bc], R2 ;  /* 0x0020bc0201007387 */ /* 0x0001e80000100800 */
[----:B0-----:R-:W2:Y:S04]  /*51fb0*/  LDL.LU R2, [R1+0xac] ;  /* 0x0000ac0001027983 */ /* 0x001ea80000300800 */
[----:B------:R0:W-:Y:S04]  /*51fc0*/  STL [R1+0x8], R28 ;  /* 0x0000081c01007387 */ /* 0x0001e80000100800 */
[----:B0-----:R-:W2:Y:S01]  /*51fd0*/  LDL.LU R28, [R1+0x2124] ;  /* 0x00212400011c7983 */ /* 0x001ea20000300800 */
[----:B------:R-:W-:-:S02]  /*51fe0*/  @!P0 FMUL R9, R9, 16777216 ;  /* 0x4b80000009098820 */ /* 0x000fc40000400000 */
[----:B------:R-:W-:Y:S02]  /*51ff0*/  @!P0 FMUL R8, R8, 16777216 ;  /* 0x4b80000008088820 */ /* 0x000fe40000400000 */
[C---:B------:R-:W-:Y:S02]  /*52000*/  FMUL R9, R29.reuse, R9 ;  /* 0x000000091d097220 */ /* 0x040fe40000400000 */
[----:B------:R-:W-:-:S03]  /*52010*/  FMUL R29, R29, R8 ;  /* 0x000000081d1d7220 */ /* 0x000fc60000400000 */
[----:B------:R0:W-:Y:S01]  /*52020*/  STL [R1+0x4], R9 ;  /* 0x0000040901007387 */ /* 0x0001e20000100800 */
[----:B------:R-:W-:Y:S02]  /*52030*/  F2FP.BF16.PACK_AB R4, R5, R4 ;  /* 0x000000040504723e */ /* 0x000fe400000010ff */
[----:B------:R-:W-:Y:S01]  /*52040*/  F2FP.BF16.PACK_AB R16, R6, R16 ;  /* 0x000000100610723e */ /* 0x000fe200000010ff */
[----:B0-----:R-:W3:Y:S04]  /*52050*/  LDL.LU R9, [R1+0x98] ;  /* 0x0000980001097983 */ /* 0x001ee80000300800 */
[----:B------:R-:W3:Y:S04]  /*52060*/  LDL.LU R8, [R1+0x80] ;  /* 0x0000800001087983 */ /* 0x000ee80000300800 */
[----:B------:R0:W-:Y:S01]  /*52070*/  STL [R1+0x20c0], R29 ;  /* 0x0020c01d01007387 */ /* 0x0001e20000100800 */
[----:B------:R-:W-:-:S03]  /*52080*/  F2FP.BF16.PACK_AB R5, R18, R20 ;  /* 0x000000141205723e */ /* 0x000fc600000010ff */
[----:B0-----:R-:W3:Y:S04]  /*52090*/  LDL.LU R29, [R1+0xf8] ;  /* 0x0000f800011d7983 */ /* 0x001ee80000300800 */
[----:B--2---:R0:W-:Y:S04]  /*520a0*/  STS.128 [R28+0x400], R12 ;  /* 0x0004000c1c007388 */ /* 0x0041e80000000c00 */
[----:B0-----:R-:W2:Y:S04]  /*520b0*/  LDL.LU R12, [R1+0xec] ;  /* 0x0000ec00010c7983 */ /* 0x001ea80000300800 */
[----:B------:R-:W2:Y:S04]  /*520c0*/  LDL.LU R13, [R1+0xfc] ;  /* 0x0000fc00010d7983 */ /* 0x000ea80000300800 */
[----:B------:R-:W2:Y:S04]  /*520d0*/  LDL.LU R14, [R1+0x120] ;  /* 0x00012000010e7983 */ /* 0x000ea80000300800 */
[----:B------:R-:W2:Y:S04]  /*520e0*/  LDL.LU R15, [R1+0xbc] ;  /* 0x0000bc00010f7983 */ /* 0x000ea80000300800 */
[----:B------:R-:W3:Y:S04]  /*520f0*/  LDL.LU R6, [R1+0xc] ;  /* 0x00000c0001067983 */ /* 0x000ee80000300800 */
[----:B------:R-:W2:Y:S01]  /*52100*/  LDL.LU R18, [R1] ;  /* 0x0000000001127983 */ /* 0x000ea20000300800 */
[----:B------:R-:W-:-:S03]  /*52110*/  F2FP.BF16.PACK_AB R17, R7, R17 ;  /* 0x000000110711723e */ /* 0x000fc600000010ff */
[----:B------:R-:W4:Y:S04]  /*52120*/  LDL.LU R20, [R1+0x128] ;  /* 0x0001280001147983 */ /* 0x000f280000300800 */
[----:B------:R-:W4:Y:S01]  /*52130*/  LDL.LU R7, [R1+0x1c] ;  /* 0x00001c0001077983 */ /* 0x000f220000300800 */
[----:B---3--:R-:W-:-:S03]  /*52140*/  F2FP.BF16.PACK_AB R6, R6, R27 ;  /* 0x0000001b0606723e */ /* 0x008fc600000010ff */
[----:B------:R-:W3:Y:S01]  /*52150*/  LDL.LU R27, [R1+0xa0] ;  /* 0x0000a000011b7983 */ /* 0x000ee20000300800 */
[----:B--2---:R-:W-:-:S03]  /*52160*/  F2FP.BF16.PACK_AB R18, R19, R18 ;  /* 0x000000121312723e */ /* 0x004fc600000010ff */
[----:B------:R-:W4:Y:S02]  /*52170*/  LDL.LU R19, [R1+0x2120] ;  /* 0x0021200001137983 */ /* 0x000f240000300800 */
[----:B----4-:R-:W-:Y:S02]  /*52180*/  F2FP.BF16.PACK_AB R7, R19, R7 ;  /* 0x000000071307723e */ /* 0x010fe400000010ff */
[----:B------:R-:W2:Y:S02]  /*52190*/  LDL.LU R19, [R1+0x211c] ;  /* 0x00211c0001137983 */ /* 0x000ea40000300800 */
[----:B--2---:R-:W-:Y:S02]  /*521a0*/  F2FP.BF16.PACK_AB R19, R24, R19 ;  /* 0x000000131813723e */ /* 0x004fe400000010ff */
[----:B------:R-:W5:Y:S02]  /*521b0*/  LDL.LU R24, [R1+0x2118] ;  /* 0x0021180001187983 */ /* 0x000f640000300800 */
[----:B-----5:R-:W-:-:S02]  /*521c0*/  F2FP.BF16.PACK_AB R24, R10, R24 ;  /* 0x000000180a18723e */ /* 0x020fc400000010ff */
[----:B------:R-:W2:Y:S01]  /*521d0*/  LDL.LU R10, [R1+0x2114] ;  /* 0x00211400010a7983 */ /* 0x000ea20000300800 */
[----:B------:R-:W-:Y:S02]  /*521e0*/  F2FP.BF16.PACK_AB R12, R3, R12 ;  /* 0x0000000c030c723e */ /* 0x000fe400000010ff */
[----:B------:R-:W-:Y:S02]  /*521f0*/  F2FP.BF16.PACK_AB R25, R26, R25 ;  /* 0x000000191a19723e */ /* 0x000fe400000010ff */
[----:B------:R-:W-:Y:S02]  /*52200*/  F2FP.BF16.PACK_AB R13, R13, R29 ;  /* 0x0000001d0d0d723e */ /* 0x000fe400000010ff */
[----:B--2---:R-:W-:Y:S02]  /*52210*/  F2FP.BF16.PACK_AB R8, R10, R8 ;  /* 0x000000080a08723e */ /* 0x004fe400000010ff */
[----:B------:R-:W2:Y:S04]  /*52220*/  LDL.LU R10, [R1+0x2110] ;  /* 0x00211000010a7983 */ /* 0x000ea80000300800 */
[----:B------:R-:W2:Y:S04]  /*52230*/  LDL.LU R3, [R1+0x210c] ;  /* 0x00210c0001037983 */ /* 0x000ea80000300800 */
[----:B------:R-:W4:Y:S04]  /*52240*/  LDL.LU R26, [R1+0x2108] ;  /* 0x00210800011a7983 */ /* 0x000f280000300800 */
[----:B------:R-:W5:Y:S01]  /*52250*/  LDL.LU R29, [R1+0x24c] ;  /* 0x00024c00011d7983 */ /* 0x000f620000300800 */
[----:B----4-:R-:W-:-:S03]  /*52260*/  F2FP.BF16.PACK_AB R26, R2, R26 ;  /* 0x0000001a021a723e */ /* 0x010fc600000010ff */
[----:B-----5:R-:W-:Y:S04]  /*52270*/  STL [R1+0x20d8], R29 ;  /* 0x0020d81d01007387 */ /* 0x020fe80000100800 */
[----:B------:R-:W4:Y:S01]  /*52280*/  LDL.LU R2, [R1+0x258] ;  /* 0x0002580001027983 */ /* 0x000f220000300800 */
[----:B--2---:R-:W-:-:S03]  /*52290*/  F2FP.BF16.PACK_AB R10, R3, R10 ;  /* 0x0000000a030a723e */ /* 0x004fc600000010ff */
[----:B----4-:R-:W-:Y:S04]  /*522a0*/  STL [R1+0x20dc], R2 ;  /* 0x0020dc0201007387 */ /* 0x010fe80000100800 */
[----:B------:R-:W2:Y:S01]  /*522b0*/  LDL.LU R3, [R1+0x250] ;  /* 0x0002500001037983 */ /* 0x000ea20000300800 */
[----:B---3--:R-:W-:Y:S02]  /*522c0*/  F2FP.BF16.PACK_AB R9, R27, R9 ;  /* 0x000000091b09723e */ /* 0x008fe400000010ff */
[----:B------:R-:W-:Y:S02]  /*522d0*/  F2FP.BF16.PACK_AB R14, R20, R14 ;  /* 0x0000000e140e723e */ /* 0x000fe400000010ff */
[----:B------:R-:W-:Y:S02]  /*522e0*/  F2FP.BF16.PACK_AB R27, R15, R0 ;  /* 0x000000000f1b723e */ /* 0x000fe400000010ff */
[----:B------:R-:W-:Y:S01]  /*522f0*/  F2FP.BF16.PACK_AB R15, R22, R21 ;  /* 0x00000015160f723e */ /* 0x000fe200000010ff */
[----:B--2---:R-:W-:Y:S04]  /*52300*/  STL [R1+0x20e0], R3 ;  /* 0x0020e00301007387 */ /* 0x004fe80000100800 */
[----:B------:R-:W2:Y:S04]  /*52310*/  LDL.LU R20, [R1+0x118] ;  /* 0x0001180001147983 */ /* 0x000ea80000300800 */
[----:B------:R-:W3:Y:S04]  /*52320*/  LDL.LU R21, [R1+0x124] ;  /* 0x0001240001157983 */ /* 0x000ee80000300800 */
[----:B---3--:R0:W-:Y:S04]  /*52330*/  STL [R1+0x2104], R21 ;  /* 0x0021041501007387 */ /* 0x0081e80000100800 */
[----:B0-----:R-:W2:Y:S04]  /*52340*/  LDL.LU R21, [R1+0x11c] ;  /* 0x00011c0001157983 */ /* 0x001ea80000300800 */
[----:B------:R-:W3:Y:S01]  /*52350*/  LDL.LU R22, [R1+0x130] ;  /* 0x0001300001167983 */ /* 0x000ee20000300800 */
[----:B------:R-:W-:-:S03]  /*52360*/  F2FP.BF16.PACK_AB R11, R23, R11 ;  /* 0x0000000b170b723e */ /* 0x000fc600000010ff */
[----:B---3--:R0:W-:Y:S04]  /*52370*/  STL [R1+0x2100], R22 ;  /* 0x0021001601007387 */ /* 0x0081e80000100800 */
[----:B0-----:R-:W3:Y:S04]  /*52380*/  LDL.LU R22, [R1+0x12c] ;  /* 0x00012c0001167983 */ /* 0x001ee80000300800 */
[----:B------:R-:W4:Y:S04]  /*52390*/  LDL.LU R23, [R1+0x140] ;  /* 0x0001400001177983 */ /* 0x000f280000300800 */
[----:B----4-:R0:W-:Y:S04]  /*523a0*/  STL [R1+0x20fc], R23 ;  /* 0x0020fc1701007387 */ /* 0x0101e80000100800 */
[----:B0-----:R-:W4:Y:S04]  /*523b0*/  LDL.LU R23, [R1+0x138] ;  /* 0x0001380001177983 */ /* 0x001f280000300800 */
[----:B------:R-:W5:Y:S04]  /*523c0*/  LDL.LU R3, [R1+0x1b4] ;  /* 0x0001b40001037983 */ /* 0x000f680000300800 */
[----:B-----5:R0:W-:Y:S04]  /*523d0*/  STL [R1+0x20e4], R3 ;  /* 0x0020e40301007387 */ /* 0x0201e80000100800 */
[----:B0-----:R-:W5:Y:S04]  /*523e0*/  LDL.LU R3, [R1+0x1b0] ;  /* 0x0001b00001037983 */ /* 0x001f680000300800 */
        /* <DEDUP_REMOVED lines=10> */
[----:B------:R-:W3:Y:S04]  /*52490*/  LDL.LU R2, [R1+0x234] ;  /* 0x0002340001027983 */ /* 0x000ee80000300800 */
[----:B------:R-:W3:Y:S04]  /*524a0*/  LDL.LU R29, [R1+0x238] ;  /* 0x00023800011d7983 */ /* 0x000ee80000300800 */
[----:B------:R-:W3:Y:S04]  /*524b0*/  LDL R0, [R1+0x3d0] ;  /* 0x0003d00001007983 */ /* 0x000ee80000100800 */
[----:B------:R-:W-:Y:S04]  /*524c0*/  STS.128 [R28+0x80], R4 ;  /* 0x000080041c007388 */ /* 0x000fe80000000c00 */
[----:B------:R-:W-:Y:S04]  /*524d0*/  STS.128 [R28+0x480], R16 ;  /* 0x000480101c007388 */ /* 0x000fe80000000c00 */
[----:B------:R-:W-:Y:S04]  /*524e0*/  STS.128 [R28+0x100], R24 ;  /* 0x000100181c007388 */ /* 0x000fe80000000c00 */
[----:B------:R-:W-:Y:S04]  /*524f0*/  STS.128 [R28+0x500], R8 ;  /* 0x000500081c007388 */ /* 0x000fe80000000c00 */
[----:B------:R-:W-:Y:S01]  /*52500*/  STS.128 [R28+0x180], R12 ;  /* 0x0001800c1c007388 */ /* 0x000fe20000000c00 */
[----:B--2---:R-:W-:-:S03]  /*52510*/  F2FP.BF16.PACK_AB R20, R21, R20 ;  /* 0x000000141514723e */ /* 0x004fc600000010ff */
[----:B---3--:R0:W-:Y:S04]  /*52520*/  STL [R1+0x20d0], R0 ;  /* 0x0020d00001007387 */ /* 0x0081e80000100800 */
[----:B0-----:R-:W2:Y:S04]  /*52530*/  LDL R0, [R1+0x254] ;  /* 0x0002540001007983 */ /* 0x001ea80000100800 */
[----:B------:R-:W3:Y:S04]  /*52540*/  LDL.LU R4, [R1+0x198] ;  /* 0x0001980001047983 */ /* 0x000ee80000300800 */
        /* <DEDUP_REMOVED lines=19> */
[----:B------:R-:W2:Y:S02]  /*52680*/  LDL.LU R21, [R1+0x2104] ;  /* 0x0021040001157983 */ /* 0x000ea40000300800 */
[----:B--2---:R-:W-:-:S02]  /*52690*/  F2FP.BF16.PACK_AB R21, R22, R21 ;  /* 0x000000151615723e */ /* 0x004fc400000010ff */
[----:B------:R-:W4:Y:S02]  /*526a0*/  LDL.LU R22, [R1+0x2100] ;  /* 0x0021000001167983 */ /* 0x000f240000300800 */
[----:B----4-:R-:W-:Y:S02]  /*526b0*/  F2FP.BF16.PACK_AB R22, R23, R22 ;  /* 0x000000161716723e */ /* 0x010fe400000010ff */
[----:B------:R-:W5:Y:S02]  /*526c0*/  LDL.LU R23, [R1+0x20fc] ;  /* 0x0020fc0001177983 */ /* 0x000f640000300800 */
[----:B-----5:R-:W-:Y:S02]  /*526d0*/  F2FP.BF16.PACK_AB R23, R3, R23 ;  /* 0x000000170317723e */ /* 0x020fe400000010ff */
[----:B------:R-:W3:Y:S02]  /*526e0*/  LDL.LU R3, [R1+0x20f8] ;  /* 0x0020f80001037983 */ /* 0x000ee40000300800 */
[----:B---3--:R-:W-:-:S02]  /*526f0*/  F2FP.BF16.PACK_AB R4, R3, R4 ;  /* 0x000000040304723e */ /* 0x008fc400000010ff */
[----:B------:R-:W2:Y:S02]  /*52700*/  LDL.LU R3, [R1+0x20f4] ;  /* 0x0020f40001037983 */ /* 0x000ea40000300800 */
[----:B--2---:R-:W-:Y:S02]  /*52710*/  F2FP.BF16.PACK_AB R8, R3, R8 ;  /* 0x000000080308723e */ /* 0x004fe400000010ff */
[----:B------:R-:W2:Y:S02]  /*52720*/  LDL.LU R3, [R1+0x20f0] ;  /* 0x0020f00001037983 */ /* 0x000ea40000300800 */
[----:B--2---:R-:W-:Y:S02]  /*52730*/  F2FP.BF16.PACK_AB R12, R3, R12 ;  /* 0x0000000c030c723e */ /* 0x004fe400000010ff */
[----:B------:R-:W2:Y:S02]  /*52740*/  LDL.LU R3, [R1+0x20ec] ;  /* 0x0020ec0001037983 */ /* 0x000ea40000300800 */
[----:B--2---:R-:W-:-:S02]  /*52750*/  F2FP.BF16.PACK_AB R16, R3, R16 ;  /* 0x000000100310723e */ /* 0x004fc400000010ff */
[----:B------:R-:W2:Y:S02]  /*52760*/  LDL.LU R3, [R1+0x20e8] ;  /* 0x0020e80001037983 */ /* 0x000ea40000300800 */
[----:B--2---:R-:W-:Y:S02]  /*52770*/  F2FP.BF16.PACK_AB R5, R3, R5 ;  /* 0x000000050305723e */ /* 0x004fe400000010ff */
[----:B------:R-:W2:Y:S01]  /*52780*/  LDL.LU R3, [R1+0x20e4] ;  /* 0x0020e40001037983 */ /* 0x000ea20000300800 */
[----:B------:R-:W-:Y:S02]  /*52790*/  F2FP.BF16.PACK_AB R13, R2, R13 ;  /* 0x0000000d020d723e */ /* 0x000fe400000010ff */
[----:B------:R-:W-:Y:S02]  /*527a0*/  F2FP.BF16.PACK_AB R17, R29, R17 ;  /* 0x000000111d11723e */ /* 0x000fe400000010ff */
[----:B--2---:R-:W-:Y:S02]  /*527b0*/  F2FP.BF16.PACK_AB R9, R3, R9 ;  /* 0x000000090309723e */ /* 0x004fe400000010ff */
[----:B------:R-:W2:Y:S04]  /*527c0*/  LDL.LU R3, [R1+0x20e0] ;  /* 0x0020e00001037983 */ /* 0x000ea80000300800 */
[----:B------:R-:W2:Y:S04]  /*527d0*/  LDL.LU R2, [R1+0x20dc] ;  /* 0x0020dc0001027983 */ /* 0x000ea80000300800 */
[----:B------:R-:W3:Y:S01]  /*527e0*/  LDL.LU R29, [R1+0x20d8] ;  /* 0x0020d800011d7983 */ /* 0x000ee20000300800 */
[----:B------:R-:W-:-:S02]  /*527f0*/  F2FP.BF16.PACK_AB R10, R15, R10 ;  /* 0x0000000a0f0a723e */ /* 0x000fc400000010ff */
[----:B---3--:R-:W-:Y:S02]  /*52800*/  F2FP.BF16.PACK_AB R15, R0, R29 ;  /* 0x0000001d000f723e */ /* 0x008fe400000010ff */
[----:B------:R-:W3:Y:S01]  /*52810*/  LDL.LU R0, [R1+0x2a8] ;  /* 0x0002a80001007983 */ /* 0x000ee20000300800 */
[----:B------:R-:W-:Y:S02]  /*52820*/  F2FP.BF16.PACK_AB R6, R14, R6 ;  /* 0x000000060e06723e */ /* 0x000fe400000010ff */
[----:B------:R-:W-:Y:S02]  /*52830*/  F2FP.BF16.PACK_AB R14, R11, R24 ;  /* 0x000000180b0e723e */ /* 0x000fe400000010ff */
[----:B------:R-:W-:Y:S02]  /*52840*/  F2FP.BF16.PACK_AB R11, R27, R19 ;  /* 0x000000131b0b723e */ /* 0x000fe400000010ff */
[----:B------:R-:W-:Y:S02]  /*52850*/  F2FP.BF16.PACK_AB R7, R26, R7 ;  /* 0x000000071a07723e */ /* 0x000fe400000010ff */
[----:B--2---:R-:W-:-:S02]  /*52860*/  F2FP.BF16.PACK_AB R19, R2, R3 ;  /* 0x000000030213723e */ /* 0x004fc400000010ff */
[----:B------:R-:W-:Y:S01]  /*52870*/  F2FP.BF16.PACK_AB R18, R25, R18 ;  /* 0x000000121912723e */ /* 0x000fe200000010ff */
[----:B---3--:R0:W-:Y:S04]  /*52880*/  STL [R1+0x20d4], R0 ;  /* 0x0020d40001007387 */ /* 0x0081e80000100800 */
[----:B0-----:R-:W2:Y:S04]  /*52890*/  LDL.LU R0, [R1+0x2a4] ;  /* 0x0002a40001007983 */ /* 0x001ea80000300800 */
[----:B------:R-:W3:Y:S04]  /*528a0*/  LDL.LU R27, [R1+0x2f0] ;  /* 0x0002f000011b7983 */ /* 0x000ee80000300800 */
[----:B------:R-:W4:Y:S04]  /*528b0*/  LDL.LU R26, [R1+0x2c4] ;  /* 0x0002c400011a7983 */ /* 0x000f280000300800 */
[----:B------:R-:W4:Y:S04]  /*528c0*/  LDL.LU R3, [R1+0x2bc] ;  /* 0x0002bc0001037983 */ /* 0x000f280000300800 */
[----:B------:R-:W5:Y:S04]  /*528d0*/  LDL.LU R24, [R1+0x2c8] ;  /* 0x0002c80001187983 */ /* 0x000f680000300800 */
[----:B------:R-:W5:Y:S04]  /*528e0*/  LDL.LU R25, [R1+0x2c0] ;  /* 0x0002c00001197983 */ /* 0x000f680000300800 */
[----:B------:R-:W2:Y:S04]  /*528f0*/  LDL.LU R29, [R1+0x2d8] ;  /* 0x0002d800011d7983 */ /* 0x000ea80000300800 */
[----:B--2---:R0:W-:Y:S04]  /*52900*/  STL [R1+0x20c4], R29 ;  /* 0x0020c41d01007387 */ /* 0x0041e80000100800 */
[----:B0-----:R-:W2:Y:S04]  /*52910*/  LDL.LU R29, [R1+0x2d4] ;  /* 0x0002d400011d7983 */ /* 0x001ea80000300800 */
[----:B--2---:R0:W-:Y:S04]  /*52920*/  STL [R1+0x20c8], R29 ;  /* 0x0020c81d01007387 */ /* 0x0041e80000100800 */
[----:B0-----:R-:W2:Y:S04]  /*52930*/  LDL.LU R29, [R1+0x30c] ;  /* 0x00030c00011d7983 */ /* 0x001ea80000300800 */
[----:B------:R-:W-:Y:S04]  /*52940*/  STS.128 [R28+0x580], R20 ;  /* 0x000580141c007388 */ /* 0x000fe80000000c00 */
[----:B------:R-:W-:Y:S04]  /*52950*/  STS.128 [R28+0x200], R4 ;  /* 0x000200041c007388 */ /* 0x000fe80000000c00 */
[----:B--2---:R0:W-:Y:S04]  /*52960*/  STL [R1+0x20cc], R29 ;  /* 0x0020cc1d01007387 */ /* 0x0041e80000100800 */
[----:B0-----:R-:W2:Y:S04]  /*52970*/  LDL.LU R29, [R1+0x308] ;  /* 0x00030800011d7983 */ /* 0x001ea80000300800 */
[----:B------:R-:W2:Y:S04]  /*52980*/  LDL.LU R2, [R1+0x354] ;  /* 0x0003540001027983 */ /* 0x000ea80000300800 */
[----:B------:R-:W2:Y:S04]  /*52990*/  LDL.LU R21, [R1+0x2b8] ;  /* 0x0002b80001157983 */ /* 0x000ea80000300800 */
[----:B------:R-:W2:Y:S04]  /*529a0*/  LDL.LU R22, [R1+0x2b0] ;  /* 0x0002b00001167983 */ /* 0x000ea80000300800 */
[----:B------:R-:W3:Y:S04]  /*529b0*/  LDL.LU R23, [R1+0x2f8] ;  /* 0x0002f80001177983 */ /* 0x000ee80000300800 */
[----:B------:R-:W2:Y:S04]  /*529c0*/  LDL.LU R20, [R1+0x350] ;  /* 0x0003500001147983 */ /* 0x000ea80000300800 */
[----:B------:R-:W2:Y:S04]  /*529d0*/  LDL.LU R4, [R1+0x29c] ;  /* 0x00029c0001047983 */ /* 0x000ea80000300800 */
[----:B------:R-:W3:Y:S04]  /*529e0*/  LDL.LU R5, [R1+0x2ac] ;  /* 0x0002ac0001057983 */ /* 0x000ee80000300800 */
[----:B------:R-:W3:Y:S04]  /*529f0*/  LDL.LU R6, [R1+0x2f4] ;  /* 0x0002f40001067983 */ /* 0x000ee80000300800 */
[----:B------:R-:W3:Y:S04]  /*52a00*/  LDL.LU R7, [R1+0x2cc] ;  /* 0x0002cc0001077983 */ /* 0x000ee80000300800 */
[----:B------:R0:W-:Y:S04]  /*52a10*/  STS.128 [R28+0x600], R8 ;  /* 0x000600081c007388 */ /* 0x0001e80000000c00 */
[----:B------:R1:W-:Y:S04]  /*52a20*/  STS.128 [R28+0x280], R12 ;  /* 0x0002800c1c007388 */ /* 0x0003e80000000c00 */
[----:B------:R1:W-:Y:S04]  /*52a30*/  STS.128 [R28+0x680], R16 ;  /* 0x000680101c007388 */ /* 0x0003e80000000c00 */
[----:B0-----:R-:W3:Y:S04]  /*52a40*/  LDL.LU R8, [R1+0x2a0] ;  /* 0x0002a00001087983 */ /* 0x001ee80000300800 */
[----:B------:R-:W3:Y:S04]  /*52a50*/  LDL.LU R9, [R1+0x2b4] ;  /* 0x0002b40001097983 */ /* 0x000ee80000300800 */
[----:B------:R-:W4:Y:S04]  /*52a60*/  LDL.LU R10, [R1+0x2fc] ;  /* 0x0002fc00010a7983 */ /* 0x000f280000300800 */
[----:B------:R-:W4:Y:S04]  /*52a70*/  LDL.LU R11, [R1+0x2d0] ;  /* 0x0002d000010b7983 */ /* 0x000f280000300800 */
[----:B-1----:R-:W4:Y:S04]  /*52a80*/  LDL.LU R12, [R1+0x2e0] ;  /* 0x0002e000010c7983 */ /* 0x002f280000300800 */
[----:B------:R-:W4:Y:S04]  /*52a90*/  LDL.LU R13, [R1+0x2e4] ;  /* 0x0002e400010d7983 */ /* 0x000f280000300800 */
[----:B------:R-:W4:Y:S04]  /*52aa0*/  LDL.LU R14, [R1+0x300] ;  /* 0x00030000010e7983 */ /* 0x000f280000300800 */
[----:B------:R-:W4:Y:S04]  /*52ab0*/  LDL.LU R15, [R1+0x34c] ;  /* 0x00034c00010f7983 */ /* 0x000f280000300800 */
[----:B------:R-:W4:Y:S04]  /*52ac0*/  LDL.LU R16, [R1+0x2e8] ;  /* 0x0002e80001107983 */ /* 0x000f280000300800 */
[----:B------:R-:W5:Y:S04]  /*52ad0*/  LDL.LU R17, [R1+0x2ec] ;  /* 0x0002ec0001117983 */ /* 0x000f680000300800 */
[----:B------:R-:W5:Y:S04]  /*52ae0*/  LDL.LU R18, [R1+0x304] ;  /* 0x0003040001127983 */ /* 0x000f680000300800 */
[----:B------:R-:W5:Y:S01]  /*52af0*/  LDL.LU R19, [R1+0x358] ;  /* 0x0003580001137983 */ /* 0x000f620000300800 */
[----:B--2---:R-:W-:-:S03]  /*52b00*/  F2FP.BF16.PACK_AB R4, R0, R4 ;  /* 0x000000040004723e */ /* 0x004fc600000010ff */
[----:B------:R-:W2:Y:S01]  /*52b10*/  LDL.LU R0, [R1+0x20d4] ;  /* 0x0020d40001007983 */ /* 0x000ea20000300800 */
[----:B---3--:R-:W-:Y:S02]  /*52b20*/  F2FP.BF16.PACK_AB R5, R9, R5 ;  /* 0x000000050905723e */ /* 0x008fe400000010ff */
[----:B------:R-:W-:Y:S02]  /*52b30*/  F2FP.BF16.PACK_AB R9, R21, R22 ;  /* 0x000000161509723e */ /* 0x000fe400000010ff */
[----:B----4-:R-:W-:Y:S02]  /*52b40*/  F2FP.BF16.PACK_AB R12, R16, R12 ;  /* 0x0000000c100c723e */ /* 0x010fe400000010ff */
[----:B-----5:R-:W-:Y:S02]  /*52b50*/  F2FP.BF16.PACK_AB R16, R17, R13 ;  /* 0x0000000d1110723e */ /* 0x020fe400000010ff */
[----:B------:R-:W-:Y:S02]  /*52b60*/  F2FP.BF16.PACK_AB R13, R23, R27 ;  /* 0x0000001b170d723e */ /* 0x000fe400000010ff */
[----:B------:R-:W-:-:S02]  /*52b70*/  F2FP.BF16.PACK_AB R17, R10, R6 ;  /* 0x000000060a11723e */ /* 0x000fc400000010ff */
[----:B------:R-:W-:Y:S02]  /*52b80*/  F2FP.BF16.PACK_AB R6, R26, R3 ;  /* 0x000000031a06723e */ /* 0x000fe400000010ff */
[----:B------:R-:W-:Y:S02]  /*52b90*/  F2FP.BF16.PACK_AB R10, R24, R25 ;  /* 0x00000019180a723e */ /* 0x000fe400000010ff */
[----:B------:R-:W-:Y:S02]  /*52ba0*/  F2FP.BF16.PACK_AB R14, R29, R14 ;  /* 0x0000000e1d0e723e */ /* 0x000fe400000010ff */
[----:B--2---:R-:W-:Y:S02]  /*52bb0*/  F2FP.BF16.PACK_AB R8, R0, R8 ;  /* 0x000000080008723e */ /* 0x004fe400000010ff */
[----:B------:R-:W2:Y:S04]  /*52bc0*/  LDL.LU R0, [R1+0x20d0] ;  /* 0x0020d00001007983 */ /* 0x000ea80000300800 */
[----:B------:R-:W3:Y:S04]  /*52bd0*/  LDL.LU R27, [R1+0x40] ;  /* 0x00004000011b7983 */ /* 0x000ee80000300800 */
[----:B------:R-:W4:Y:S04]  /*52be0*/  LDL.LU R21, [R1+0x44] ;  /* 0x0000440001157983 */ /* 0x000f280000300800 */
[----:B------:R-:W5:Y:S04]  /*52bf0*/  LDL.LU R22, [R1+0xe0] ;  /* 0x0000e00001167983 */ /* 0x000f680000300800 */
[----:B------:R-:W5:Y:S04]  /*52c00*/  LDL.LU R23, [R1+0xd8] ;  /* 0x0000d80001177983 */ /* 0x000f680000300800 */
[----:B------:R0:W2:Y:S04]  /*52c10*/  LDL R3, [R1+0x418] ;  /* 0x0004180001037983 */ /* 0x0000a80000100800 */
[----:B------:R-:W2:Y:S04]  /*52c20*/  LDL.LU R26, [R1+0x30] ;  /* 0x00003000011a7983 */ /* 0x000ea80000300800 */
[----:B------:R-:W2:Y:S04]  /*52c30*/  LDL.LU R24, [R1+0x8] ;  /* 0x0000080001187983 */ /* 0x000ea80000300800 */
[----:B------:R-:W2:Y:S04]  /*52c40*/  LDL.LU R25, [R1+0x28] ;  /* 0x0000280001197983 */ /* 0x000ea80000300800 */
[----:B------:R-:W2:Y:S02]  /*52c50*/  LDL.LU R29, [R1+0x20cc] ;  /* 0x0020cc00011d7983 */ /* 0x000ea40000300800 */
[----:B--2---:R-:W-:-:S02]  /*52c60*/  F2FP.BF16.PACK_AB R18, R29, R18 ;  /* 0x000000121d12723e */ /* 0x004fc400000010ff */
[----:B------:R-:W2:Y:S02]  /*52c70*/  LDL.LU R29, [R1+0x20c8] ;  /* 0x0020c800011d7983 */ /* 0x000ea40000300800 */
[----:B--2---:R-:W-:Y:S02]  /*52c80*/  F2FP.BF16.PACK_AB R7, R29, R7 ;  /* 0x000000071d07723e */ /* 0x004fe400000010ff */
[----:B------:R-:W2:Y:S01]  /*52c90*/  LDL.LU R29, [R1+0x20c4] ;  /* 0x0020c400011d7983 */ /* 0x000ea20000300800 */
[----:B------:R-:W-:-:S03]  /*52ca0*/  F2FP.BF16.PACK_AB R15, R2, R15 ;  /* 0x0000000f020f723e */ /* 0x000fc600000010ff */
[----:B------:R1:W-:Y:S01]  /*52cb0*/  STS.128 [R28+0x300], R4 ;  /* 0x000300041c007388 */ /* 0x0003e20000000c00 */
[----:B------:R-:W-:-:S03]  /*52cc0*/  F2FP.BF16.PACK_AB R19, R19, R20 ;  /* 0x000000141313723e */ /* 0x000fc600000010ff */
[----:B------:R-:W-:Y:S04]  /*52cd0*/  STS.128 [R28+0x380], R12 ;  /* 0x0003800c1c007388 */ /* 0x000fe80000000c00 */
[----:B------:R-:W-:Y:S01]  /*52ce0*/  STS.128 [R28+0x780], R16 ;  /* 0x000780101c007388 */ /* 0x000fe20000000c00 */
[----:B--2---:R-:W-:-:S03]  /*52cf0*/  F2FP.BF16.PACK_AB R11, R29, R11 ;  /* 0x0000000b1d0b723e */ /* 0x004fc600000010ff */
[----:B------:R-:W2:Y:S04]  /*52d00*/  LDL.LU R29, [R1+0x20c0] ;  /* 0x0020c000011d7983 */ /* 0x000ea80000300800 */
[----:B------:R-:W3:Y:S04]  /*52d10*/  LDL.LU R2, [R1+0x20bc] ;  /* 0x0020bc0001027983 */ /* 0x000ee80000300800 */
[----:B-1----:R-:W3:Y:S04]  /*52d20*/  LDL.LU R4, [R1+0x58] ;  /* 0x0000580001047983 */ /* 0x002ee80000300800 */
[----:B------:R-:W3:Y:S04]  /*52d30*/  LDL.LU R5, [R1+0x68] ;  /* 0x0000680001057983 */ /* 0x000ee80000300800 */
[----:B------:R-:W3:Y:S04]  /*52d40*/  LDL.LU R6, [R1+0xc8] ;  /* 0x0000c80001067983 */ /* 0x000ee80000300800 */
[----:B------:R-:W4:Y:S04]  /*52d50*/  LDL.LU R7, [R1+0x54] ;  /* 0x0000540001077983 */ /* 0x000f280000300800 */
[----:B------:R1:W-:Y:S04]  /*52d60*/  STS.128 [R28+0x700], R8 ;  /* 0x000700081c007388 */ /* 0x0003e80000000c00 */
        /* <DEDUP_REMOVED lines=9> */
[----:B------:R-:W-:Y:S01]  /*52e00*/  BAR.SYNC.DEFER_BLOCKING 0x0 ;  /* 0x0000000000007b1d */ /* 0x000fe20000010000 */
[----:B------:R-:W-:-:S05]  /*52e10*/  ISETP.GE.U32.AND P0, PT, R0, 0x7f800000, PT ;  /* 0x7f8000000000780c */ /* 0x000fca0003f06070 */
[----:B------:R-:W4:Y:S04]  /*52e20*/  LDL.LU R17, [R1+0x64] ;  /* 0x0000640001117983 */ /* 0x000f280000300800 */
[----:B------:R-:W5:Y:S04]  /*52e30*/  LDL.LU R18, [R1+0xc4] ;  /* 0x0000c40001127983 */ /* 0x000f680000300800 */
[----:B------:R-:W-:Y:S01]  /*52e40*/  @P0 MOV R20, 0x7f800000 ;  /* 0x7f80000000140802 */ /* 0x000fe20000000f00 */
[----:B------:R-:W5:Y:S04]  /*52e50*/  LDL.LU R19, [R1+0x38] ;  /* 0x0000380001137983 */ /* 0x000f680000300800 */
[----:B------:R-:W-:-:S02]  /*52e60*/  @P0 FFMA.FTZ R3, R0, R20, +INF ;  /* 0x7f80000000030423 */ /* 0x000fc40000010014 */
[----:B------:R-:W5:Y:S04]  /*52e70*/  LDL.LU R0, [R1+0x20b8] ;  /* 0x0020b80001007983 */ /* 0x000f680000300800 */
[----:B------:R1:W-:Y:S04]  /*52e80*/  @P0 STL [R1+0x418], R3 ;  /* 0x0004180301000387 */ /* 0x0003e80000100800 */
[----:B-1----:R-:W5:Y:S04]  /*52e90*/  LDL.LU R3, [R1+0x20b4] ;  /* 0x0020b40001037983 */ /* 0x002f680000300800 */
[----:B------:R-:W5:Y:S01]  /*52ea0*/  LDL.LU R20, [R1+0x70] ;  /* 0x0000700001147983 */ /* 0x000f620000300800 */
[----:B--2---:R-:W-:-:S03]  /*52eb0*/  F2FP.BF16.PACK_AB R24, R24, R29 ;  /* 0x0000001d1818723e */ /* 0x004fc600000010ff */
[----:B------:R1:W-:Y:S04]  /*52ec0*/  STL [R1+0x1ff8], R29 ;  /* 0x001ff81d01007387 */ /* 0x0003e80000100800 */
[----:B-1----:R-:W2:Y:S01]  /*52ed0*/  LDL.LU R29, [R1+0x60] ;  /* 0x00006000011d7983 */ /* 0x002ea20000300800 */
[----:B---3--:R-:W-:-:S03]  /*52ee0*/  F2FP.BF16.PACK_AB R16, R2, R16 ;  /* 0x000000100210723e */ /* 0x008fc600000010ff */
[----:B------:R-:W3:Y:S01]  /*52ef0*/  LDL.LU R2, [R1+0x20b0] ;  /* 0x0020b00001027983 */ /* 0x000ee20000300800 */
[----:B----4-:R-:W-:Y:S02]  /*52f00*/  F2FP.BF16.PACK_AB R8, R17, R8 ;  /* 0x000000081108723e */ /* 0x010fe400000010ff */
[----:B-----5:R-:W-:Y:S02]  /*52f10*/  F2FP.BF16.PACK_AB R25, R25, R0 ;  /* 0x000000001919723e */ /* 0x020fe400000010ff */
[----:B------:R-:W4:Y:S01]  /*52f20*/  LDL.LU R0, [R1+0x20ac] ;  /* 0x0020ac0001007983 */ /* 0x000f220000300800 */
[----:B---3--:R-:W-:-:S03]  /*52f30*/  F2FP.BF16.PACK_AB R17, R2, R3 ;  /* 0x000000030211723e */ /* 0x008fc600000010ff */
[----:B------:R-:W4:Y:S04]  /*52f40*/  LDL.LU R2, [R1+0x20a8] ;  /* 0x0020a80001027983 */ /* 0x000f280000300800 */
[----:B------:R-:W3:Y:S01]  /*52f50*/  LDL.LU R3, [R1+0x20a4] ;  /* 0x0020a40001037983 */ /* 0x000ee20000300800 */
[----:B------:R-:W-:Y:S02]  /*52f60*/  F2FP.BF16.PACK_AB R26, R19, R26 ;  /* 0x0000001a131a723e */ /* 0x000fe400000010ff */
[----:B------:R-:W-:Y:S02]  /*52f70*/  F2FP.BF16.PACK_AB R19, R7, R21 ;  /* 0x000000150713723e */ /* 0x000fe400000010ff */
[----:B------:R-:W-:Y:S02]  /*52f80*/  F2FP.BF16.PACK_AB R5, R20, R5 ;  /* 0x000000051405723e */ /* 0x000fe400000010ff */
[----:B------:R-:W-:-:S02]  /*52f90*/  F2FP.BF16.PACK_AB R7, R22, R23 ;  /* 0x000000171607723e */ /* 0x000fc400000010ff */
[----:B------:R-:W-:Y:S02]  /*52fa0*/  F2FP.BF16.PACK_AB R9, R18, R9 ;  /* 0x000000091209723e */ /* 0x000fe400000010ff */
[----:B------:R-:W-:Y:S02]  /*52fb0*/  F2FP.BF16.PACK_AB R18, R12, R13 ;  /* 0x0000000d0c12723e */ /* 0x000fe400000010ff */
[----:B------:R-:W-:Y:S02]  /*52fc0*/  F2FP.BF16.PACK_AB R6, R14, R6 ;  /* 0x000000060e06723e */ /* 0x000fe400000010ff */
[----:B------:R-:W-:Y:S01]  /*52fd0*/  F2FP.BF16.PACK_AB R10, R15, R10 ;  /* 0x0000000a0f0a723e */ /* 0x000fe200000010ff */
[----:B---3--:R-:W1:Y:S04]  /*52fe0*/  LDS.128 R20, [R3] ;  /* 0x0000000003147984 */ /* 0x008e680000000c00 */
[----:B-1----:R-:W-:Y:S04]  /*52ff0*/  STL.64 [R1+0x10], R20 ;  /* 0x0000101401007387 */ /* 0x002fe80000100a00 */
[----:B------:R-:W-:Y:S04]  /*53000*/  STL.64 [R1+0x18], R22 ;  /* 0x0000181601007387 */ /* 0x000fe80000100a00 */
[----:B------:R-:W1:Y:S04]  /*53010*/  LDS.128 R20, [R3+0x800] ;  /* 0x0008000003147984 */ /* 0x000e680000000c00 */
[----:B-1----:R-:W-:Y:S04]  /*53020*/  STL.64 [R1+0x50], R20 ;  /* 0x0000501401007387 */ /* 0x002fe80000100a00 */
[----:B------:R-:W-:Y:S04]  /*53030*/  STL.64 [R1+0x58], R22 ;  /* 0x0000581601007387 */ /* 0x000fe80000100a00 */
[----:B------:R-:W1:Y:S01]  /*53040*/  LDS.128 R20, [R3+0x1000] ;  /* 0x0010000003147984 */ /* 0x000e620000000c00 */
[----:B------:R-:W-:-:S03]  /*53050*/  LOP3.LUT R12, R3, 0x20, RZ, 0x3c, !PT ;  /* 0x00000020030c7812 */ /* 0x000fc600078e3cff */
[----:B-1----:R-:W-:Y:S04]  /*53060*/  STL.64 [R1+0x80], R20 ;  /* 0x0000801401007387 */ /* 0x002fe80000100a00 */
[----:B------:R-:W-:Y:S04]  /*53070*/  STL.64 [R1+0x88], R22 ;  /* 0x0000881601007387 */ /* 0x000fe80000100a00 */
[----:B------:R-:W1:Y:S04]  /*53080*/  LDS.128 R20, [R3+0x1800] ;  /* 0x0018000003147984 */ /* 0x000e680000000c00 */
[----:B-1----:R-:W-:Y:S04]  /*53090*/  STL.64 [R1+0xc0], R20 ;  /* 0x0000c01401007387 */ /* 0x002fe80000100a00 */
[----:B------:R-:W-:Y:S04]  /*530a0*/  STL.64 [R1+0xc8], R22 ;  /* 0x0000c81601007387 */ /* 0x000fe80000100a00 */
[----:B------:R-:W1:Y:S04]  /*530b0*/  LDS.128 R20, [R12] ;  /* 0x000000000c147984 */ /* 0x000e680000000c00 */
[----:B-1----:R-:W-:Y:S04]  /*530c0*/  STL.64 [R1+0x20], R20 ;  /* 0x0000201401007387 */ /* 0x002fe80000100a00 */
[----:B------:R-:W-:Y:S04]  /*530d0*/  STL.64 [R1+0x28], R22 ;  /* 0x0000281601007387 */ /* 0x000fe80000100a00 */
[----:B------:R-:W1:Y:S04]  /*530e0*/  LDS.128 R20, [R12+0x800] ;  /* 0x000800000c147984 */ /* 0x000e680000000c00 */
[----:B-1----:R-:W-:Y:S04]  /*530f0*/  STL.64 [R1+0x60], R20 ;  /* 0x0000601401007387 */ /* 0x002fe80000100a00 */
[----:B------:R-:W-:Y:S04]  /*53100*/  STL.64 [R1+0x68], R22 ;  /* 0x0000681601007387 */ /* 0x000fe80000100a00 */
[----:B------:R-:W1:Y:S04]  /*53110*/  LDS.128 R20, [R12+0x1000] ;  /* 0x001000000c147984 */ /* 0x000e680000000c00 */
[----:B------:R-:W3:Y:S01]  /*53120*/  LDS.128 R12, [R12+0x1800] ;  /* 0x001800000c0c7984 */ /* 0x000ee20000000c00 */
[----:B--2---:R-:W-:-:S02]  /*53130*/  F2FP.BF16.PACK_AB R4, R29, R4 ;  /* 0x000000041d04723e */ /* 0x004fc400000010ff */
[----:B------:R-:W-:Y:S02]  /*53140*/  F2FP.BF16.PACK_AB R27, R11, R27 ;  /* 0x0000001b0b1b723e */ /* 0x000fe400000010ff */
[----:B----4-:R-:W-:Y:S02]  /*53150*/  F2FP.BF16.PACK_AB R11, R2, R0 ;  /* 0x00000000020b723e */ /* 0x010fe400000010ff */
[C---:B------:R-:W-:Y:S01]  /*53160*/  LOP3.LUT R2, R3.reuse, 0x40, RZ, 0x3c, !PT ;  /* 0x0000004003027812 */ /* 0x040fe200078e3cff */
[----:B-1----:R-:W-:Y:S01]  /*53170*/  IMAD.MOV.U32 R29, RZ, RZ, R23 ;  /* 0x000000ffff1d7224 */ /* 0x002fe200078e0017 */
[----:B------:R-:W-:Y:S04]  /*53180*/  STL.64 [R1+0x90], R20 ;  /* 0x0000901401007387 */ /* 0x000fe80000100a00 */
[----:B------:R-:W-:Y:S04]  /*53190*/  STL [R1+0x98], R22 ;  /* 0x0000981601007387 */ /* 0x000fe80000100800 */
[----:B------:R-:W-:Y:S04]  /*531a0*/  STL [R1+0x1ffc], R29 ;  /* 0x001ffc1d01007387 */ /* 0x000fe80000100800 */
[----:B------:R-:W1:Y:S04]  /*531b0*/  LDS.128 R20, [R2] ;  /* 0x0000000002147984 */ /* 0x000e680000000c00 */
[----:B---3--:R-:W-:Y:S04]  /*531c0*/  STL.64 [R1+0xd0], R12 ;  /* 0x0000d00c01007387 */ /* 0x008fe80000100a00 */
[----:B------:R-:W-:Y:S04]  /*531d0*/  STL.64 [R1+0xd8], R14 ;  /* 0x0000d80e01007387 */ /* 0x000fe80000100a00 */
[----:B------:R-:W2:Y:S04]  /*531e0*/  LDS.128 R12, [R2+0x800] ;  /* 0x00080000020c7984 */ /* 0x000ea80000000c00 */
[----:B-1----:R-:W-:Y:S04]  /*531f0*/  STL.64 [R1+0x30], R20 ;  /* 0x0000301401007387 */ /* 0x002fe80000100a00 */
[----:B------:R-:W-:Y:S04]  /*53200*/  STL.64 [R1+0x38], R22 ;  /* 0x0000381601007387 */ /* 0x000fe80000100a00 */
[----:B------:R-:W1:Y:S04]  /*53210*/  LDS.128 R20, [R2+0x1000] ;  /* 0x0010000002147984 */ /* 0x000e680000000c00 */
[----:B--2---:R-:W-:Y:S04]  /*53220*/  STL.64 [R1+0x40], R12 ;  /* 0x0000400c01007387 */ /* 0x004fe80000100a00 */
[----:B------:R-:W-:Y:S04]  /*53230*/  STL.64 [R1+0x48], R14 ;  /* 0x0000480e01007387 */ /* 0x000fe80000100a00 */
[----:B------:R-:W2:Y:S01]  /*53240*/  LDS.128 R12, [R2+0x1800] ;  /* 0x00180000020c7984 */ /* 0x000ea20000000c00 */
[----:B------:R-:W-:-:S03]  /*53250*/  LOP3.LUT R0, R3, 0x60, RZ, 0x3c, !PT ;  /* 0x0000006003007812 */ /* 0x000fc600078e3cff */
[----:B-1----:R-:W-:Y:S04]  /*53260*/  STL.64 [R1+0xa0], R20 ;  /* 0x0000a01401007387 */ /* 0x002fe80000100a00 */
[----:B------:R-:W-:Y:S04]  /*53270*/  STL.64 [R1+0xa8], R22 ;  /* 0x0000a81601007387 */ /* 0x000fe80000100a00 */
[----:B------:R-:W-:Y:S04]  /*53280*/  LDS.128 R20, [R0] ;  /* 0x0000000000147984 */ /* 0x000fe80000000c00 */
[----:B--2---:R-:W-:Y:S04]  /*53290*/  STL.64 [R1+0xe0], R12 ;  /* 0x0000e00c01007387 */ /* 0x004fe80000100a00 */
[----:B------:R-:W-:Y:S04]  /*532a0*/  STL.64 [R1+0xe8], R14 ;  /* 0x0000e80e01007387 */ /* 0x000fe80000100a00 */
[----:B------:R-:W1:Y:S04]  /*532b0*/  LDS.128 R12, [R0+0x800] ;  /* 0x00080000000c7984 */ /* 0x000e680000000c00 */
[----:B-1----:R-:W-:Y:S01]  /*532c0*/  STL.64 [R1+0x70], R12 ;  /* 0x0000700c01007387 */ /* 0x002fe20000100a00 */
[----:B------:R-:W-:-:S03]  /*532d0*/  MOV R29, R15 ;  /* 0x0000000f001d7202 */ /* 0x000fc60000000f00 */
[----:B------:R-:W-:Y:S04]  /*532e0*/  STL.64 [R1], R20 ;  /* 0x0000001401007387 */ /* 0x000fe80000100a00 */
[----:B------:R-:W-:Y:S04]  /*532f0*/  STL.64 [R1+0x8], R22 ;  /* 0x0000081601007387 */ /* 0x000fe80000100a00 */
[----:B------:R-:W-:Y:S04]  /*53300*/  STL [R1+0x78], R14 ;  /* 0x0000780e01007387 */ /* 0x000fe80000100800 */
[----:B------:R-:W1:Y:S04]  /*53310*/  LDS.128 R12, [R0+0x1800] ;  /* 0x00180000000c7984 */ /* 0x000e680000000c00 */
[----:B------:R-:W2:Y:S04]  /*53320*/  LDS.128 R20, [R0+0x1000] ;  /* 0x0010000000147984 */ /* 0x000ea80000000c00 */
[----:B------:R-:W-:Y:S04]  /*53330*/  STL [R1+0x2000], R29 ;  /* 0x0020001d01007387 */ /* 0x000fe80000100800 */
[----:B------:R-:W-:Y:S06]  /*53340*/  BAR.SYNC.DEFER_BLOCKING 0x0 ;  /* 0x0000000000007b1d */ /* 0x000fec0000010000 */
[----:B-1----:R-:W-:Y:S04]  /*53350*/  STL.64 [R1+0xf0], R12 ;  /* 0x0000f00c01007387 */ /* 0x002fe80000100a00 */
[----:B--2---:R1:W-:Y:S04]  /*53360*/  STL.64 [R1+0xb0], R20 ;  /* 0x0000b01401007387 */ /* 0x0043e80000100a00 */
[----:B------:R-:W-:Y:S04]  /*53370*/  STL.64 [R1+0xb8], R22 ;  /* 0x0000b81601007387 */ /* 0x000fe80000100a00 */
[----:B------:R-:W-:Y:S04]  /*53380*/  STL [R1+0xfc], R15 ;  /* 0x0000fc0f01007387 */ /* 0x000fe80000100800 */
[----:B-1----:R-:W2:Y:S04]  /*53390*/  LDL.LU R20, [R1+0x104] ;  /* 0x0001040001147983 */ /* 0x002ea80000300800 */
[----:B------:R-:W3:Y:S04]  /*533a0*/  LDL.LU R2, [R1+0x1e4] ;  /* 0x0001e40001027983 */ /* 0x000ee80000300800 */
[----:B---3--:R1:W-:Y:S04]  /*533b0*/  STL [R1+0x2098], R2 ;  /* 0x0020980201007387 */ /* 0x0083e80000100800 */
[----:B-1----:R-:W3:Y:S04]  /*533c0*/  LDL.LU R2, [R1+0x1e0] ;  /* 0x0001e00001027983 */ /* 0x002ee80000300800 */
[----:B---3--:R1:W-:Y:S04]  /*533d0*/  STL [R1+0x209c], R2 ;  /* 0x00209c0201007387 */ /* 0x0083e80000100800 */
[----:B-1----:R-:W3:Y:S01]  /*533e0*/  LDL.LU R2, [R1+0x150] ;  /* 0x0001500001027983 */ /* 0x002ee20000300800 */
[----:B------:R-:W-:-:S03]  /*533f0*/  IMAD.MOV.U32 R29, RZ, RZ, R14 ;  /* 0x000000ffff1d7224 */ /* 0x000fc600078e000e */
[----:B------:R-:W-:Y:S04]  /*53400*/  STS.128 [R28], R24 ;  /* 0x000000181c007388 */ /* 0x000fe80000000c00 */
[----:B------:R-:W-:Y:S04]  /*53410*/  STS.128 [R28+0x400], R16 ;  /* 0x000400101c007388 */ /* 0x000fe80000000c00 */
[----:B---3--:R1:W-:Y:S04]  /*53420*/  STL [R1+0x20a0], R2 ;  /* 0x0020a00201007387 */ /* 0x0083e80000100800 */
[----:B-1----:R-:W2:Y:S04]  /*53430*/  LDL.LU R2, [R1+0x14c] ;  /* 0x00014c0001027983 */ /* 0x002ea80000300800 */
        /* <DEDUP_REMOVED lines=8> */
[----:B------:R1:W-:Y:S04]  /*534c0*/  STL [R1+0x2028], R29 ;  /* 0x0020281d01007387 */ /* 0x0003e80000100800 */
[----:B-1----:R-:W2:Y:S04]  /*534d0*/  LDL.LU R29, [R1+0x218] ;  /* 0x00021800011d7983 */ /* 0x002ea80000300800 */
[----:B------:R-:W-:Y:S04]  /*534e0*/  STL [R1+0x1ff0], R3 ;  /* 0x001ff00301007387 */ /* 0x000fe80000100800 */
[----:B------:R1:W-:Y:S04]  /*534f0*/  STL [R1+0x2004], R3 ;  /* 0x0020040301007387 */ /* 0x0003e80000100800 */
[----:B-1----:R-:W2:Y:S04]  /*53500*/  LDL.LU R3, [R1+0x20c] ;  /* 0x00020c0001037983 */ /* 0x002ea80000300800 */
        /* <DEDUP_REMOVED lines=8> */
[----:B------:R-:W2:Y:S04]  /*53590*/  LDL.LU R16, [R1+0x204] ;  /* 0x0002040001107983 */ /* 0x000ea80000300800 */
[----:B------:R-:W2:Y:S04]  /*535a0*/  LDL.LU R17, [R1+0x268] ;  /* 0x0002680001117983 */ /* 0x000ea80000300800 */
[----:B------:R-:W2:Y:S04]  /*535b0*/  LDL.LU R18, [R1+0x274] ;  /* 0x0002740001127983 */ /* 0x000ea80000300800 */
[----:B--2---:R1:W-:Y:S04]  /*535c0*/  STL [R1+0x207c], R18 ;  /* 0x00207c1201007387 */ /* 0x0043e80000100800 */
[----:B-1----:R-:W2:Y:S04]  /*535d0*/  LDL.LU R18, [R1+0x270] ;  /* 0x0002700001127983 */ /* 0x002ea80000300800 */
[----:B------:R-:W2:Y:S04]  /*535e0*/  LDL.LU R19, [R1+0x284] ;  /* 0x0002840001137983 */ /* 0x000ea80000300800 */
[----:B------:R-:W-:Y:S04]  /*535f0*/  STS.128 [R28+0x80], R4 ;  /* 0x000080041c007388 */ /* 0x000fe80000000c00 */
[----:B------:R-:W-:Y:S01]  /*53600*/  STS.128 [R28+0x480], R8 ;  /* 0x000480081c007388 */ /* 0x000fe20000000c00 */
[----:B------:R-:W-:-:S03]  /*53610*/  F2FP.BF16.PACK_AB R20, R2, R20 ;  /* 0x000000140214723e */ /* 0x000fc600000010ff */
[----:B--2---:R1:W-:Y:S04]  /*53620*/  STL [R1+0x2078], R19 ;  /* 0x0020781301007387 */ /* 0x0043e80000100800 */
[----:B-1----:R-:W2:Y:S04]  /*53630*/  LDL.LU R19, [R1+0x27c] ;  /* 0x00027c0001137983 */ /* 0x002ea80000300800 */
[----:B------:R-:W2:Y:S04]  /*53640*/  LDL.LU R4, [R1+0x148] ;  /* 0x0001480001047983 */ /* 0x000ea80000300800 */
[----:B------:R-:W2:Y:S04]  /*53650*/  LDL.LU R5, [R1+0x158] ;  /* 0x0001580001057983 */ /* 0x000ea80000300800 */
[----:B------:R-:W2:Y:S04]  /*53660*/  LDL.LU R6, [R1+0x16c] ;  /* 0x00016c0001067983 */ /* 0x000ea80000300800 */
[----:B------:R-:W2:Y:S04]  /*53670*/  LDL.LU R7, [R1+0x1f8] ;  /* 0x0001f80001077983 */ /* 0x000ea80000300800 */
[----:B------:R-:W2:Y:S04]  /*53680*/  LDL.LU R8, [R1+0x1d8] ;  /* 0x0001d80001087983 */ /* 0x000ea80000300800 */
[----:B------:R-:W5:Y:S04]  /*53690*/  LDL.LU R9, [R1+0x1e8] ;  /* 0x0001e80001097983 */ /* 0x000f680000300800 */
[----:B------:R-:W2:Y:S04]  /*536a0*/  LDL.LU R10, [R1+0x1f4] ;  /* 0x0001f400010a7983 */ /* 0x000ea80000300800 */
[----:B------:R-:W2:Y:S04]  /*536b0*/  LDL.LU R11, [R1+0x200] ;  /* 0x00020000010b7983 */ /* 0x000ea80000300800 */
[----:B------:R1:W-:Y:S04]  /*536c0*/  STL [R1+0x2074], R28 ;  /* 0x0020741c01007387 */ /* 0x0003e80000100800 */
[----:B-1----:R-:W2:Y:S04]  /*536d0*/  LDL.LU R28, [R1+0x288] ;  /* 0x00028800011c7983 */ /* 0x002ea80000300800 */
[----:B------:R-:W2:Y:S02]  /*536e0*/  LDL.LU R2, [R1+0x20a0] ;  /* 0x0020a00001027983 */ /* 0x000ea40000300800 */
[----:B--2---:R-:W-:-:S02]  /*536f0*/  F2FP.BF16.PACK_AB R4, R2, R4 ;  /* 0x000000040204723e */ /* 0x004fc400000010ff */
[----:B------:R-:W2:Y:S02]  /*53700*/  LDL.LU R2, [R1+0x209c] ;  /* 0x00209c0001027983 */ /* 0x000ea40000300800 */
[----:B--2---:R-:W-:Y:S02]  /*53710*/  F2FP.BF16.PACK_AB R8, R2, R8 ;  /* 0x000000080208723e */ /* 0x004fe400000010ff */
[----:B------:R-:W3:Y:S02]  /*53720*/  LDL.LU R2, [R1+0x2098] ;  /* 0x0020980001027983 */ /* 0x000ee40000300800 */
[----:B---3--:R-:W-:Y:S02]  /*53730*/  F2FP.BF16.PACK_AB R12, R2, R12 ;  /* 0x0000000c020c723e */ /* 0x008fe400000010ff */
[----:B------:R-:W4:Y:S02]  /*53740*/  LDL.LU R2, [R1+0x2094] ;  /* 0x0020940001027983 */ /* 0x000f240000300800 */
[----:B----4-:R-:W-:-:S02]  /*53750*/  F2FP.BF16.PACK_AB R21, R2, R21 ;  /* 0x000000150215723e */ /* 0x010fc400000010ff */
[----:B------:R-:W2:Y:S01]  /*53760*/  LDL.LU R2, [R1+0x2090] ;  /* 0x0020900001027983 */ /* 0x000ea20000300800 */
[----:B-----5:R-:W-:Y:S02]  /*53770*/  F2FP.BF16.PACK_AB R9, R0, R9 ;  /* 0x000000090009723e */ /* 0x020fe400000010ff */
[----:B--2---:R-:W-:Y:S02]  /*53780*/  F2FP.BF16.PACK_AB R5, R2, R5 ;  /* 0x000000050205723e */ /* 0x004fe400000010ff */
[----:B------:R-:W2:Y:S04]  /*53790*/  LDL.LU R2, [R1+0x208c] ;  /* 0x00208c0001027983 */ /* 0x000ea80000300800 */
[----:B------:R-:W2:Y:S01]  /*537a0*/  LDL.LU R0, [R1+0x2088] ;  /* 0x0020880001007983 */ /* 0x000ea20000300800 */
[----:B------:R-:W-:-:S02]  /*537b0*/  F2FP.BF16.PACK_AB R22, R6, R22 ;  /* 0x000000160616723e */ /* 0x000fc400000010ff */
[----:B------:R-:W-:Y:S02]  /*537c0*/  F2FP.BF16.PACK_AB R23, R27, R23 ;  /* 0x000000171b17723e */ /* 0x000fe400000010ff */
[----:B--2---:R-:W-:Y:S02]  /*537d0*/  F2FP.BF16.PACK_AB R6, R0, R2 ;  /* 0x000000020006723e */ /* 0x004fe400000010ff */
[----:B------:R-:W2:Y:S04]  /*537e0*/  LDL.LU R0, [R1+0x2084] ;  /* 0x0020840001007983 */ /* 0x000ea80000300800 */
[----:B------:R-:W2:Y:S04]  /*537f0*/  LDL.LU R2, [R1+0x2080] ;  /* 0x0020800001027983 */ /* 0x000ea80000300800 */
[----:B------:R-:W3:Y:S01]  /*53800*/  LDL.LU R27, [R1+0x32c] ;  /* 0x00032c00011b7983 */ /* 0x000ee20000300800 */
[----:B------:R-:W-:-:S02]  /*53810*/  F2FP.BF16.PACK_AB R13, R10, R13 ;  /* 0x0000000d0a0d723e */ /* 0x000fc400000010ff */
[----:B------:R-:W-:Y:S02]  /*53820*/  F2FP.BF16.PACK_AB R10, R11, R7 ;  /* 0x000000070b0a723e */ /* 0x000fe400000010ff */
[----:B------:R-:W-:Y:S02]  /*53830*/  F2FP.BF16.PACK_AB R7, R26, R25 ;  /* 0x000000191a07723e */ /* 0x000fe400000010ff */
[----:B------:R-:W-:Y:S02]  /*53840*/  F2FP.BF16.PACK_AB R14, R16, R14 ;  /* 0x0000000e100e723e */ /* 0x000fe400000010ff */
[----:B------:R-:W-:Y:S02]  /*53850*/  F2FP.BF16.PACK_AB R11, R24, R3 ;  /* 0x00000003180b723e */ /* 0x000fe400000010ff */
[----:B------:R-:W-:Y:S02]  /*53860*/  F2FP.BF16.PACK_AB R15, R29, R15 ;  /* 0x0000000f1d0f723e */ /* 0x000fe400000010ff */
[----:B------:R-:W-:-:S02]  /*53870*/  F2FP.BF16.PACK_AB R17, R18, R17 ;  /* 0x000000111211723e */ /* 0x000fc400000010ff */
[----:B--2---:R-:W-:Y:S01]  /*53880*/  F2FP.BF16.PACK_AB R16, R2, R0 ;  /* 0x000000000210723e */ /* 0x004fe200000010ff */
[----:B---3--:R1:W-:Y:S04]  /*53890*/  STL [R1+0x2070], R27 ;  /* 0x0020701b01007387 */ /* 0x0083e80000100800 */
[----:B------:R-:W2:Y:S04]  /*538a0*/  LDL.LU R26, [R1+0x338] ;  /* 0x00033800011a7983 */ /* 0x000ea80000300800 */
[----:B------:R-:W3:Y:S04]  /*538b0*/  LDL.LU R25, [R1+0x298] ;  /* 0x0002980001197983 */ /* 0x000ee80000300800 */
[----:B-1----:R-:W4:Y:S04]  /*538c0*/  LDL.LU R27, [R1+0x26c] ;  /* 0x00026c00011b7983 */ /* 0x002f280000300800 */
[----:B------:R-:W5:Y:S04]  /*538d0*/  LDL.LU R2, [R1+0x314] ;  /* 0x0003140001027983 */ /* 0x000f680000300800 */
[----:B------:R-:W2:Y:S04]  /*538e0*/  LDL.LU R0, [R1+0x318] ;  /* 0x0003180001007983 */ /* 0x000ea80000300800 */
[----:B------:R-:W2:Y:S04]  /*538f0*/  LDL.LU R24, [R1+0x33c] ;  /* 0x00033c0001187983 */ /* 0x000ea80000300800 */
[----:B------:R-:W2:Y:S04]  /*53900*/  LDL.LU R3, [R1+0x348] ;  /* 0x0003480001037983 */ /* 0x000ea80000300800 */
[----:B------:R-:W2:Y:S04]  /*53910*/  LDL.LU R29, [R1+0x340] ;  /* 0x00034000011d7983 */ /* 0x000ea80000300800 */
[----:B------:R-:W2:Y:S02]  /*53920*/  LDL.LU R18, [R1+0x207c] ;  /* 0x00207c0001127983 */ /* 0x000ea40000300800 */
[----:B--2---:R-:W-:-:S02]  /*53930*/  F2FP.BF16.PACK_AB R18, R19, R18 ;  /* 0x000000121312723e */ /* 0x004fc400000010ff */
[----:B------:R-:W2:Y:S02]  /*53940*/  LDL.LU R19, [R1+0x2078] ;  /* 0x0020780001137983 */ /* 0x000ea40000300800 */
[----:B--2---:R-:W-:Y:S02]  /*53950*/  F2FP.BF16.PACK_AB R19, R28, R19 ;  /* 0x000000131c13723e */ /* 0x004fe400000010ff */
[----:B------:R-:W2:Y:S04]  /*53960*/  LDL.LU R28, [R1+0x2074] ;  /* 0x00207400011c7983 */ /* 0x000ea80000300800 */
[----:B--2---:R1:W-:Y:S04]  /*53970*/  STS.128 [R28+0x100], R20 ;  /* 0x000100141c007388 */ /* 0x0043e80000000c00 */
[----:B------:R2:W-:Y:S04]  /*53980*/  STS.128 [R28+0x500], R4 ;  /* 0x000500041c007388 */ /* 0x0005e80000000c00 */
[----:B------:R0:W-:Y:S04]  /*53990*/  STS.128 [R28+0x180], R8 ;  /* 0x000180081c007388 */ /* 0x0001e80000000c00 */
[----:B-1----:R-:W3:Y:S04]  /*539a0*/  LDL.LU R20, [R1+0x360] ;  /* 0x0003600001147983 */ /* 0x002ee80000300800 */
[----:B------:R-:W3:Y:S04]  /*539b0*/  LDL.LU R21, [R1+0x370] ;  /* 0x0003700001157983 */ /* 0x000ee80000300800 */
[----:B------:R-:W3:Y:S04]  /*539c0*/  LDL.LU R22, [R1+0x380] ;  /* 0x0003800001167983 */ /* 0x000ee80000300800 */
[----:B------:R-:W3:Y:S04]  /*539d0*/  LDL.LU R23, [R1+0x38c] ;  /* 0x00038c0001177983 */ /* 0x000ee80000300800 */
[----:B--2---:R-:W4:Y:S04]  /*539e0*/  LDL.LU R4, [R1+0x264] ;  /* 0x0002640001047983 */ /* 0x004f280000300800 */
[----:B------:R-:W2:Y:S04]  /*539f0*/  LDL.LU R5, [R1+0x278] ;  /* 0x0002780001057983 */ /* 0x000ea80000300800 */
[----:B------:R-:W2:Y:S04]  /*53a00*/  LDL.LU R6, [R1+0x28c] ;  /* 0x00028c0001067983 */ /* 0x000ea80000300800 */
[----:B------:R-:W2:Y:S04]  /*53a10*/  LDL.LU R7, [R1+0x334] ;  /* 0x0003340001077983 */ /* 0x000ea80000300800 */
[----:B0-----:R-:W5:Y:S04]  /*53a20*/  LDL.LU R8, [R1+0x2dc] ;  /* 0x0002dc0001087983 */ /* 0x001f680000300800 */
[----:B------:R-:W2:Y:S04]  /*53a30*/  LDL.LU R9, [R1+0x31c] ;  /* 0x00031c0001097983 */ /* 0x000ea80000300800 */
[----:B------:R-:W2:Y:S04]  /*53a40*/  LDL.LU R10, [R1+0x290] ;  /* 0x00029000010a7983 */ /* 0x000ea80000300800 */
[----:B------:R-:W2:Y:S04]  /*53a50*/  LDL.LU R11, [R1+0x344] ;  /* 0x00034400010b7983 */ /* 0x000ea80000300800 */
[----:B------:R0:W-:Y:S04]  /*53a60*/  STS.128 [R28+0x580], R12 ;  /* 0x0005800c1c007388 */ /* 0x0001e80000000c00 */
[----:B------:R1:W-:Y:S04]  /*53a70*/  STS.128 [R28+0x200], R16 ;  /* 0x000200101c007388 */ /* 0x0003e80000000c00 */
[----:B0-----:R-:W2:Y:S04]  /*53a80*/  LDL.LU R12, [R1+0x310] ;  /* 0x00031000010c7983 */ /* 0x001ea80000300800 */
[----:B------:R-:W3:Y:S04]  /*53a90*/  LDL.LU R13, [R1+0x324] ;  /* 0x00032400010d7983 */ /* 0x000ee80000300800 */
[----:B------:R-:W3:Y:S04]  /*53aa0*/  LDL.LU R14, [R1+0x328] ;  /* 0x00032800010e7983 */ /* 0x000ee80000300800 */
[----:B------:R-:W3:Y:S04]  /*53ab0*/  LDL.LU R15, [R1+0x320] ;  /* 0x00032000010f7983 */ /* 0x000ee80000300800 */
[----:B-1----:R-:W3:Y:S04]  /*53ac0*/  LDL.LU R16, [R1+0x35c] ;  /* 0x00035c0001107983 */ /* 0x002ee80000300800 */
[----:B------:R-:W3:Y:S04]  /*53ad0*/  LDL.LU R17, [R1+0x36c] ;  /* 0x00036c0001117983 */ /* 0x000ee80000300800 */
[----:B------:R-:W3:Y:S04]  /*53ae0*/  LDL.LU R18, [R1+0x37c] ;  /* 0x00037c0001127983 */ /* 0x000ee80000300800 */
[----:B------:R-:W3:Y:S01]  /*53af0*/  LDL.LU R19, [R1+0x394] ;  /* 0x0003940001137983 */ /* 0x000ee20000300800 */
[----:B----4-:R-:W-:-:S03]  /*53b00*/  F2FP.BF16.PACK_AB R4, R27, R4 ;  /* 0x000000041b04723e */ /* 0x010fc600000010ff */
[----:B------:R-:W4:Y:S01]  /*53b10*/  LDL.LU R27, [R1+0x2070] ;  /* 0x00207000011b7983 */ /* 0x000f220000300800 */
[----:B-----5:R-:W-:-:S03]  /*53b20*/  F2FP.BF16.PACK_AB R8, R2, R8 ;  /* 0x000000080208723e */ /* 0x020fc600000010ff */
[----:B------:R-:W5:Y:S01]  /*53b30*/  LDL.LU R2, [R1+0x206c] ;  /* 0x00206c0001027983 */ /* 0x000f620000300800 */
[----:B--2---:R-:W-:-:S03]  /*53b40*/  F2FP.BF16.PACK_AB R12, R0, R12 ;  /* 0x0000000c000c723e */ /* 0x004fc600000010ff */
[----:B------:R-:W2:Y:S01]  /*53b50*/  LDL.LU R0, [R1+0x2068] ;  /* 0x0020680001007983 */ /* 0x000ea20000300800 */
[----:B-----5:R-:W-:-:S03]  /*53b60*/  F2FP.BF16.PACK_AB R5, R2, R5 ;  /* 0x000000050205723e */ /* 0x020fc600000010ff */
[----:B------:R-:W5:Y:S01]  /*53b70*/  LDL.LU R2, [R1+0x2064] ;  /* 0x0020640001027983 */ /* 0x000f620000300800 */
[----:B---3--:R-:W-:Y:S02]  /*53b80*/  F2FP.BF16.PACK_AB R9, R13, R9 ;  /* 0x000000090d09723e */ /* 0x008fe400000010ff */
[----:B------:R-:W-:Y:S02]  /*53b90*/  F2FP.BF16.PACK_AB R13, R14, R15 ;  /* 0x0000000f0e0d723e */ /* 0x000fe400000010ff */
[----:B------:R-:W-:Y:S02]  /*53ba0*/  F2FP.BF16.PACK_AB R6, R10, R6 ;  /* 0x000000060a06723e */ /* 0x000fe400000010ff */
[----:B----4-:R-:W-:Y:S02]  /*53bb0*/  F2FP.BF16.PACK_AB R10, R7, R27 ;  /* 0x0000001b070a723e */ /* 0x010fe400000010ff */
[----:B--2---:R-:W-:Y:S02]  /*53bc0*/  F2FP.BF16.PACK_AB R7, R25, R0 ;  /* 0x000000001907723e */ /* 0x004fe400000010ff */
[----:B-----5:R-:W-:-:S02]  /*53bd0*/  F2FP.BF16.PACK_AB R14, R26, R2 ;  /* 0x000000021a0e723e */ /* 0x020fc400000010ff */
[----:B------:R-:W2:Y:S04]  /*53be0*/  LDL.LU R2, [R1+0x2060] ;  /* 0x0020600001027983 */ /* 0x000ea80000300800 */
[----:B------:R-:W3:Y:S01]  /*53bf0*/  LDL.LU R0, [R1+0x205c] ;  /* 0x00205c0001007983 */ /* 0x000ee20000300800 */
[----:B------:R-:W-:-:S03]  /*53c00*/  F2FP.BF16.PACK_AB R11, R11, R24 ;  /* 0x000000180b0b723e */ /* 0x000fc600000010ff */
[----:B------:R-:W4:Y:S01]  /*53c10*/  LDL.LU R27, [R1+0x3f4] ;  /* 0x0003f400011b7983 */ /* 0x000f220000300800 */
[----:B------:R-:W-:-:S03]  /*53c20*/  F2FP.BF16.PACK_AB R15, R3, R29 ;  /* 0x0000001d030f723e */ /* 0x000fc600000010ff */
[----:B------:R-:W5:Y:S04]  /*53c30*/  LDL.LU R26, [R1+0x400] ;  /* 0x00040000011a7983 */ /* 0x000f680000300800 */
[----:B------:R-:W5:Y:S04]  /*53c40*/  LDL.LU R25, [R1+0x3f8] ;  /* 0x0003f80001197983 */ /* 0x000f680000300800 */
[----:B------:R-:W4:Y:S04]  /*53c50*/  LDL.LU R24, [R1+0x40c] ;  /* 0x00040c0001187983 */ /* 0x000f280000300800 */
[----:B------:R-:W4:Y:S04]  /*53c60*/  LDL.LU R3, [R1+0x404] ;  /* 0x0004040001037983 */ /* 0x000f280000300800 */
[----:B------:R-:W4:Y:S01]  /*53c70*/  LDL.LU R29, [R1+0x410] ;  /* 0x00041000011d7983 */ /* 0x000f220000300800 */
[----:B--2---:R-:W-:-:S03]  /*53c80*/  F2FP.BF16.PACK_AB R16, R2, R16 ;  /* 0x000000100210723e */ /* 0x004fc600000010ff */
[----:B------:R-:W2:Y:S01]  /*53c90*/  LDL.LU R2, [R1+0x2058] ;  /* 0x0020580001027983 */ /* 0x000ea20000300800 */
[----:B---3--:R-:W-:-:S03]  /*53ca0*/  F2FP.BF16.PACK_AB R20, R0, R20 ;  /* 0x000000140014723e */ /* 0x008fc600000010ff */
[----:B------:R-:W3:Y:S01]  /*53cb0*/  LDL.LU R0, [R1+0x2054] ;  /* 0x0020540001007983 */ /* 0x000ee20000300800 */
[----:B--2---:R-:W-:-:S03]  /*53cc0*/  F2FP.BF16.PACK_AB R17, R2, R17 ;  /* 0x000000110211723e */ /* 0x004fc600000010ff */
[----:B------:R-:W2:Y:S01]  /*53cd0*/  LDL.LU R2, [R1+0x2050] ;  /* 0x0020500001027983 */ /* 0x000ea20000300800 */
[----:B---3--:R-:W-:-:S03]  /*53ce0*/  F2FP.BF16.PACK_AB R21, R0, R21 ;  /* 0x000000150015723e */ /* 0x008fc600000010ff */
[----:B------:R-:W3:Y:S01]  /*53cf0*/  LDL.LU R0, [R1+0x204c] ;  /* 0x00204c0001007983 */ /* 0x000ee20000300800 */
[----:B--2---:R-:W-:-:S03]  /*53d00*/  F2FP.BF16.PACK_AB R18, R2, R18 ;  /* 0x000000120212723e */ /* 0x004fc600000010ff */
[----:B------:R-:W2:Y:S01]  /*53d10*/  LDL.LU R2, [R1+0x2048] ;  /* 0x0020480001027983 */ /* 0x000ea20000300800 */
[----:B---3--:R-:W-:-:S03]  /*53d20*/  F2FP.BF16.PACK_AB R22, R0, R22 ;  /* 0x000000160016723e */ /* 0x008fc600000010ff */
[----:B------:R-:W2:Y:S01]  /*53d30*/  LDL.LU R0, [R1+0x2044] ;  /* 0x0020440001007983 */ /* 0x000ea20000300800 */
[----:B------:R-:W-:-:S03]  /*53d40*/  F2FP.BF16.PACK_AB R19, R19, R23 ;  /* 0x000000171313723e */ /* 0x000fc600000010ff */
[----:B------:R0:W-:Y:S04]  /*53d50*/  STS.128 [R28+0x600], R4 ;  /* 0x000600041c007388 */ /* 0x0001e80000000c00 */
[----:B------:R1:W-:Y:S01]  /*53d60*/  STS.128 [R28+0x280], R8 ;  /* 0x000280081c007388 */ /* 0x0003e20000000c00 */
[----:B--2---:R-:W-:-:S03]  /*53d70*/  F2FP.BF16.PACK_AB R23, R0, R2 ;  /* 0x000000020017723e */ /* 0x004fc600000010ff */
[----:B------:R-:W2:Y:S04]  /*53d80*/  LDL.LU R0, [R1+0x2040] ;  /* 0x0020400001007983 */ /* 0x000ea80000300800 */
[----:B------:R-:W3:Y:S04]  /*53d90*/  LDL.LU R2, [R1+0x203c] ;  /* 0x00203c0001027983 */ /* 0x000ee80000300800 */
[----:B0-----:R-:W2:Y:S04]  /*53da0*/  LDL.LU R4, [R1+0x3dc] ;  /* 0x0003dc0001047983 */ /* 0x001ea80000300800 */
[----:B------:R-:W3:Y:S04]  /*53db0*/  LDL.LU R5, [R1+0x3e4] ;  /* 0x0003e40001057983 */ /* 0x000ee80000300800 */
[----:B------:R-:W3:Y:S04]  /*53dc0*/  LDL.LU R6, [R1+0x3ec] ;  /* 0x0003ec0001067983 */ /* 0x000ee80000300800 */
[----:B------:R-:W4:Y:S04]  /*53dd0*/  LDL.LU R7, [R1+0x3fc] ;  /* 0x0003fc0001077983 */ /* 0x000f280000300800 */
[----:B-1----:R-:W3:Y:S04]  /*53de0*/  LDL.LU R8, [R1+0x3e0] ;  /* 0x0003e00001087983 */ /* 0x002ee80000300800 */
[----:B------:R-:W4:Y:S04]  /*53df0*/  LDL.LU R9, [R1+0x3e8] ;  /* 0x0003e80001097983 */ /* 0x000f280000300800 */
[----:B------:R-:W5:Y:S04]  /*53e00*/  LDL.LU R11, [R1+0x3f0] ;  /* 0x0003f000010b7983 */ /* 0x000f680000300800 */
[----:B------:R-:W-:Y:S04]  /*53e10*/  STL [R1+0x2018], R17 ;  /* 0x0020181101007387 */ /* 0x000fe80000100800 */
[----:B------:R-:W-:Y:S04]  /*53e20*/  STL [R1+0x202c], R20 ;  /* 0x00202c1401007387 */ /* 0x000fe80000100800 */
[----:B------:R-:W-:Y:S04]  /*53e30*/  STL [R1+0x2024], R21 ;  /* 0x0020241501007387 */ /* 0x000fe80000100800 */
[----:B------:R-:W-:Y:S04]  /*53e40*/  STL [R1+0x2020], R22 ;  /* 0x0020201601007387 */ /* 0x000fe80000100800 */
[----:B------:R-:W-:Y:S01]  /*53e50*/  STL [R1+0x201c], R23 ;  /* 0x00201c1701007387 */ /* 0x000fe20000100800 */
[----:B--2---:R-:W-:-:S03]  /*53e60*/  F2FP.BF16.PACK_AB R4, R4, R0 ;  /* 0x000000000404723e */ /* 0x004fc600000010ff */
[----:B------:R-:W2:Y:S01]  /*53e70*/  LDL.LU R0, [R1+0x2038] ;  /* 0x0020380001007983 */ /* 0x000ea20000300800 */
[----:B---3--:R-:W-:-:S03]  /*53e80*/  F2FP.BF16.PACK_AB R8, R8, R2 ;  /* 0x000000020808723e */ /* 0x008fc600000010ff */
[----:B------:R-:W3:Y:S04]  /*53e90*/  LDL.LU R2, [R1+0x2034] ;  /* 0x0020340001027983 */ /* 0x000ee80000300800 */
[----:B------:R-:W0:Y:S01]  /*53ea0*/  S2R R10, SR_TID.X ;  /* 0x00000000000a7919 */ /* 0x000e220000002100 */
[----:B----4-:R-:W-:Y:S02]  /*53eb0*/  F2FP.BF16.PACK_AB R5, R9, R5 ;  /* 0x000000050905723e */ /* 0x010fe400000010ff */
[----:B-----5:R-:W-:Y:S01]  /*53ec0*/  F2FP.BF16.PACK_AB R9, R11, R6 ;  /* 0x000000060b09723e */ /* 0x020fe200000010ff */
[----:B------:R1:W-:Y:S01]  /*53ed0*/  STS.128 [R28+0x700], R20 ;  /* 0x000700141c007388 */ /* 0x0003e20000000c00 */
[----:B------:R-:W-:-:S03]  /*53ee0*/  F2FP.BF16.PACK_AB R6, R7, R27 ;  /* 0x0000001b0706723e */ /* 0x000fc600000010ff */
[----:B------:R-:W-:Y:S01]  /*53ef0*/  STS.128 [R28+0x300], R16 ;  /* 0x000300101c007388 */ /* 0x000fe20000000c00 */
[----:B------:R-:W-:-:S03]  /*53f00*/  F2FP.BF16.PACK_AB R7, R24, R3 ;  /* 0x000000031807723e */ /* 0x000fc600000010ff */
[----:B------:R4:W-:Y:S04]  /*53f10*/  STS.128 [R28+0x680], R12 ;  /* 0x0006800c1c007388 */ /* 0x0009e80000000c00 */
[----:B-1----:R-:W5:Y:S01]  /*53f20*/  LDL.LU R20, [R1+0x20] ;  /* 0x0000200001147983 */ /* 0x002f620000300800 */
[----:B0-----:R-:W-:-:S04]  /*53f30*/  SHF.R.U32.HI R10, RZ, 0x6, R10 ;  /* 0x00000006ff0a7819 */ /* 0x001fc8000001160a */
[----:B------:R-:W-:-:S05]  /*53f40*/  SGXT.U32 R10, R10, 0x1 ;  /* 0x000000010a0a781a */ /* 0x000fca0000000000 */
[----:B----4-:R-:W-:Y:S01]  /*53f50*/  IMAD R13, R10, c[0x0][0x1c8], RZ ;  /* 0x000072000a0d7a24 */ /* 0x010fe200078e02ff */
[----:B------:R-:W-:Y:S01]  /*53f60*/  F2FP.BF16.PACK_AB R10, R26, R25 ;  /* 0x000000191a0a723e */ /* 0x000fe200000010ff */
[----:B------:R0:W-:Y:S01]  /*53f70*/  STS.128 [R28+0x380], R4 ;  /* 0x000380041c007388 */ /* 0x0001e20000000c00 */
[----:B---3--:R-:W-:-:S03]  /*53f80*/  F2FP.BF16.PACK_AB R11, R29, R2 ;  /* 0x000000021d0b723e */ /* 0x008fc600000010ff */
[----:B------:R-:W3:Y:S04]  /*53f90*/  LDL.LU R2, [R1+0x2030] ;  /* 0x0020300001027983 */ /* 0x000ee80000300800 */
        /* <DEDUP_REMOVED lines=11> */
[----:B0-----:R-:W4:Y:S04]  /*54050*/  LDL R6, [R1+0x10] ;  /* 0x0000100001067983 */ /* 0x001f280000100800 */
[----:B------:R-:W-:Y:S01]  /*54060*/  STS.128 [R28+0x780], R8 ;  /* 0x000780081c007388 */ /* 0x000fe20000000c00 */
[----:B------:R-:W-:-:S03]  /*54070*/  MOV R18, c[0x0][0x1c8] ;  /* 0x0000720000127a02 */ /* 0x000fc60000000f00 */
[----:B------:R-:W-:Y:S01]  /*54080*/  BAR.SYNC.DEFER_BLOCKING 0x0 ;  /* 0x0000000000007b1d */ /* 0x000fe20000010000 */
[----:B--2---:R-:W-:Y:S01]  /*54090*/  LEA R12, P0, R13, R0, 0x1 ;  /* 0x000000000d0c7211 */ /* 0x004fe200078008ff */
[----:B------:R-:W-:-:S05]  /*540a0*/  IMAD R15, R18, 0x2, R13 ;  /* 0x00000002120f7824 */ /* 0x000fca00078e020d */
[----:B------:R-:W-:-:S05]  /*540b0*/  LEA R16, R18, R15, 0x1 ;  /* 0x0000000f12107211 */ /* 0x000fca00078e08ff */
[----:B------:R-:W-:Y:S01]  /*540c0*/  IMAD R7, R18, 0x2, R16 ;  /* 0x0000000212077824 */ /* 0x000fe200078e0210 */
[----:B---3--:R-:W-:Y:S02]  /*540d0*/  LEA.HI.X.SX32 R13, R13, R2, 0x1, P0 ;  /* 0x000000020d0d7211 */ /* 0x008fe400000f0eff */
[----:B------:R-:W-:-:S04]  /*540e0*/  LEA R14, P0, R15, R0, 0x1 ;  /* 0x000000000f0e7211 */ /* 0x000fc800078008ff */
[----:B------:R-:W-:Y:S02]  /*540f0*/  LEA.HI.X.SX32 R15, R15, R2, 0x1, P0 ;  /* 0x000000020f0f7211 */ /* 0x000fe400000f0eff */
[----:B------:R-:W-:-:S04]  /*54100*/  LEA R4, P0, R16, R0, 0x1 ;  /* 0x0000000010047211 */ /* 0x000fc800078008ff */
[----:B------:R-:W-:Y:S01]  /*54110*/  LEA.HI.X.SX32 R5, R16, R2, 0x1, P0 ;  /* 0x0000000210057211 */ /* 0x000fe200000f0eff */
[----:B----4-:R0:W-:Y:S04]  /*54120*/  STG.E.U16 [R12.64], R6 ;  /* 0x000000060c007986 */ /* 0x0101e8000c101506 */
[----:B-----5:R1:W-:Y:S04]  /*54130*/  STG.E.U16 [R14.64], R20 ;  /* 0x000000140e007986 */ /* 0x0203e8000c101506 */
[----:B0-----:R-:W2:Y:S04]  /*54140*/  LDL.LU R13, [R1+0x50] ;  /* 0x00005000010d7983 */ /* 0x001ea80000300800 */
[----:B------:R-:W3:Y:S04]  /*54150*/  LDL.LU R16, [R1] ;  /* 0x0000000001107983 */ /* 0x000ee80000300800 */
[----:B-1----:R-:W4:Y:S04]  /*54160*/  LDL.LU R14, [R1+0x10] ;  /* 0x00001000010e7983 */ /* 0x002f280000300800 */
[----:B------:R-:W5:Y:S01]  /*54170*/  LDL.LU R15, [R1+0x30] ;  /* 0x00003000010f7983 */ /* 0x000f620000300800 */
[----:B------:R-:W-:-:S02]  /*54180*/  LEA R6, P0, R7, R0, 0x1 ;  /* 0x0000000007067211 */ /* 0x000fc400078008ff */
[C---:B------:R-:W-:Y:S02]  /*54190*/  LEA R9, R18.reuse, R7, 0x1 ;  /* 0x0000000712097211 */ /* 0x040fe400078e08ff */
[----:B------:R-:W-:Y:S02]  /*541a0*/  LEA.HI.X.SX32 R7, R7, R2, 0x1, P0 ;  /* 0x0000000207077211 */ /* 0x000fe400000f0eff */
[----:B------:R-:W-:Y:S01]  /*541b0*/  LEA R8, P0, R9, R0, 0x1 ;  /* 0x0000000009087211 */ /* 0x000fe200078008ff */
[----:B------:R-:W-:-:S03]  /*541c0*/  IMAD R10, R18, 0x2, R9 ;  /* 0x00000002120a7824 */ /* 0x000fc600078e0209 */
[----:B------:R-:W-:Y:S02]  /*541d0*/  LEA.HI.X.SX32 R9, R9, R2, 0x1, P0 ;  /* 0x0000000209097211 */ /* 0x000fe400000f0eff */
[----:B------:R-:W-:Y:S02]  /*541e0*/  LEA R11, R18, R10, 0x1 ;  /* 0x0000000a120b7211 */ /* 0x000fe400078e08ff */
[----:B------:R-:W-:Y:S01]  /*541f0*/  PRMT R12, R25, 0x7632, R12 ;  /* 0x00007632190c7816 */ /* 0x000fe2000000000c */
[----:B-----5:R0:W-:Y:S04]  /*54200*/  STG.E.U16 [R4.64], R15 ;  /* 0x0000000f04007986 */ /* 0x0201e8000c101506 */
[----:B---3--:R1:W-:Y:S01]  /*54210*/  STG.E.U16 [R6.64], R16 ;  /* 0x0000001006007986 */ /* 0x0083e2000c101506 */
[----:B0-----:R-:W-:-:S04]  /*54220*/  LEA R4, P0, R10, R0, 0x1 ;  /* 0x000000000a047211 */ /* 0x001fc800078008ff */
[----:B------:R-:W-:Y:S01]  /*54230*/  LEA.HI.X.SX32 R5, R10, R2, 0x1, P0 ;  /* 0x000000020a057211 */ /* 0x000fe200000f0eff */
[C---:B------:R-:W-:Y:S01]  /*54240*/  IMAD R10, R18.reuse, 0x2, R11 ;  /* 0x00000002120a7824 */ /* 0x040fe200078e020b */
[C---:B-1----:R-:W-:Y:S01]  /*54250*/  LEA R6, P0, R11.reuse, R0, 0x1 ;  /* 0x000000000b067211 */ /* 0x042fe200078008ff */
[----:B--2---:R0:W-:Y:S03]  /*54260*/  STG.E.U16 [R8.64], R13 ;  /* 0x0000000d08007986 */ /* 0x0041e6000c101506 */
[----:B------:R-:W-:Y:S02]  /*54270*/  LEA.HI.X.SX32 R7, R11, R2, 0x1, P0 ;  /* 0x000000020b077211 */ /* 0x000fe400000f0eff */
[----:B------:R-:W-:Y:S01]  /*54280*/  LEA R11, R18, R10, 0x1 ;  /* 0x0000000a120b7211 */ /* 0x000fe200078e08ff */
[----:B------:R1:W-:Y:S01]  /*54290*/  STG.E.U16 [R4.64], R23 ;  /* 0x0000001704007986 */ /* 0x0003e2000c101506 */
[----:B0-----:R-:W-:-:S04]  /*542a0*/  LEA R8, P0, R10, R0, 0x1 ;  /* 0x000000000a087211 */ /* 0x001fc800078008ff */
[----:B------:R-:W-:Y:S01]  /*542b0*/  LEA.HI.X.SX32 R9, R10, R2, 0x1, P0 ;  /* 0x000000020a097211 */ /* 0x000fe200000f0eff */
[C---:B------:R-:W-:Y:S01]  /*542c0*/  IMAD R10, R18.reuse, 0x2, R11 ;  /* 0x00000002120a7824 */ /* 0x040fe200078e020b */
[C---:B-1----:R-:W-:Y:S01]  /*542d0*/  LEA R4, P0, R11.reuse, R0, 0x1 ;  /* 0x000000000b047211 */ /* 0x042fe200078008ff */
[----:B------:R0:W-:Y:S03]  /*542e0*/  STG.E.U16 [R6.64], R22 ;  /* 0x0000001606007986 */ /* 0x0001e6000c101506 */
        /* <DEDUP_REMOVED lines=21> */
[----:B------:R-:W-:Y:S01]  /*54440*/  IMAD R10, R18, 0x2, R11 ;  /* 0x00000002120a7824 */ /* 0x000fe200078e020b */
[C---:B-1----:R-:W-:Y:S01]  /*54450*/  LEA R4, P0, R11.reuse, R0, 0x1 ;  /* 0x000000000b047211 */ /* 0x042fe200078008ff */
[----:B------:R0:W-:Y:S03]  /*54460*/  STG.E.U16 [R6.64], R25 ;  /* 0x0000001906007986 */ /* 0x0001e6000c101506 */
[----:B------:R-:W-:Y:S01]  /*54470*/  LEA.HI.X.SX32 R5, R11, R2, 0x1, P0 ;  /* 0x000000020b057211 */ /* 0x000fe200000f0eff */
[----:B------:R1:W-:Y:S04]  /*54480*/  STG.E.U16 [R8.64], R29 ;  /* 0x0000001d08007986 */ /* 0x0003e8000c101506 */
[----:B------:R2:W-:Y:S01]  /*54490*/  STG.E.U16 [R4.64], R24 ;  /* 0x0000001804007986 */ /* 0x0005e2000c101506 */
[----:B0-----:R-:W-:-:S02]  /*544a0*/  LEA R6, P0, R10, R0, 0x1 ;  /* 0x000000000a067211 */ /* 0x001fc400078008ff */
[----:B-1----:R-:W-:Y:S02]  /*544b0*/  LEA R8, R18, R10, 0x1 ;  /* 0x0000000a12087211 */ /* 0x002fe400078e08ff */
[----:B------:R-:W-:Y:S02]  /*544c0*/  LEA.HI.X.SX32 R7, R10, R2, 0x1, P0 ;  /* 0x000000020a077211 */ /* 0x000fe400000f0eff */
[----:B--2---:R-:W-:Y:S01]  /*544d0*/  LEA R4, P0, R8, R0, 0x1 ;  /* 0x0000000008047211 */ /* 0x004fe200078008ff */
[----:B------:R-:W-:Y:S01]  /*544e0*/  IMAD R9, R18, 0x2, R8 ;  /* 0x0000000212097824 */ /* 0x000fe200078e0208 */
[----:B----4-:R-:W-:Y:S01]  /*544f0*/  PRMT R11, R14, 0x7632, R11 ;  /* 0x000076320e0b7816 */ /* 0x010fe2000000000b */
[----:B------:R0:W-:Y:S01]  /*54500*/  STG.E.U16 [R6.64], R3 ;  /* 0x0000000306007986 */ /* 0x0001e2000c101506 */
[----:B------:R-:W-:Y:S02]  /*54510*/  LEA.HI.X.SX32 R5, R8, R2, 0x1, P0 ;  /* 0x0000000208057211 */ /* 0x000fe400000f0eff */
[----:B------:R-:W-:-:S02]  /*54520*/  LEA R8, R18, R9, 0x1 ;  /* 0x0000000912087211 */ /* 0x000fc400078e08ff */
[----:B------:R-:W-:Y:S01]  /*54530*/  PRMT R10, R20, 0x7632, R10 ;  /* 0x00007632140a7816 */ /* 0x000fe2000000000a */
[----:B------:R1:W-:Y:S04]  /*54540*/  STG.E.U16 [R4.64], R11 ;  /* 0x0000000b04007986 */ /* 0x0003e8000c101506 */
[----:B------:R-:W2:Y:S01]  /*54550*/  LDL.LU R20, [R1+0x202c] ;  /* 0x00202c0001147983 */ /* 0x000ea20000300800 */
[----:B0-----:R-:W-:-:S04]  /*54560*/  LEA R6, P0, R9, R0, 0x1 ;  /* 0x0000000009067211 */ /* 0x001fc800078008ff */
[----:B------:R-:W-:Y:S01]  /*54570*/  LEA.HI.X.SX32 R7, R9, R2, 0x1, P0 ;  /* 0x0000000209077211 */ /* 0x000fe200000f0eff */
[--C-:B------:R-:W-:Y:S01]  /*54580*/  IMAD R9, R18, 0x2, R8.reuse ;  /* 0x0000000212097824 */ /* 0x100fe200078e0208 */
[C---:B-1----:R-:W-:Y:S02]  /*54590*/  LEA R4, P0, R8.reuse, R0, 0x1 ;  /* 0x0000000008047211 */ /* 0x042fe400078008ff */
[----:B------:R-:W-:Y:S01]  /*545a0*/  PRMT R11, R15, 0x7632, R11 ;  /* 0x000076320f0b7816 */ /* 0x000fe2000000000b */
[----:B------:R0:W-:Y:S01]  /*545b0*/  STG.E.U16 [R6.64], R10 ;  /* 0x0000000a06007986 */ /* 0x0001e2000c101506 */
[----:B------:R-:W-:Y:S02]  /*545c0*/  LEA.HI.X.SX32 R5, R8, R2, 0x1, P0 ;  /* 0x0000000208057211 */ /* 0x000fe400000f0eff */
[----:B------:R-:W-:-:S03]  /*545d0*/  PRMT R8, R16, 0x7632, R8 ;  /* 0x0000763210087816 */ /* 0x000fc60000000008 */
[----:B------:R1:W-:Y:S01]  /*545e0*/  STG.E.U16 [R4.64], R11 ;  /* 0x0000000b04007986 */ /* 0x0003e2000c101506 */
[C---:B0-----:R-:W-:Y:S02]  /*545f0*/  LEA R6, P0, R9.reuse, R0, 0x1 ;  /* 0x0000000009067211 */ /* 0x041fe400078008ff */
[----:B------:R-:W-:Y:S02]  /*54600*/  LEA R10, R18, R9, 0x1 ;  /* 0x00000009120a7211 */ /* 0x000fe400078e08ff */
[----:B------:R-:W-:Y:S02]  /*54610*/  LEA.HI.X.SX32 R7, R9, R2, 0x1, P0 ;  /* 0x0000000209077211 */ /* 0x000fe400000f0eff */
[----:B-1----:R-:W-:Y:S01]  /*54620*/  LEA R4, P0, R10, R0, 0x1 ;  /* 0x000000000a047211 */ /* 0x002fe200078008ff */
[----:B------:R-:W-:Y:S01]  /*54630*/  IMAD R9, R18, 0x2, R10 ;  /* 0x0000000212097824 */ /* 0x000fe200078e020a */
[----:B------:R-:W-:Y:S01]  /*54640*/  PRMT R11, R13, 0x7632, R11 ;  /* 0x000076320d0b7816 */ /* 0x000fe2000000000b */
[----:B------:R0:W-:Y:S01]  /*54650*/  STG.E.U16 [R6.64], R8 ;  /* 0x0000000806007986 */ /* 0x0001e2000c101506 */
[----:B------:R-:W-:-:S02]  /*54660*/  LEA.HI.X.SX32 R5, R10, R2, 0x1, P0 ;  /* 0x000000020a057211 */ /* 0x000fc400000f0eff */
[----:B------:R-:W-:-:S03]  /*54670*/  LEA R10, R18, R9, 0x1 ;  /* 0x00000009120a7211 */ /* 0x000fc600078e08ff */
[----:B------:R1:W-:Y:S01]  /*54680*/  STG.E.U16 [R4.64], R11 ;  /* 0x0000000b04007986 */ /* 0x0003e2000c101506 */
[----:B0-----:R-:W-:Y:S02]  /*54690*/  LEA R6, P0, R9, R0, 0x1 ;  /* 0x0000000009067211 */ /* 0x001fe400078008ff */
[----:B------:R-:W-:Y:S02]  /*546a0*/  PRMT R8, R23, 0x7632, R8 ;  /* 0x0000763217087816 */ /* 0x000fe40000000008 */
[----:B------:R-:W-:Y:S01]  /*546b0*/  LEA.HI.X.SX32 R7, R9, R2, 0x1, P0 ;  /* 0x0000000209077211 */ /* 0x000fe200000f0eff */
[----:B------:R-:W-:Y:S01]  /*546c0*/  IMAD R9, R18, 0x2, R10 ;  /* 0x0000000212097824 */ /* 0x000fe200078e020a */
[----:B-1----:R-:W-:Y:S02]  /*546d0*/  LEA R4, P0, R10, R0, 0x1 ;  /* 0x000000000a047211 */ /* 0x002fe400078008ff */
        /* <DEDUP_REMOVED lines=9> */
[C---:B-1----:R-:W-:Y:S02]  /*54770*/  LEA R4, P0, R10.reuse, R0, 0x1 ;  /* 0x000000000a047211 */ /* 0x042fe400078008ff */
        /* <DEDUP_REMOVED lines=15> */
[----:B0-----:R-:W-:-:S04]  /*54870*/  LEA R6, P0, R9, R0, 0x1 ;  /* 0x0000000009067211 */ /* 0x001fc800078008ff */
[----:B------:R-:W-:Y:S02]  /*54880*/  LEA.HI.X.SX32 R7, R9, R2, 0x1, P0 ;  /* 0x0000000209077211 */ /* 0x000fe400000f0eff */
[----:B-1----:R-:W-:Y:S02]  /*54890*/  LEA R4, P0, R10, R0, 0x1 ;  /* 0x000000000a047211 */ /* 0x002fe400078008ff */
[----:B------:R-:W-:Y:S02]  /*548a0*/  PRMT R8, R26, 0x7632, R8 ;  /* 0x000076321a087816 */ /* 0x000fe40000000008 */
[----:B------:R-:W-:Y:S02]  /*548b0*/  LEA.HI.X.SX32 R5, R10, R2, 0x1, P0 ;  /* 0x000000020a057211 */ /* 0x000fe400000f0eff */
[----:B------:R-:W-:Y:S02]  /*548c0*/  PRMT R11, R29, 0x7632, R11 ;  /* 0x000076321d0b7816 */ /* 0x000fe4000000000b */
[----:B------:R-:W3:Y:S04]  /*548d0*/  LDL.LU R29, [R1+0x14] ;  /* 0x00001400011d7983 */ /* 0x000ee80000300800 */
[----:B------:R-:W-:Y:S04]  /*548e0*/  STG.E.U16 [R6.64], R8 ;  /* 0x0000000806007986 */ /* 0x000fe8000c101506 */
[----:B------:R0:W-:Y:S04]  /*548f0*/  STG.E.U16 [R4.64], R12 ;  /* 0x0000000c04007986 */ /* 0x0001e8000c101506 */
[----:B0-----:R-:W4:Y:S04]  /*54900*/  LDL.LU R12, [R1+0x24] ;  /* 0x00002400010c7983 */ /* 0x001f280000300800 */
[----:B------:R-:W5:Y:S04]  /*54910*/  LDL.LU R14, [R1+0x34] ;  /* 0x00003400010e7983 */ /* 0x000f680000300800 */
[----:B------:R-:W2:Y:S04]  /*54920*/  LDL.LU R15, [R1+0x4] ;  /* 0x00000400010f7983 */ /* 0x000ea80000300800 */
[----:B------:R-:W2:Y:S04]  /*54930*/  LDL.LU R16, [R1+0x54] ;  /* 0x0000540001107983 */ /* 0x000ea80000300800 */
[----:B------:R-:W2:Y:S04]  /*54940*/  LDL.LU R13, [R1+0x64] ;  /* 0x00006400010d7983 */ /* 0x000ea80000300800 */
[----:B------:R-:W2:Y:S04]  /*54950*/  LDL.LU R23, [R1+0x44] ;  /* 0x0000440001177983 */ /* 0x000ea80000300800 */
[----:B------:R-:W2:Y:S04]  /*54960*/  LDL.LU R22, [R1+0x74] ;  /* 0x0000740001167983 */ /* 0x000ea80000300800 */
[----:B------:R-:W2:Y:S01]  /*54970*/  LDL.LU R21, [R1+0x84] ;  /* 0x0000840001157983 */ /* 0x000ea20000300800 */
[----:B------:R-:W-:-:S03]  /*54980*/  IMAD R9, R18, 0x2, R10 ;  /* 0x0000000212097824 */ /* 0x000fc600078e020a */
[----:B------:R-:W2:Y:S04]  /*54990*/  LDL.LU R17, [R1+0x94] ;  /* 0x0000940001117983 */ /* 0x000ea80000300800 */
[----:B------:R-:W2:Y:S01]  /*549a0*/  LDL.LU R19, [R1+0xa4] ;  /* 0x0000a40001137983 */ /* 0x000ea20000300800 */
[C---:B------:R-:W-:Y:S02]  /*549b0*/  LEA R6, P0, R9.reuse, R0, 0x1 ;  /* 0x0000000009067211 */ /* 0x040fe400078008ff */
[----:B------:R-:W-:Y:S01]  /*549c0*/  LEA R10, R18, R9, 0x1 ;  /* 0x00000009120a7211 */ /* 0x000fe200078e08ff */
[----:B------:R-:W2:Y:S01]  /*549d0*/  LDL.LU R27, [R1+0xb4] ;  /* 0x0000b400011b7983 */ /* 0x000ea20000300800 */
[----:B------:R-:W-:Y:S02]  /*549e0*/  LEA.HI.X.SX32 R7, R9, R2, 0x1, P0 ;  /* 0x0000000209077211 */ /* 0x000fe400000f0eff */
[C---:B------:R-:W-:Y:S01]  /*549f0*/  LEA R8, P0, R10.reuse, R0, 0x1 ;  /* 0x000000000a087211 */ /* 0x040fe200078008ff */
[----:B------:R-:W2:Y:S04]  /*54a00*/  LDL.LU R26, [R1+0xc4] ;  /* 0x0000c400011a7983 */ /* 0x000ea80000300800 */
[----:B------:R-:W2:Y:S01]  /*54a10*/  LDL.LU R25, [R1+0xd4] ;  /* 0x0000d40001197983 */ /* 0x000ea20000300800 */
[----:B------:R-:W-:-:S03]  /*54a20*/  LEA.HI.X.SX32 R9, R10, R2, 0x1, P0 ;  /* 0x000000020a097211 */ /* 0x000fc600000f0eff */
[----:B------:R0:W-:Y:S02]  /*54a30*/  STG.E.U16 [R6.64], R11 ;  /* 0x0000000b06007986 */ /* 0x0001e4000c101506 */
[----:B0-----:R-:W-:Y:S02]  /*54a40*/  PRMT R11, R24, 0x7632, R11 ;  /* 0x00007632180b7816 */ /* 0x001fe4000000000b */
[----:B------:R-:W2:Y:S04]  /*54a50*/  LDL.LU R24, [R1+0xe4] ;  /* 0x0000e40001187983 */ /* 0x000ea80000300800 */
[----:B------:R0:W-:Y:S02]  /*54a60*/  STG.E.U16 [R8.64], R11 ;  /* 0x0000000b08007986 */ /* 0x0001e4000c101506 */
[----:B0-----:R-:W-:-:S02]  /*54a70*/  PRMT R9, R3, 0x7632, R9 ;  /* 0x0000763203097816 */ /* 0x001fc40000000009 */
[----:B------:R-:W2:Y:S01]  /*54a80*/  LDL.LU R3, [R1+0xf4] ;  /* 0x0000f40001037983 */ /* 0x000ea20000300800 */
[----:B------:R-:W-:-:S05]  /*54a90*/  IMAD R5, R18, 0x2, R10 ;  /* 0x0000000212057824 */ /* 0x000fca00078e020a */
[C---:B------:R-:W-:Y:S02]  /*54aa0*/  LEA R4, P0, R5.reuse, R0, 0x1 ;  /* 0x0000000005047211 */ /* 0x040fe400078008ff */
[C---:B------:R-:W-:Y:S02]  /*54ab0*/  LEA R7, R18.reuse, R5, 0x1 ;  /* 0x0000000512077211 */ /* 0x040fe400078e08ff */
[----:B------:R-:W-:Y:S02]  /*54ac0*/  LEA.HI.X.SX32 R5, R5, R2, 0x1, P0 ;  /* 0x0000000205057211 */ /* 0x000fe400000f0eff */
[----:B------:R-:W-:Y:S01]  /*54ad0*/  LEA R6, P0, R7, R0, 0x1 ;  /* 0x0000000007067211 */ /* 0x000fe200078008ff */
[----:B------:R-:W-:-:S03]  /*54ae0*/  IMAD R10, R18, 0x2, R7 ;  /* 0x00000002120a7824 */ /* 0x000fc600078e0207 */
[----:B------:R-:W-:Y:S02]  /*54af0*/  LEA.HI.X.SX32 R7, R7, R2, 0x1, P0 ;  /* 0x0000000207077211 */ /* 0x000fe400000f0eff */
[----:B------:R-:W-:Y:S02]  /*54b00*/  LEA R8, P0, R10, R0, 0x1 ;  /* 0x000000000a087211 */ /* 0x000fe400078008ff */
[----:B------:R-:W-:Y:S01]  /*54b10*/  LEA R11, R18, R10, 0x1 ;  /* 0x0000000a120b7211 */ /* 0x000fe200078e08ff */
[----:B------:R0:W-:Y:S02]  /*54b20*/  STG.E.U16 [R4.64], R9 ;  /* 0x0000000904007986 */ /* 0x0001e4000c101506 */
[----:B0-----:R-:W-:Y:S02]  /*54b30*/  LEA.HI.X.SX32 R9, R10, R2, 0x1, P0 ;  /* 0x000000020a097211 */ /* 0x001fe400000f0eff */
[----:B------:R-:W-:Y:S01]  /*54b40*/  IMAD R10, R18, 0x2, R11 ;  /* 0x00000002120a7824 */ /* 0x000fe200078e020b */
[----:B------:R-:W-:-:S04]  /*54b50*/  LEA R4, P0, R11, R0, 0x1 ;  /* 0x000000000b047211 */ /* 0x000fc800078008ff */
[----:B------:R-:W-:Y:S02]  /*54b60*/  LEA.HI.X.SX32 R5, R11, R2, 0x1, P0 ;  /* 0x000000020b057211 */ /* 0x000fe400000f0eff */
[----:B------:R-:W-:Y:S01]  /*54b70*/  LEA R11, R18, R10, 0x1 ;  /* 0x0000000a120b7211 */ /* 0x000fe200078e08ff */
[----:B---3--:R0:W-:Y:S02]  /*54b80*/  STG.E.U16 [R6.64], R29 ;  /* 0x0000001d06007986 */ /* 0x0081e4000c101506 */
[----:B0-----:R-:W-:-:S04]  /*54b90*/  LEA R6, P0, R10, R0, 0x1 ;  /* 0x000000000a067211 */ /* 0x001fc800078008ff */
[----:B------:R-:W-:Y:S01]  /*54ba0*/  LEA.HI.X.SX32 R7, R10, R2, 0x1, P0 ;  /* 0x000000020a077211 */ /* 0x000fe200000f0eff */
[----:B------:R-:W-:Y:S01]  /*54bb0*/  IMAD R10, R18, 0x2, R11 ;  /* 0x00000002120a7824 */ /* 0x000fe200078e020b */
[----:B----4-:R0:W-:Y:S04]  /*54bc0*/  STG.E.U16 [R8.64], R12 ;  /* 0x0000000c08007986 */ /* 0x0101e8000c101506 */
[----:B-----5:R1:W-:Y:S01]  /*54bd0*/  STG.E.U16 [R4.64], R14 ;  /* 0x0000000e04007986 */ /* 0x0203e2000c101506 */
[----:B0-----:R-:W-:-:S04]  /*54be0*/  LEA R8, P0, R11, R0, 0x1 ;  /* 0x000000000b087211 */ /* 0x001fc800078008ff */
[----:B------:R-:W-:Y:S02]  /*54bf0*/  LEA.HI.X.SX32 R9, R11, R2, 0x1, P0 ;  /* 0x000000020b097211 */ /* 0x000fe400000f0eff */
[----:B-1----:R-:W-:Y:S02]  /*54c00*/  LEA R4, P0, R10, R0, 0x1 ;  /* 0x000000000a047211 */ /* 0x002fe400078008ff */
[----:B------:R-:W-:Y:S01]  /*54c10*/  LEA R11, R18, R10, 0x1 ;  /* 0x0000000a120b7211 */ /* 0x000fe200078e08ff */
[----:B--2---:R0:W-:Y:S01]  /*54c20*/  STG.E.U16 [R6.64], R15 ;  /* 0x0000000f06007986 */ /* 0x0041e2000c101506 */
[----:B------:R-:W-:-:S03]  /*54c30*/  LEA.HI.X.SX32 R5, R10, R2, 0x1, P0 ;  /* 0x000000020a057211 */ /* 0x000fc600000f0eff */
[----:B------:R-:W-:Y:S01]  /*54c40*/  IMAD R10, R18, 0x2, R11 ;  /* 0x00000002120a7824 */ /* 0x000fe200078e020b */
[----:B------:R1:W-:Y:S01]  /*54c50*/  STG.E.U16 [R8.64], R16 ;  /* 0x0000001008007986 */ /* 0x0003e2000c101506 */
[----:B0-----:R-:W-:-:S04]  /*54c60*/  LEA R6, P0, R11, R0, 0x1 ;  /* 0x000000000b067211 */ /* 0x001fc800078008ff */
[----:B------:R-:W-:Y:S02]  /*54c70*/  LEA.HI.X.SX32 R7, R11, R2, 0x1, P0 ;  /* 0x000000020b077211 */ /* 0x000fe400000f0eff */
[----:B-1----:R-:W-:Y:S02]  /*54c80*/  LEA R8, P0, R10, R0, 0x1 ;  /* 0x000000000a087211 */ /* 0x002fe400078008ff */
[----:B------:R-:W-:Y:S01]  /*54c90*/  LEA R11, R18, R10, 0x1 ;  /* 0x0000000a120b7211 */ /* 0x000fe200078e08ff */
[----:B------:R0:W-:Y:S01]  /*54ca0*/  STG.E.U16 [R4.64], R13 ;  /* 0x0000000d04007986 */ /* 0x0001e2000c101506 */
        /* <DEDUP_REMOVED lines=27> */
[----:B0-----:R-:W-:-:S03]  /*54e60*/  LEA R4, P0, R11, R0, 0x1 ;  /* 0x000000000b047211 */ /* 0x001fc600078008ff */
[----:B------:R0:W-:Y:S01]  /*54e70*/  STG.E.U16 [R8.64], R25 ;  /* 0x0000001908007986 */ /* 0x0001e2000c101506 */
[----:B------:R-:W-:Y:S02]  /*54e80*/  LEA.HI.X.SX32 R5, R11, R2, 0x1, P0 ;  /* 0x000000020b057211 */ /* 0x000fe400000f0eff */
[----:B-1----:R-:W-:-:S03]  /*54e90*/  LEA R6, P0, R10, R0, 0x1 ;  /* 0x000000000a067211 */ /* 0x002fc600078008ff */
[----:B------:R1:W-:Y:S01]  /*54ea0*/  STG.E.U16 [R4.64], R24 ;  /* 0x0000001804007986 */ /* 0x0003e2000c101506 */
[----:B0-----:R-:W-:Y:S02]  /*54eb0*/  LEA R8, R18, R10, 0x1 ;  /* 0x0000000a12087211 */ /* 0x001fe400078e08ff */
[----:B------:R-:W-:-:S03]  /*54ec0*/  LEA.HI.X.SX32 R7, R10, R2, 0x1, P0 ;  /* 0x000000020a077211 */ /* 0x000fc600000f0eff */
[----:B------:R-:W-:Y:S01]  /*54ed0*/  IMAD R9, R18, 0x2, R8 ;  /* 0x0000000212097824 */ /* 0x000fe200078e0208 */
[C---:B-1----:R-:W-:Y:S01]  /*54ee0*/  LEA R4, P0, R8.reuse, R0, 0x1 ;  /* 0x0000000008047211 */ /* 0x042fe200078008ff */
[----:B------:R0:W-:Y:S01]  /*54ef0*/  STG.E.U16 [R6.64], R3 ;  /* 0x0000000306007986 */ /* 0x0001e2000c101506 */
[----:B------:R-:W-:Y:S02]  /*54f00*/  PRMT R11, R29, 0x7632, R11 ;  /* 0x000076321d0b7816 */ /* 0x000fe4000000000b */
[----:B------:R-:W-:Y:S01]  /*54f10*/  LEA.HI.X.SX32 R5, R8, R2, 0x1, P0 ;  /* 0x0000000208057211 */ /* 0x000fe200000f0eff */
[----:B------:R-:W2:Y:S01]  /*54f20*/  LDL.LU R29, [R1+0x2028] ;  /* 0x00202800011d7983 */ /* 0x000ea20000300800 */
[----:B------:R-:W-:Y:S02]  /*54f30*/  LEA R8, R18, R9, 0x1 ;  /* 0x0000000912087211 */ /* 0x000fe400078e08ff */
[----:B------:R-:W-:Y:S01]  /*54f40*/  PRMT R10, R12, 0x7632, R10 ;  /* 0x000076320c0a7816 */ /* 0x000fe2000000000a */
[----:B------:R1:W-:Y:S01]  /*54f50*/  STG.E.U16 [R4.64], R11 ;  /* 0x0000000b04007986 */ /* 0x0003e2000c101506 */
[----:B0-----:R-:W-:-:S04]  /*54f60*/  LEA R6, P0, R9, R0, 0x1 ;  /* 0x0000000009067211 */ /* 0x001fc800078008ff */
[----:B------:R-:W-:Y:S01]  /*54f70*/  LEA.HI.X.SX32 R7, R9, R2, 0x1, P0 ;  /* 0x0000000209077211 */ /* 0x000fe200000f0eff */
[----:B------:R-:W-:Y:S01]  /*54f80*/  IMAD R9, R18, 0x2, R8 ;  /* 0x0000000212097824 */ /* 0x000fe200078e0208 */
[----:B-1----:R-:W-:-:S03]  /*54f90*/  LEA R4, P0, R8, R0, 0x1 ;  /* 0x0000000008047211 */ /* 0x002fc600078008ff */
[----:B------:R0:W-:Y:S01]  /*54fa0*/  STG.E.U16 [R6.64], R10 ;  /* 0x0000000a06007986 */ /* 0x0001e2000c101506 */
[----:B------:R-:W-:Y:S02]  /*54fb0*/  PRMT R11, R14, 0x7632, R11 ;  /* 0x000076320e0b7816 */ /* 0x000fe4000000000b */
[----:B------:R-:W-:Y:S02]  /*54fc0*/  LEA.HI.X.SX32 R5, R8, R2, 0x1, P0 ;  /* 0x0000000208057211 */ /* 0x000fe400000f0eff */
[----:B------:R-:W-:-:S03]  /*54fd0*/  PRMT R8, R15, 0x7632, R8 ;  /* 0x000076320f087816 */ /* 0x000fc60000000008 */
[----:B------:R1:W-:Y:S01]  /*54fe0*/  STG.E.U16 [R4.64], R11 ;  /* 0x0000000b04007986 */ /* 0x0003e2000c101506 */
[C---:B0-----:R-:W-:Y:S02]  /*54ff0*/  LEA R6, P0, R9.reuse, R0, 0x1 ;  /* 0x0000000009067211 */ /* 0x041fe400078008ff */
[----:B------:R-:W-:Y:S02]  /*55000*/  LEA R10, R18, R9, 0x1 ;  /* 0x00000009120a7211 */ /* 0x000fe400078e08ff */
[----:B------:R-:W-:-:S03]  /*55010*/  LEA.HI.X.SX32 R7, R9, R2, 0x1, P0 ;  /* 0x0000000209077211 */ /* 0x000fc600000f0eff */
[----:B------:R-:W-:Y:S01]  /*55020*/  IMAD R9, R18, 0x2, R10 ;  /* 0x0000000212097824 */ /* 0x000fe200078e020a */
[----:B-1----:R-:W-:Y:S01]  /*55030*/  LEA R4, P0, R10, R0, 0x1 ;  /* 0x000000000a047211 */ /* 0x002fe200078008ff */
[----:B------:R0:W-:Y:S01]  /*55040*/  STG.E.U16 [R6.64], R8 ;  /* 0x0000000806007986 */ /* 0x0001e2000c101506 */
[----:B------:R-:W-:Y:S02]  /*55050*/  PRMT R11, R16, 0x7632, R11 ;  /* 0x00007632100b7816 */ /* 0x000fe4000000000b */
[----:B------:R-:W-:Y:S02]  /*55060*/  LEA.HI.X.SX32 R5, R10, R2, 0x1, P0 ;  /* 0x000000020a057211 */ /* 0x000fe400000f0eff */
[----:B------:R-:W-:-:S03]  /*55070*/  LEA R10, R18, R9, 0x1 ;  /* 0x00000009120a7211 */ /* 0x000fc600078e08ff */
[----:B------:R1:W-:Y:S01]  /*55080*/  STG.E.U16 [R4.64], R11 ;  /* 0x0000000b04007986 */ /* 0x0003e2000c101506 */
[----:B0-----:R-:W-:Y:S02]  /*55090*/  LEA R6, P0, R9, R0, 0x1 ;  /* 0x0000000009067211 */ /* 0x001fe400078008ff */
[----:B------:R-:W-:Y:S02]  /*550a0*/  PRMT R8, R13, 0x7632, R8 ;  /* 0x000076320d087816 */ /* 0x000fe40000000008 */
[----:B------:R-:W-:Y:S01]  /*550b0*/  LEA.HI.X.SX32 R7, R9, R2, 0x1, P0 ;  /* 0x0000000209077211 */ /* 0x000fe200000f0eff */
[----:B------:R-:W-:Y:S01]  /*550c0*/  IMAD R9, R18, 0x2, R10 ;  /* 0x0000000212097824 */ /* 0x000fe200078e020a */
[----:B-1----:R-:W-:-:S03]  /*550d0*/  LEA R4, P0, R10, R0, 0x1 ;  /* 0x000000000a047211 */ /* 0x002fc600078008ff */
[----:B------:R0:W-:Y:S01]  /*550e0*/  STG.E.U16 [R6.64], R8 ;  /* 0x0000000806007986 */ /* 0x0001e2000c101506 */
[----:B------:R-:W-:Y:S02]  /*550f0*/  PRMT R11, R23, 0x7632, R11 ;  /* 0x00007632170b7816 */ /* 0x000fe4000000000b */
[----:B------:R-:W-:Y:S02]  /*55100*/  LEA.HI.X.SX32 R5, R10, R2, 0x1, P0 ;  /* 0x000000020a057211 */ /* 0x000fe400000f0eff */
[----:B------:R-:W-:-:S03]  /*55110*/  LEA R10, R18, R9, 0x1 ;  /* 0x00000009120a7211 */ /* 0x000fc600078e08ff */
[----:B------:R1:W-:Y:S01]  /*55120*/  STG.E.U16 [R4.64], R11 ;  /* 0x0000000b04007986 */ /* 0x0003e2000c101506 */
[C---:B0-----:R-:W-:Y:S02]  /*55130*/  LEA R6, P0, R9.reuse, R0, 0x1 ;  /* 0x0000000009067211 */ /* 0x041fe400078008ff */
[----:B------:R-:W-:Y:S02]  /*55140*/  PRMT R8, R22, 0x7632, R8 ;  /* 0x0000763216087816 */ /* 0x000fe40000000008 */
[----:B------:R-:W-:Y:S01]  /*55150*/  LEA.HI.X.SX32 R7, R9, R2, 0x1, P0 ;  /* 0x0000000209077211 */ /* 0x000fe200000f0eff */
[----:B------:R-:W-:Y:S01]  /*55160*/  IMAD R9, R18, 0x2, R10 ;  /* 0x0000000212097824 */ /* 0x000fe200078e020a */
[----:B-1----:R-:W-:-:S03]  /*55170*/  LEA R4, P0, R10, R0, 0x1 ;  /* 0x000000000a047211 */ /* 0x002fc600078008ff */
[----:B------:R0:W-:Y:S01]  /*55180*/  STG.E.U16 [R6.64], R8 ;  /* 0x0000000806007986 */ /* 0x0001e2000c101506 */
[----:B------:R-:W-:Y:S02]  /*55190*/  PRMT R11, R21, 0x7632, R11 ;  /* 0x00007632150b7816 */ /* 0x000fe4000000000b */
[----:B------:R-:W-:Y:S01]  /*551a0*/  LEA.HI.X.SX32 R5, R10, R2, 0x1, P0 ;  /* 0x000000020a057211 */ /* 0x000fe200000f0eff */
[----:B------:R-:W3:Y:S01]  /*551b0*/  LDL.LU R21, [R1+0x18] ;  /* 0x0000180001157983 */ /* 0x000ee20000300800 */
[----:B------:R-:W-:-:S03]  /*551c0*/  LEA R10, R18, R9, 0x1 ;  /* 0x00000009120a7211 */ /* 0x000fc600078e08ff */
[----:B------:R1:W-:Y:S01]  /*551d0*/  STG.E.U16 [R4.64], R11 ;  /* 0x0000000b04007986 */ /* 0x0003e2000c101506 */
[----:B0-----:R-:W-:-:S03]  /*551e0*/  LEA R6, P0, R9, R0, 0x1 ;  /* 0x0000000009067211 */ /* 0x001fc600078008ff */
[----:B------:R-:W4:Y:S01]  /*551f0*/  LDL.LU R22, [R1+0x28] ;  /* 0x0000280001167983 */ /* 0x000f220000300800 */
[----:B------:R-:W-:Y:S02]  /*55200*/  PRMT R8, R17, 0x7632, R8 ;  /* 0x0000763211087816 */ /* 0x000fe40000000008 */
[----:B------:R-:W-:Y:S01]  /*55210*/  LEA.HI.X.SX32 R7, R9, R2, 0x1, P0 ;  /* 0x0000000209077211 */ /* 0x000fe200000f0eff */
[----:B------:R-:W-:Y:S01]  /*55220*/  IMAD R9, R18, 0x2, R10 ;  /* 0x0000000212097824 */ /* 0x000fe200078e020a */
[----:B------:R-:W5:Y:S01]  /*55230*/  LDL.LU R23, [R1+0x38] ;  /* 0x0000380001177983 */ /* 0x000f620000300800 */
[----:B-1----:R-:W-:-:S03]  /*55240*/  LEA R4, P0, R10, R0, 0x1 ;  /* 0x000000000a047211 */ /* 0x002fc600078008ff */
[----:B------:R0:W-:Y:S01]  /*55250*/  STG.E.U16 [R6.64], R8 ;  /* 0x0000000806007986 */ /* 0x0001e2000c101506 */
[----:B------:R-:W-:Y:S02]  /*55260*/  LEA.HI.X.SX32 R5, R10, R2, 0x1, P0 ;  /* 0x000000020a057211 */ /* 0x000fe400000f0eff */
[----:B------:R-:W-:Y:S01]  /*55270*/  LEA R10, R18, R9, 0x1 ;  /* 0x00000009120a7211 */ /* 0x000fe200078e08ff */
[----:B------:R-:W2:Y:S01]  /*55280*/  LDL.LU R17, [R1+0x8] ;  /* 0x0000080001117983 */ /* 0x000ea20000300800 */
[----:B0-----:R-:W-:Y:S02]  /*55290*/  LEA R8, P0, R9, R0, 0x1 ;  /* 0x0000000009087211 */ /* 0x001fe400078008ff */
[----:B------:R-:W-:Y:S02]  /*552a0*/  PRMT R6, R19, 0x7632, R6 ;  /* 0x0000763213067816 */ /* 0x000fe40000000006 */
[----:B------:R-:W-:Y:S02]  /*552b0*/  PRMT R7, R27, 0x7632, R7 ;  /* 0x000076321b077816 */ /* 0x000fe40000000007 */
[----:B------:R-:W-:Y:S01]  /*552c0*/  LEA.HI.X.SX32 R9, R9, R2, 0x1, P0 ;  /* 0x0000000209097211 */ /* 0x000fe200000f0eff */
[----:B------:R0:W-:Y:S01]  /*552d0*/  STG.E.U16 [R4.64], R6 ;  /* 0x0000000604007986 */ /* 0x0001e2000c101506 */
[----:B------:R-:W-:-:S03]  /*552e0*/  PRMT R11, R26, 0x7632, R11 ;  /* 0x000076321a0b7816 */ /* 0x000fc6000000000b */
[----:B------:R1:W-:Y:S01]  /*552f0*/  STG.E.U16 [R8.64], R7 ;  /* 0x0000000708007986 */ /* 0x0003e2000c101506 */
[----:B0-----:R-:W-:-:S04]  /*55300*/  LEA R6, P0, R10, R0, 0x1 ;  /* 0x000000000a067211 */ /* 0x001fc800078008ff */
[----:B-1----:R-:W-:Y:S01]  /*55310*/  LEA.HI.X.SX32 R7, R10, R2, 0x1, P0 ;  /* 0x000000020a077211 */ /* 0x002fe200000f0eff */
[----:B------:R-:W-:-:S04]  /*55320*/  IMAD R4, R18, 0x2, R10 ;  /* 0x0000000212047824 */ /* 0x000fc800078e020a */
[----:B------:R0:W-:Y:S01]  /*55330*/  STG.E.U16 [R6.64], R11 ;  /* 0x0000000b06007986 */ /* 0x0001e2000c101506 */
[----:B------:R-:W-:Y:S02]  /*55340*/  LEA R8, P0, R4, R0, 0x1 ;  /* 0x0000000004087211 */ /* 0x000fe400078008ff */
[----:B------:R-:W-:Y:S02]  /*55350*/  PRMT R10, R25, 0x7632, R10 ;  /* 0x00007632190a7816 */ /* 0x000fe4000000000a */
[----:B------:R-:W-:Y:S02]  /*55360*/  LEA R5, R18, R4, 0x1 ;  /* 0x0000000412057211 */ /* 0x000fe400078e08ff */
[----:B0-----:R-:W-:Y:S02]  /*55370*/  PRMT R11, R24, 0x7632, R11 ;  /* 0x00007632180b7816 */ /* 0x001fe4000000000b */
[----:B------:R-:W2:Y:S01]  /*55380*/  LDL.LU R24, [R1+0x58] ;  /* 0x0000580001187983 */ /* 0x000ea20000300800 */
[----:B------:R-:W-:-:S03]  /*55390*/  LEA.HI.X.SX32 R9, R4, R2, 0x1, P0 ;  /* 0x0000000204097211 */ /* 0x000fc600000f0eff */
[----:B------:R-:W2:Y:S01]  /*553a0*/  LDL.LU R25, [R1+0x68] ;  /* 0x0000680001197983 */ /* 0x000ea20000300800 */
[C---:B------:R-:W-:Y:S01]  /*553b0*/  LEA R4, P0, R5.reuse, R0, 0x1 ;  /* 0x0000000005047211 */ /* 0x040fe200078008ff */
[----:B------:R-:W-:Y:S02]  /*553c0*/  IMAD R6, R18, 0x2, R5 ;  /* 0x0000000212067824 */ /* 0x000fe400078e0205 */
[----:B------:R-:W2:Y:S01]  /*553d0*/  LDL.LU R26, [R1+0x48] ;  /* 0x00004800011a7983 */ /* 0x000ea20000300800 */
[----:B------:R-:W-:-:S03]  /*553e0*/  LEA.HI.X.SX32 R5, R5, R2, 0x1, P0 ;  /* 0x0000000205057211 */ /* 0x000fc600000f0eff */
[----:B------:R-:W2:Y:S04]  /*553f0*/  LDL.LU R27, [R1+0x78] ;  /* 0x00007800011b7983 */ /* 0x000ea80000300800 */
[----:B------:R-:W-:Y:S04]  /*55400*/  STG.E.U16 [R8.64], R10 ;  /* 0x0000000a08007986 */ /* 0x000fe8000c101506 */
[----:B------:R0:W-:Y:S02]  /*55410*/  STG.E.U16 [R4.64], R11 ;  /* 0x0000000b04007986 */ /* 0x0001e4000c101506 */
[----:B0-----:R-:W-:-:S02]  /*55420*/  PRMT R5, R3, 0x7632, R5 ;  /* 0x0000763203057816 */ /* 0x001fc40000000005 */
[----:B------:R-:W2:Y:S04]  /*55430*/  LDL.LU R3, [R1+0x88] ;  /* 0x0000880001037983 */ /* 0x000ea80000300800 */
[----:B------:R-:W2:Y:S04]  /*55440*/  LDL.LU R12, [R1+0x98] ;  /* 0x00009800010c7983 */ /* 0x000ea80000300800 */
[----:B------:R-:W2:Y:S04]  /*55450*/  LDL.LU R14, [R1+0xa8] ;  /* 0x0000a800010e7983 */ /* 0x000ea80000300800 */
[----:B------:R-:W2:Y:S04]  /*55460*/  LDL.LU R19, [R1+0xb8] ;  /* 0x0000b80001137983 */ /* 0x000ea80000300800 */
[----:B------:R-:W2:Y:S04]  /*55470*/  LDL.LU R15, [R1+0xc8] ;  /* 0x0000c800010f7983 */ /* 0x000ea80000300800 */
[----:B------:R-:W2:Y:S04]  /*55480*/  LDL.LU R13, [R1+0xd8] ;  /* 0x0000d800010d7983 */ /* 0x000ea80000300800 */
[----:B------:R-:W2:Y:S01]  /*55490*/  LDL.LU R16, [R1+0xe8] ;  /* 0x0000e80001107983 */ /* 0x000ea20000300800 */
[----:B------:R-:W-:-:S02]  /*554a0*/  LEA R8, P0, R6, R0, 0x1 ;  /* 0x0000000006087211 */ /* 0x000fc400078008ff */
[----:B------:R-:W-:Y:S02]  /*554b0*/  LEA R7, R18, R6, 0x1 ;  /* 0x0000000612077211 */ /* 0x000fe400078e08ff */
        /* <DEDUP_REMOVED lines=13> */
[C---:B0-----:R-:W-:Y:S02]  /*55590*/  LEA R6, P0, R10.reuse, R0, 0x1 ;  /* 0x000000000a067211 */ /* 0x041fe400078008ff */
[----:B----4-:R0:W-:Y:S02]  /*555a0*/  STG.E.U16 [R4.64], R22 ;  /* 0x0000001604007986 */ /* 0x0101e4000c101506 */
[----:B------:R-:W-:Y:S01]  /*555b0*/  LEA.HI.X.SX32 R7, R10, R2, 0x1, P0 ;  /* 0x000000020a077211 */ /* 0x000fe200000f0eff */
[----:B------:R-:W-:Y:S01]  /*555c0*/  IMAD R10, R18, 0x2, R11 ;  /* 0x00000002120a7824 */ /* 0x000fe200078e020b */
        /* <DEDUP_REMOVED lines=8> */
[----:B0-----:R-:W-:-:S04]  /*55650*/  LEA R6, P0, R11, R0, 0x1 ;  /* 0x000000000b067211 */ /* 0x001fc800078008ff */
[----:B------:R-:W-:Y:S02]  /*55660*/  LEA.HI.X.SX32 R7, R11, R2, 0x1, P0 ;  /* 0x000000020b077211 */ /* 0x000fe400000f0eff */
[----:B------:R-:W-:Y:S01]  /*55670*/  LEA R11, R18, R10, 0x1 ;  /* 0x0000000a120b7211 */ /* 0x000fe200078e08ff */
[----:B------:R0:W-:Y:S04]  /*55680*/  STG.E.U16 [R4.64], R24 ;  /* 0x0000001804007986 */ /* 0x0001e8000c101506 */
        /* <DEDUP_REMOVED lines=36> */
[----:B------:R-:W-:Y:S01]  /*558d0*/  LEA R4, P0, R5, R0, 0x1 ;  /* 0x0000000005047211 */ /* 0x000fe200078008ff */
[C---:B--2---:R-:W-:Y:S01]  /*558e0*/  IMAD R8, R18.reuse, 0x2, R5 ;  /* 0x0000000212087824 */ /* 0x044fe200078e0205 */
[----:B------:R-:W-:Y:S01]  /*558f0*/  PRMT R11, R21, 0x7632, R11 ;  /* 0x00007632150b7816 */ /* 0x000fe2000000000b */
[----:B------:R0:W-:Y:S01]  /*55900*/  STG.E.U16 [R6.64], R29 ;  /* 0x0000001d06007986 */ /* 0x0001e2000c101506 */
[----:B------:R-:W-:Y:S02]  /*55910*/  LEA.HI.X.SX32 R5, R5, R2, 0x1, P0 ;  /* 0x0000000205057211 */ /* 0x000fe400000f0eff */
[----:B------:R-:W-:Y:S01]  /*55920*/  LEA R9, R18, R8, 0x1 ;  /* 0x0000000812097211 */ /* 0x000fe200078e08ff */
[----:B------:R-:W2:Y:S01]  /*55930*/  LDL.LU R21, [R1+0x2024] ;  /* 0x0020240001157983 */ /* 0x000ea20000300800 */
[----:B------:R-:W-:-:S03]  /*55940*/  PRMT R10, R22, 0x7632, R10 ;  /* 0x00007632160a7816 */ /* 0x000fc6000000000a */
[----:B------:R1:W-:Y:S01]  /*55950*/  STG.E.U16 [R4.64], R11 ;  /* 0x0000000b04007986 */ /* 0x0003e2000c101506 */
[----:B0-----:R-:W-:-:S03]  /*55960*/  LEA R6, P0, R8, R0, 0x1 ;  /* 0x0000000008067211 */ /* 0x001fc600078008ff */
[----:B------:R-:W3:Y:S01]  /*55970*/  LDL.LU R22, [R1+0x2020] ;  /* 0x0020200001167983 */ /* 0x000ee20000300800 */
[----:B------:R-:W-:Y:S01]  /*55980*/  LEA.HI.X.SX32 R7, R8, R2, 0x1, P0 ;  /* 0x0000000208077211 */ /* 0x000fe200000f0eff */
[----:B------:R-:W-:Y:S01]  /*55990*/  IMAD R8, R18, 0x2, R9 ;  /* 0x0000000212087824 */ /* 0x000fe200078e0209 */
[----:B-1----:R-:W-:-:S03]  /*559a0*/  LEA R4, P0, R9, R0, 0x1 ;  /* 0x0000000009047211 */ /* 0x002fc600078008ff */
[----:B------:R0:W-:Y:S01]  /*559b0*/  STG.E.U16 [R6.64], R10 ;  /* 0x0000000a06007986 */ /* 0x0001e2000c101506 */
[----:B------:R-:W-:Y:S02]  /*559c0*/  PRMT R11, R23, 0x7632, R11 ;  /* 0x00007632170b7816 */ /* 0x000fe4000000000b */
[----:B------:R-:W-:Y:S01]  /*559d0*/  LEA.HI.X.SX32 R5, R9, R2, 0x1, P0 ;  /* 0x0000000209057211 */ /* 0x000fe200000f0eff */
[----:B------:R-:W4:Y:S01]  /*559e0*/  LDL.LU R23, [R1+0x201c] ;  /* 0x00201c0001177983 */ /* 0x000f220000300800 */
[----:B------:R-:W-:-:S03]  /*559f0*/  LEA R9, R18, R8, 0x1 ;  /* 0x0000000812097211 */ /* 0x000fc600078e08ff */
[----:B------:R1:W-:Y:S01]  /*55a00*/  STG.E.U16 [R4.64], R11 ;  /* 0x0000000b04007986 */ /* 0x0003e2000c101506 */
[C---:B0-----:R-:W-:Y:S02]  /*55a10*/  LEA R6, P0, R8.reuse, R0, 0x1 ;  /* 0x0000000008067211 */ /* 0x041fe400078008ff */
[----:B------:R-:W-:Y:S02]  /*55a20*/  PRMT R10, R17, 0x7632, R10 ;  /* 0x00007632110a7816 */ /* 0x000fe4000000000a */
[----:B------:R-:W-:Y:S01]  /*55a30*/  LEA.HI.X.SX32 R7, R8, R2, 0x1, P0 ;  /* 0x0000000208077211 */ /* 0x000fe200000f0eff */
[----:B------:R-:W-:Y:S01]  /*55a40*/  IMAD R8, R18, 0x2, R9 ;  /* 0x0000000212087824 */ /* 0x000fe200078e0209 */
[----:B------:R-:W5:Y:S01]  /*55a50*/  LDL.LU R17, [R1+0x2018] ;  /* 0x0020180001117983 */ /* 0x000f620000300800 */
[----:B-1----:R-:W-:-:S03]  /*55a60*/  LEA R4, P0, R9, R0, 0x1 ;  /* 0x0000000009047211 */ /* 0x002fc600078008ff */
[----:B------:R0:W-:Y:S01]  /*55a70*/  STG.E.U16 [R6.64], R10 ;  /* 0x0000000a06007986 */ /* 0x0001e2000c101506 */
[----:B------:R-:W-:Y:S02]  /*55a80*/  PRMT R11, R24, 0x7632, R11 ;  /* 0x00007632180b7816 */ /* 0x000fe4000000000b */
[----:B------:R-:W-:Y:S01]  /*55a90*/  LEA.HI.X.SX32 R5, R9, R2, 0x1, P0 ;  /* 0x0000000209057211 */ /* 0x000fe200000f0eff */
[----:B------:R-:W2:Y:S01]  /*55aa0*/  LDL.LU R24, [R1+0x2014] ;  /* 0x0020140001187983 */ /* 0x000ea20000300800 */
[----:B------:R-:W-:-:S03]  /*55ab0*/  LEA R9, R18, R8, 0x1 ;  /* 0x0000000812097211 */ /* 0x000fc600078e08ff */
[----:B------:R1:W-:Y:S01]  /*55ac0*/  STG.E.U16 [R4.64], R11 ;  /* 0x0000000b04007986 */ /* 0x0003e2000c101506 */
[C---:B0-----:R-:W-:Y:S02]  /*55ad0*/  LEA R6, P0, R8.reuse, R0, 0x1 ;  /* 0x0000000008067211 */ /* 0x041fe400078008ff */
[----:B------:R-:W-:Y:S02]  /*55ae0*/  PRMT R10, R25, 0x7632, R10 ;  /* 0x00007632190a7816 */ /* 0x000fe4000000000a */
[----:B------:R-:W-:Y:S01]  /*55af0*/  LEA.HI.X.SX32 R7, R8, R2, 0x1, P0 ;  /* 0x0000000208077211 */ /* 0x000fe200000f0eff */
[----:B------:R-:W-:Y:S01]  /*55b00*/  IMAD R8, R18, 0x2, R9 ;  /* 0x0000000212087824 */ /* 0x000fe200078e0209 */
[----:B------:R-:W2:Y:S01]  /*55b10*/  LDL.LU R25, [R1+0x2010] ;  /* 0x0020100001197983 */ /* 0x000ea20000300800 */
[----:B-1----:R-:W-:-:S03]  /*55b20*/  LEA R4, P0, R9, R0, 0x1 ;  /* 0x0000000009047211 */ /* 0x002fc600078008ff */
[----:B------:R0:W-:Y:S01]  /*55b30*/  STG.E.U16 [R6.64], R10 ;  /* 0x0000000a06007986 */ /* 0x0001e2000c101506 */
[----:B------:R-:W-:Y:S02]  /*55b40*/  PRMT R11, R26, 0x7632, R11 ;  /* 0x000076321a0b7816 */ /* 0x000fe4000000000b */
[----:B------:R-:W-:Y:S01]  /*55b50*/  LEA.HI.X.SX32 R5, R9, R2, 0x1, P0 ;  /* 0x0000000209057211 */ /* 0x000fe200000f0eff */
[----:B------:R-:W2:Y:S01]  /*55b60*/  LDL.LU R26, [R1+0x200c] ;  /* 0x00200c00011a7983 */ /* 0x000ea20000300800 */
[----:B------:R-:W-:-:S03]  /*55b70*/  PRMT R9, R27, 0x7632, R9 ;  /* 0x000076321b097816 */ /* 0x000fc60000000009 */
[----:B------:R1:W-:Y:S01]  /*55b80*/  STG.E.U16 [R4.64], R11 ;  /* 0x0000000b04007986 */ /* 0x0003e2000c101506 */
[----:B0-----:R-:W-:-:S03]  /*55b90*/  LEA R6, P0, R8, R0, 0x1 ;  /* 0x0000000008067211 */ /* 0x001fc600078008ff */
[----:B------:R-:W2:Y:S01]  /*55ba0*/  LDL.LU R27, [R1+0x2008] ;  /* 0x00200800011b7983 */ /* 0x000ea20000300800 */
[----:B------:R-:W-:Y:S02]  /*55bb0*/  LEA R10, R18, R8, 0x1 ;  /* 0x00000008120a7211 */ /* 0x000fe400078e08ff */
[----:B------:R-:W-:-:S03]  /*55bc0*/  LEA.HI.X.SX32 R7, R8, R2, 0x1, P0 ;  /* 0x0000000208077211 */ /* 0x000fc600000f0eff */
[----:B------:R-:W-:Y:S01]  /*55bd0*/  IMAD R8, R18, 0x2, R10 ;  /* 0x0000000212087824 */ /* 0x000fe200078e020a */
[C---:B-1----:R-:W-:Y:S01]  /*55be0*/  LEA R4, P0, R10.reuse, R0, 0x1 ;  /* 0x000000000a047211 */ /* 0x042fe200078008ff */
[----:B------:R0:W-:Y:S03]  /*55bf0*/  STG.E.U16 [R6.64], R9 ;  /* 0x0000000906007986 */ /* 0x0001e6000c101506 */
[----:B------:R-:W-:Y:S02]  /*55c00*/  LEA.HI.X.SX32 R5, R10, R2, 0x1, P0 ;  /* 0x000000020a057211 */ /* 0x000fe400000f0eff */
[----:B------:R-:W-:Y:S02]  /*55c10*/  PRMT R11, R3, 0x7632, R11 ;  /* 0x00007632030b7816 */ /* 0x000fe4000000000b */
[----:B------:R-:W2:Y:S01]  /*55c20*/  LDL.LU R3, [R1+0x2004] ;  /* 0x0020040001037983 */ /* 0x000ea20000300800 */
[----:B0-----:R-:W-:-:S02]  /*55c30*/  LEA R6, P0, R8, R0, 0x1 ;  /* 0x0000000008067211 */ /* 0x001fc400078008ff */
[----:B------:R-:W-:Y:S02]  /*55c40*/  PRMT R9, R12, 0x7632, R9 ;  /* 0x000076320c097816 */ /* 0x000fe40000000009 */
[----:B------:R-:W-:Y:S01]  /*55c50*/  LEA.HI.X.SX32 R7, R8, R2, 0x1, P0 ;  /* 0x0000000208077211 */ /* 0x000fe200000f0eff */
[----:B------:R-:W-:Y:S04]  /*55c60*/  STG.E.U16 [R4.64], R11 ;  /* 0x0000000b04007986 */ /* 0x000fe8000c101506 */
[----:B------:R0:W-:Y:S02]  /*55c70*/  STG.E.U16 [R6.64], R9 ;  /* 0x0000000906007986 */ /* 0x0001e4000c101506 */
[----:B0-----:R-:W-:Y:S02]  /*55c80*/  PRMT R9, R19, 0x7632, R9 ;  /* 0x0000763213097816 */ /* 0x001fe40000000009 */
[----:B------:R-:W2:Y:S01]  /*55c90*/  LDL.LU R19, [R1+0x1c] ;  /* 0x00001c0001137983 */ /* 0x000ea20000300800 */
[----:B------:R-:W-:-:S02]  /*55ca0*/  LEA R10, R18, R8, 0x1 ;  /* 0x00000008120a7211 */ /* 0x000fc400078e08ff */
[----:B------:R-:W-:Y:S01]  /*55cb0*/  PRMT R11, R14, 0x7632, R11 ;  /* 0x000076320e0b7816 */ /* 0x000fe2000000000b */
[----:B------:R-:W3:Y:S01]  /*55cc0*/  LDL.LU R12, [R1+0x2c] ;  /* 0x00002c00010c7983 */ /* 0x000ee20000300800 */
[----:B------:R-:W-:Y:S01]  /*55cd0*/  LEA R4, P0, R10, R0, 0x1 ;  /* 0x000000000a047211 */ /* 0x000fe200078008ff */
[----:B------:R-:W-:-:S03]  /*55ce0*/  IMAD R8, R18, 0x2, R10 ;  /* 0x0000000212087824 */ /* 0x000fc600078e020a */
[----:B------:R-:W-:Y:S02]  /*55cf0*/  LEA.HI.X.SX32 R5, R10, R2, 0x1, P0 ;  /* 0x000000020a057211 */ /* 0x000fe400000f0eff */
[----:B------:R-:W-:Y:S02]  /*55d00*/  LEA R6, P0, R8, R0, 0x1 ;  /* 0x0000000008067211 */ /* 0x000fe400078008ff */
[----:B------:R-:W-:Y:S01]  /*55d10*/  LEA R10, R18, R8, 0x1 ;  /* 0x00000008120a7211 */ /* 0x000fe200078e08ff */
[----:B------:R0:W-:Y:S01]  /*55d20*/  STG.E.U16 [R4.64], R11 ;  /* 0x0000000b04007986 */ /* 0x0001e2000c101506 */
[----:B------:R-:W-:-:S03]  /*55d30*/  LEA.HI.X.SX32 R7, R8, R2, 0x1, P0 ;  /* 0x0000000208077211 */ /* 0x000fc600000f0eff */
[----:B------:R-:W-:Y:S02]  /*55d40*/  IMAD R8, R18, 0x2, R10 ;  /* 0x0000000212087824 */ /* 0x000fe400078e020a */
[----:B------:R1:W-:Y:S01]  /*55d50*/  STG.E.U16 [R6.64], R9 ;  /* 0x0000000906007986 */ /* 0x0003e2000c101506 */
[C---:B0-----:R-:W-:Y:S02]  /*55d60*/  LEA R4, P0, R10.reuse, R0, 0x1 ;  /* 0x000000000a047211 */ /* 0x041fe400078008ff */
[----:B------:R-:W-:Y:S02]  /*55d70*/  PRMT R11, R15, 0x7632, R11 ;  /* 0x000076320f0b7816 */ /* 0x000fe4000000000b */
[----:B------:R-:W-:Y:S02]  /*55d80*/  LEA.HI.X.SX32 R5, R10, R2, 0x1, P0 ;  /* 0x000000020a057211 */ /* 0x000fe400000f0eff */
[----:B-1----:R-:W-:Y:S02]  /*55d90*/  LEA R6, P0, R8, R0, 0x1 ;  /* 0x0000000008067211 */ /* 0x002fe400078008ff */
[----:B------:R-:W-:-:S02]  /*55da0*/  PRMT R9, R13, 0x7632, R9 ;  /* 0x000076320d097816 */ /* 0x000fc40000000009 */
[----:B------:R-:W-:Y:S01]  /*55db0*/  LEA R10, R18, R8, 0x1 ;  /* 0x00000008120a7211 */ /* 0x000fe200078e08ff */
[----:B------:R-:W4:Y:S01]  /*55dc0*/  LDL.LU R13, [R1+0x3c] ;  /* 0x00003c00010d7983 */ /* 0x000f220000300800 */
[----:B------:R-:W-:-:S03]  /*55dd0*/  LEA.HI.X.SX32 R7, R8, R2, 0x1, P0 ;  /* 0x0000000208077211 */ /* 0x000fc600000f0eff */
[----:B------:R0:W-:Y:S01]  /*55de0*/  STG.E.U16 [R4.64], R11 ;  /* 0x0000000b04007986 */ /* 0x0001e2000c101506 */
[----:B------:R-:W-:-:S03]  /*55df0*/  IMAD R8, R18, 0x2, R10 ;  /* 0x0000000212087824 */ /* 0x000fc600078e020a */
[----:B------:R-:W5:Y:S04]  /*55e00*/  LDL.LU R14, [R1+0xc] ;  /* 0x00000c00010e7983 */ /* 0x000f680000300800 */
[----:B------:R1:W-:Y:S01]  /*55e10*/  STG.E.U16 [R6.64], R9 ;  /* 0x0000000906007986 */ /* 0x0003e2000c101506 */
[C---:B0-----:R-:W-:Y:S02]  /*55e20*/  LEA R4, P0, R10.reuse, R0, 0x1 ;  /* 0x000000000a047211 */ /* 0x041fe400078008ff */
[----:B------:R-:W-:Y:S02]  /*55e30*/  PRMT R11, R29, 0x7632, R11 ;  /* 0x000076321d0b7816 */ /* 0x000fe4000000000b */
[----:B------:R-:W-:Y:S01]  /*55e40*/  LEA.HI.X.SX32 R5, R10, R2, 0x1, P0 ;  /* 0x000000020a057211 */ /* 0x000fe200000f0eff */
[----:B------:R-:W5:Y:S01]  /*55e50*/  LDL.LU R29, [R1+0x2000] ;  /* 0x00200000011d7983 */ /* 0x000f620000300800 */
[----:B------:R-:W-:-:S02]  /*55e60*/  LEA R10, R18, R8, 0x1 ;  /* 0x00000008120a7211 */ /* 0x000fc400078e08ff */
[----:B-1----:R-:W-:Y:S01]  /*55e70*/  LEA R6, P0, R8, R0, 0x1 ;  /* 0x0000000008067211 */ /* 0x002fe200078008ff */
[----:B------:R-:W5:Y:S01]  /*55e80*/  LDL.LU R15, [R1+0x5c] ;  /* 0x00005c00010f7983 */ /* 0x000f620000300800 */
[----:B------:R-:W-:Y:S02]  /*55e90*/  PRMT R9, R16, 0x7632, R9 ;  /* 0x0000763210097816 */ /* 0x000fe40000000009 */
[----:B------:R-:W-:Y:S01]  /*55ea0*/  LEA.HI.X.SX32 R7, R8, R2, 0x1, P0 ;  /* 0x0000000208077211 */ /* 0x000fe200000f0eff */
[----:B------:R-:W5:Y:S01]  /*55eb0*/  LDL.LU R16, [R1+0x6c] ;  /* 0x00006c0001107983 */ /* 0x000f620000300800 */
[----:B------:R-:W-:-:S03]  /*55ec0*/  LEA R8, P0, R10, R0, 0x1 ;  /* 0x000000000a087211 */ /* 0x000fc600078008ff */
[----:B------:R0:W-:Y:S04]  /*55ed0*/  STG.E.U16 [R4.64], R9 ;  /* 0x0000000904007986 */ /* 0x0001e8000c101506 */
[----:B------:R2:W-:Y:S01]  /*55ee0*/  STG.E.U16 [R6.64], R11 ;  /* 0x0000000b06007986 */ /* 0x0005e2000c101506 */
[----:B0-----:R-:W-:Y:S02]  /*55ef0*/  LEA.HI.X.SX32 R9, R10, R2, 0x1, P0 ;  /* 0x000000020a097211 */ /* 0x001fe400000f0eff */
[----:B--2---:R-:W-:-:S03]  /*55f00*/  PRMT R6, R19, 0x7632, R6 ;  /* 0x0000763213067816 */ /* 0x004fc60000000006 */
[----:B------:R0:W-:Y:S04]  /*55f10*/  STG.E.U16 [R8.64], R19 ;  /* 0x0000001308007986 */ /* 0x0001e8000c101506 */
[----:B------:R1:W-:Y:S04]  /*55f20*/  STL.S16 [R1+0x4], R6 ;  /* 0x0000040601007387 */ /* 0x0003e80000100600 */
[----:B0-----:R-:W2:Y:S01]  /*55f30*/  LDL.LU R19, [R1+0x4c] ;  /* 0x00004c0001137983 */ /* 0x001ea20000300800 */
[----:B------:R-:W-:-:S05]  /*55f40*/  IMAD R5, R18, 0x2, R10 ;  /* 0x0000000212057824 */ /* 0x000fca00078e020a */
[C---:B------:R-:W-:Y:S02]  /*55f50*/  LEA R4, P0, R5.reuse, R0, 0x1 ;  /* 0x0000000005047211 */ /* 0x040fe400078008ff */
[C---:B------:R-:W-:Y:S02]  /*55f60*/  LEA R7, R18.reuse, R5, 0x1 ;  /* 0x0000000512077211 */ /* 0x040fe400078e08ff */
[----:B------:R-:W-:Y:S02]  /*55f70*/  LEA.HI.X.SX32 R5, R5, R2, 0x1, P0 ;  /* 0x0000000205057211 */ /* 0x000fe400000f0eff */
[C---:B-1----:R-:W-:Y:S01]  /*55f80*/  LEA R6, P0, R7.reuse, R0, 0x1 ;  /* 0x0000000007067211 */ /* 0x042fe200078008ff */
[----:B------:R-:W-:Y:S01]  /*55f90*/  IMAD R8, R18, 0x2, R7 ;  /* 0x0000000212087824 */ /* 0x000fe200078e0207 */
[----:B---3--:R-:W-:Y:S01]  /*55fa0*/  PRMT R3, R12, 0x7632, R3 ;  /* 0x000076320c037816 */ /* 0x008fe20000000003 */
[----:B------:R0:W-:Y:S01]  /*55fb0*/  STG.E.U16 [R4.64], R12 ;  /* 0x0000000c04007986 */ /* 0x0001e2000c101506 */
[----:B------:R-:W-:-:S02]  /*55fc0*/  LEA.HI.X.SX32 R7, R7, R2, 0x1, P0 ;  /* 0x0000000207077211 */ /* 0x000fc400000f0eff */
[----:B------:R-:W-:Y:S01]  /*55fd0*/  LEA R9, R18, R8, 0x1 ;  /* 0x0000000812097211 */ /* 0x000fe200078e08ff */
[----:B------:R-:W-:Y:S01]  /*55fe0*/  STL [R1+0x1ff4], R3 ;  /* 0x001ff40301007387 */ /* 0x000fe20000100800 */
[----:B----4-:R-:W-:Y:S02]  /*55ff0*/  PRMT R23, R13, 0x7632, R23 ;  /* 0x000076320d177816 */ /* 0x010fe40000000017 */
[C---:B0-----:R-:W-:Y:S01]  /*56000*/  LEA R4, P0, R8.reuse, R0, 0x1 ;  /* 0x0000000008047211 */ /* 0x041fe200078008ff */
[----:B------:R0:W-:Y:S03]  /*56010*/  STG.E.U16 [R6.64], R13 ;  /* 0x0000000d06007986 */ /* 0x0001e6000c101506 */
[----:B------:R-:W-:Y:S01]  /*56020*/  LEA.HI.X.SX32 R5, R8, R2, 0x1, P0 ;  /* 0x0000000208057211 */ /* 0x000fe200000f0eff */
[----:B------:R-:W-:Y:S01]  /*56030*/  IMAD R8, R18, 0x2, R9 ;  /* 0x0000000212087824 */ /* 0x000fe200078e0209 */
[----:B0-----:R-:W3:Y:S01]  /*56040*/  LDL.LU R13, [R1+0x8c] ;  /* 0x00008c00010d7983 */ /* 0x001ee20000300800 */
[----:B------:R-:W-:-:S03]  /*56050*/  LEA R6, P0, R9, R0, 0x1 ;  /* 0x0000000009067211 */ /* 0x000fc600078008ff */
[----:B-----5:R0:W-:Y:S01]  /*56060*/  STG.E.U16 [R4.64], R14 ;  /* 0x0000000e04007986 */ /* 0x0201e2000c101506 */
[----:B------:R-:W-:Y:S02]  /*56070*/  LEA.HI.X.SX32 R7, R9, R2, 0x1, P0 ;  /* 0x0000000209077211 */ /* 0x000fe400000f0eff */
[----:B------:R-:W-:-:S03]  /*56080*/  LEA R9, R18, R8, 0x1 ;  /* 0x0000000812097211 */ /* 0x000fc600078e08ff */
[----:B------:R1:W-:Y:S01]  /*56090*/  STG.E.U16 [R6.64], R15 ;  /* 0x0000000f06007986 */ /* 0x0003e2000c101506 */
[----:B0-----:R-:W-:-:S04]  /*560a0*/  LEA R4, P0, R8, R0, 0x1 ;  /* 0x0000000008047211 */ /* 0x001fc800078008ff */
[----:B------:R-:W-:Y:S01]  /*560b0*/  LEA.HI.X.SX32 R5, R8, R2, 0x1, P0 ;  /* 0x0000000208057211 */ /* 0x000fe200000f0eff */
[----:B------:R-:W-:Y:S01]  /*560c0*/  IMAD R8, R18, 0x2, R9 ;  /* 0x0000000212087824 */ /* 0x000fe200078e0209 */
[----:B-1----:R-:W-:-:S03]  /*560d0*/  LEA R6, P0, R9, R0, 0x1 ;  /* 0x0000000009067211 */ /* 0x002fc600078008ff */
[----:B------:R0:W-:Y:S01]  /*560e0*/  STG.E.U16 [R4.64], R16 ;  /* 0x0000001004007986 */ /* 0x0001e2000c101506 */
[----:B------:R-:W-:Y:S02]  /*560f0*/  LEA.HI.X.SX32 R7, R9, R2, 0x1, P0 ;  /* 0x0000000209077211 */ /* 0x000fe400000f0eff */
[----:B------:R-:W-:Y:S02]  /*56100*/  PRMT R17, R14, 0x7632, R17 ;  /* 0x000076320e117816 */ /* 0x000fe40000000011 */
[----:B------:R-:W-:Y:S01]  /*56110*/  PRMT R22, R15, 0x7632, R22 ;  /* 0x000076320f167816 */ /* 0x000fe20000000016 */
[----:B------:R-:W4:Y:S01]  /*56120*/  LDL.LU R14, [R1+0xbc] ;  /* 0x0000bc00010e7983 */ /* 0x000f220000300800 */
[----:B------:R-:W-:-:S03]  /*56130*/  PRMT R26, R29, 0x7632, R26 ;  /* 0x000076321d1a7816 */ /* 0x000fc6000000001a */
[----:B------:R-:W5:Y:S01]  /*56140*/  LDL.LU R15, [R1+0xcc] ;  /* 0x0000cc00010f7983 */ /* 0x000f620000300800 */
[----:B0-----:R-:W-:-:S04]  /*56150*/  LEA R4, P0, R8, R0, 0x1 ;  /* 0x0000000008047211 */ /* 0x001fc800078008ff */
[----:B------:R-:W-:Y:S01]  /*56160*/  LEA.HI.X.SX32 R5, R8, R2, 0x1, P0 ;  /* 0x0000000208057211 */ /* 0x000fe200000f0eff */
[----:B--2---:R-:W-:Y:S04]  /*56170*/  STG.E.U16 [R6.64], R19 ;  /* 0x0000001306007986 */ /* 0x004fe8000c101506 */
[----:B------:R0:W-:Y:S04]  /*56180*/  STG.E.U16 [R4.64], R29 ;  /* 0x0000001d04007986 */ /* 0x0001e8000c101506 */
[----:B0-----:R-:W2:Y:S01]  /*56190*/  LDL.LU R29, [R1+0x1ffc] ;  /* 0x001ffc00011d7983 */ /* 0x001ea20000300800 */
[----:B------:R-:W-:-:S04]  /*561a0*/  LEA R9, R18, R8, 0x1 ;  /* 0x0000000812097211 */ /* 0x000fc800078e08ff */
[----:B------:R-:W-:Y:S01]  /*561b0*/  LEA R6, P0, R9, R0, 0x1 ;  /* 0x0000000009067211 */ /* 0x000fe200078008ff */
[----:B------:R-:W-:-:S03]  /*561c0*/  IMAD R8, R18, 0x2, R9 ;  /* 0x0000000212087824 */ /* 0x000fc600078e0209 */
[----:B------:R-:W-:Y:S02]  /*561d0*/  LEA.HI.X.SX32 R7, R9, R2, 0x1, P0 ;  /* 0x0000000209077211 */ /* 0x000fe400000f0eff */
[----:B------:R-:W-:Y:S02]  /*561e0*/  LEA R4, P0, R8, R0, 0x1 ;  /* 0x0000000008047211 */ /* 0x000fe400078008ff */
[----:B------:R-:W-:Y:S02]  /*561f0*/  LEA R10, R18, R8, 0x1 ;  /* 0x00000008120a7211 */ /* 0x000fe400078e08ff */
[----:B------:R-:W-:Y:S02]  /*56200*/  LEA.HI.X.SX32 R5, R8, R2, 0x1, P0 ;  /* 0x0000000208057211 */ /* 0x000fe400000f0eff */
[----:B------:R-:W-:Y:S01]  /*56210*/  PRMT R27, R19, 0x7632, R27 ;  /* 0x00007632131b7816 */ /* 0x000fe2000000001b */
[----:B------:R-:W-:Y:S01]  /*56220*/  IMAD R9, R18, 0x2, R10 ;  /* 0x0000000212097824 */ /* 0x000fe200078e020a */
[----:B------:R-:W-:Y:S01]  /*56230*/  PRMT R20, R16, 0x7632, R20 ;  /* 0x0000763210147816 */ /* 0x000fe20000000014 */
[----:B------:R-:W4:Y:S04]  /*56240*/  LDL.LU R19, [R1+0xdc] ;  /* 0x0000dc0001137983 */ /* 0x000f280000300800 */
[----:B---3--:R0:W-:Y:S04]  /*56250*/  STG.E.U16 [R6.64], R13 ;  /* 0x0000000d06007986 */ /* 0x0081e8000c101506 */
[----:B------:R-:W3:Y:S01]  /*56260*/  LDL.LU R16, [R1+0xec] ;  /* 0x0000ec0001107983 */ /* 0x000ee20000300800 */
[----:B0-----:R-:W-:-:S04]  /*56270*/  LEA R6, P0, R10, R0, 0x1 ;  /* 0x000000000a067211 */ /* 0x001fc800078008ff */
[----:B------:R-:W-:Y:S02]  /*56280*/  LEA.HI.X.SX32 R7, R10, R2, 0x1, P0 ;  /* 0x000000020a077211 */ /* 0x000fe400000f0eff */
[----:B------:R-:W3:Y:S01]  /*56290*/  LDL.LU R10, [R1+0xac] ;  /* 0x0000ac00010a7983 */ /* 0x000ee20000300800 */
[----:B--2---:R-:W-:-:S03]  /*562a0*/  PRMT R21, R29, 0x7632, R21 ;  /* 0x000076321d157816 */ /* 0x004fc60000000015 */
[----:B------:R0:W-:Y:S04]  /*562b0*/  STG.E.U16 [R4.64], R29 ;  /* 0x0000001d04007986 */ /* 0x0001e8000c101506 */
[----:B0-----:R-:W2:Y:S04]  /*562c0*/  LDL.LU R29, [R1+0x1ff8] ;  /* 0x001ff800011d7983 */ /* 0x001ea80000300800 */
[----:B------:R-:W2:Y:S01]  /*562d0*/  LDL.LU R3, [R1+0xfc] ;  /* 0x0000fc0001037983 */ /* 0x000ea20000300800 */
[----:B------:R-:W-:Y:S02]  /*562e0*/  LEA R12, R18, R9, 0x1 ;  /* 0x00000009120c7211 */ /* 0x000fe400078e08ff */
[----:B------:R-:W-:-:S02]  /*562f0*/  LEA R4, P0, R9, R0, 0x1 ;  /* 0x0000000009047211 */ /* 0x000fc400078008ff */
[----:B------:R-:W-:Y:S01]  /*56300*/  PRMT R25, R13, 0x7632, R25 ;  /* 0x000076320d197816 */ /* 0x000fe20000000019 */
[----:B------:R-:W-:Y:S01]  /*56310*/  IMAD R13, R18, 0x2, R12 ;  /* 0x00000002120d7824 */ /* 0x000fe200078e020c */
[----:B------:R-:W-:-:S04]  /*56320*/  LEA.HI.X.SX32 R5, R9, R2, 0x1, P0 ;  /* 0x0000000209057211 */ /* 0x000fc800000f0eff */
[----:B------:R-:W-:Y:S01]  /*56330*/  LEA R11, R18, R13, 0x1 ;  /* 0x0000000d120b7211 */ /* 0x000fe200078e08ff */
[----:B---3--:R0:W-:Y:S04]  /*56340*/  STG.E.U16 [R6.64], R10 ;  /* 0x0000000a06007986 */ /* 0x0081e8000c101506 */
[----:B----4-:R1:W-:Y:S01]  /*56350*/  STG.E.U16 [R4.64], R14 ;  /* 0x0000000e04007986 */ /* 0x0103e2000c101506 */
[----:B0-----:R-:W-:-:S04]  /*56360*/  LEA R6, P0, R12, R0, 0x1 ;  /* 0x000000000c067211 */ /* 0x001fc800078008ff */
[----:B------:R-:W-:Y:S02]  /*56370*/  LEA.HI.X.SX32 R7, R12, R2, 0x1, P0 ;  /* 0x000000020c077211 */ /* 0x000fe400000f0eff */
[----:B-1----:R-:W-:-:S03]  /*56380*/  LEA R4, P0, R13, R0, 0x1 ;  /* 0x000000000d047211 */ /* 0x002fc600078008ff */
[----:B-----5:R0:W-:Y:S01]  /*56390*/  STG.E.U16 [R6.64], R15 ;  /* 0x0000000f06007986 */ /* 0x0201e2000c101506 */
[----:B------:R-:W-:Y:S01]  /*563a0*/  LEA.HI.X.SX32 R5, R13, R2, 0x1, P0 ;  /* 0x000000020d057211 */ /* 0x000fe200000f0eff */
[----:B------:R-:W-:-:S04]  /*563b0*/  IMAD R8, R18, 0x2, R11 ;  /* 0x0000000212087824 */ /* 0x000fc800078e020b */
[----:B------:R1:W-:Y:S01]  /*563c0*/  STG.E.U16 [R4.64], R19 ;  /* 0x0000001304007986 */ /* 0x0003e2000c101506 */
[----:B0-----:R-:W-:Y:S02]  /*563d0*/  PRMT R7, R19, 0x7632, R7 ;  /* 0x0000763213077816 */ /* 0x001fe40000000007 */
[----:B------:R-:W-:-:S03]  /*563e0*/  LEA R6, P0, R11, R0, 0x1 ;  /* 0x000000000b067211 */ /* 0x000fc600078008ff */
[----:B------:R0:W-:Y:S01]  /*563f0*/  STL.S16 [R1+0x8], R7 ;  /* 0x0000080701007387 */ /* 0x0001e20000100600 */
[----:B-1----:R-:W-:-:S05]  /*56400*/  PRMT R5, R16, 0x7632, R5 ;  /* 0x0000763210057816 */ /* 0x002fca0000000005 */
[----:B------:R1:W-:Y:S01]  /*56410*/  STL.S16 [R1+0x10], R5 ;  /* 0x0000100501007387 */ /* 0x0003e20000100600 */
[----:B0-----:R-:W-:Y:S02]  /*56420*/  LEA.HI.X.SX32 R7, R11, R2, 0x1, P0 ;  /* 0x000000020b077211 */ /* 0x001fe400000f0eff */
[----:B------:R-:W-:-:S04]  /*56430*/  LEA R4, P0, R8, R0, 0x1 ;  /* 0x0000000008047211 */ /* 0x000fc800078008ff */
[----:B-1----:R-:W-:Y:S01]  /*56440*/  LEA.HI.X.SX32 R5, R8, R2, 0x1, P0 ;  /* 0x0000000208057211 */ /* 0x002fe200000f0eff */
[----:B------:R-:W-:Y:S01]  /*56450*/  STG.E.U16 [R6.64], R16 ;  /* 0x0000001006007986 */ /* 0x000fe2000c101506 */
[----:B--2---:R-:W-:-:S03]  /*56460*/  PRMT R13, R3, 0x7632, R13 ;  /* 0x00007632030d7816 */ /* 0x004fc6000000000d */
[----:B------:R0:W-:Y:S04]  /*56470*/  STG.E.U16 [R4.64], R3 ;  /* 0x0000000304007986 */ /* 0x0001e8000c101506 */
[----:B------:R1:W-:Y:S04]  /*56480*/  STL.S16 [R1+0xc], R13 ;  /* 0x00000c0d01007387 */ /* 0x0003e80000100600 */
[----:B0-----:R-:W2:Y:S04]  /*56490*/  LDL.LU R3, [R1+0x1ff4] ;  /* 0x001ff40001037983 */ /* 0x001ea80000300800 */
[----:B------:R-:W3:Y:S01]  /*564a0*/  LDL.LU.S16 R5, [R1+0x4] ;  /* 0x0000040001057983 */ /* 0x000ee20000300600 */
[----:B------:R-:W-:-:S02]  /*564b0*/  LEA R9, R18, R8, 0x1 ;  /* 0x0000000812097211 */ /* 0x000fc400078e08ff */
[----:B------:R-:W-:Y:S02]  /*564c0*/  PRMT R28, R10, 0x7632, R28 ;  /* 0x000076320a1c7816 */ /* 0x000fe4000000001c */
[----:B------:R-:W-:Y:S01]  /*564d0*/  LEA R8, P0, R9, R0, 0x1 ;  /* 0x0000000009087211 */ /* 0x000fe200078008ff */
[----:B------:R-:W-:-:S03]  /*564e0*/  IMAD R10, R18, 0x2, R9 ;  /* 0x00000002120a7824 */ /* 0x000fc600078e0209 */
[----:B------:R-:W-:Y:S02]  /*564f0*/  LEA.HI.X.SX32 R9, R9, R2, 0x1, P0 ;  /* 0x0000000209097211 */ /* 0x000fe400000f0eff */
[----:B------:R-:W-:-:S04]  /*56500*/  LEA R6, P0, R10, R0, 0x1 ;  /* 0x000000000a067211 */ /* 0x000fc800078008ff */
[----:B------:R-:W-:Y:S02]  /*56510*/  LEA.HI.X.SX32 R7, R10, R2, 0x1, P0 ;  /* 0x000000020a077211 */ /* 0x000fe400000f0eff */
[----:B------:R-:W-:Y:S02]  /*56520*/  LEA R12, R18, R10, 0x1 ;  /* 0x0000000a120c7211 */ /* 0x000fe400078e08ff */
[----:B------:R-:W-:-:S03]  /*56530*/  PRMT R24, R14, 0x7632, R24 ;  /* 0x000076320e187816 */ /* 0x000fc60000000018 */
[----:B------:R-:W-:Y:S01]  /*56540*/  IMAD R14, R18, 0x2, R12 ;  /* 0x00000002120e7824 */ /* 0x000fe200078e020c */
[----:B------:R-:W-:Y:S01]  /*56550*/  PRMT R29, R15, 0x7632, R29 ;  /* 0x000076320f1d7816 */ /* 0x000fe2000000001d */
[----:B------:R-:W-:-:S03]  /*56560*/  IMAD.MOV.U32 R11, RZ, RZ, c[0x0][0x1c8] ;  /* 0x00007200ff0b7624 */ /* 0x000fc600078e00ff */
[----:B------:R-:W-:-:S04]  /*56570*/  LEA R15, R18, R14, 0x1 ;  /* 0x0000000e120f7211 */ /* 0x000fc800078e08ff */
[----:B------:R-:W-:-:S05]  /*56580*/  LEA R19, R11, R15, 0x1 ;  /* 0x0000000f0b137211 */ /* 0x000fca00078e08ff */
[----:B------:R-:W-:-:S05]  /*56590*/  IMAD R18, R11, 0x2, R19 ;  /* 0x000000020b127824 */ /* 0x000fca00078e0213 */
[----:B------:R-:W-:Y:S02]  /*565a0*/  LEA R16, R11, R18, 0x1 ;  /* 0x000000120b107211 */ /* 0x000fe400078e08ff */
[----:B------:R-:W-:-:S03]  /*565b0*/  LEA R4, P0, R12, R0, 0x1 ;  /* 0x000000000c047211 */ /* 0x000fc600078008ff */
[----:B-1----:R-:W-:-:S05]  /*565c0*/  IMAD R13, R11, 0x2, R16 ;  /* 0x000000020b0d7824 */ /* 0x002fca00078e0210 */
[----:B------:R-:W-:Y:S01]  /*565d0*/  LEA R10, R11, R13, 0x1 ;  /* 0x0000000d0b0a7211 */ /* 0x000fe200078e08ff */
[----:B---3--:R-:W-:Y:S04]  /*565e0*/  STG.E.U16 [R8.64], R5 ;  /* 0x0000000508007986 */ /* 0x008fe8000c101506 */
[----:B--2---:R0:W-:Y:S04]  /*565f0*/  STG.E.U16 [R6.64], R3 ;  /* 0x0000000306007986 */ /* 0x0041e8000c101506 */
[----:B0-----:R-:W2:Y:S01]  /*56600*/  LDL.LU R3, [R1+0x1ff0] ;  /* 0x001ff00001037983 */ /* 0x001ea20000300800 */
[----:B------:R-:W-:-:S02]  /*56610*/  LEA.HI.X.SX32 R5, R12, R2, 0x1, P0 ;  /* 0x000000020c057211 */ /* 0x000fc400000f0eff */
[C---:B------:R-:W-:Y:S01]  /*56620*/  LEA R8, P0, R14.reuse, R0, 0x1 ;  /* 0x000000000e087211 */ /* 0x040fe200078008ff */
[----:B------:R-:W-:Y:S01]  /*56630*/  IMAD R11, R11, 0x2, R10 ;  /* 0x000000020b0b7824 */ /* 0x000fe200078e020a */
[----:B------:R-:W-:Y:S02]  /*56640*/  MOV R12, c[0x0][0x1c8] ;  /* 0x00007200000c7a02 */ /* 0x000fe40000000f00 */
[----:B------:R-:W-:Y:S02]  /*56650*/  LEA.HI.X.SX32 R9, R14, R2, 0x1, P0 ;  /* 0x000000020e097211 */ /* 0x000fe400000f0eff */
[----:B------:R-:W-:Y:S01]  /*56660*/  MOV R14, c[0x0][0x1c8] ;  /* 0x00007200000e7a02 */ /* 0x000fe20000000f00 */
[----:B------:R-:W-:Y:S01]  /*56670*/  IMAD R12, R12, 0x2, R11 ;  /* 0x000000020c0c7824 */ /* 0x000fe200078e020b */
[C---:B------:R-:W-:Y:S01]  /*56680*/  LEA R6, P0, R15.reuse, R0, 0x1 ;  /* 0x000000000f067211 */ /* 0x040fe200078008ff */
[----:B------:R0:W-:Y:S02]  /*56690*/  STG.E.U16 [R4.64], R23 ;  /* 0x0000001704007986 */ /* 0x0001e4000c101506 */
[----:B------:R-:W-:Y:S01]  /*566a0*/  IMAD R14, R14, 0x2, R12 ;  /* 0x000000020e0e7824 */ /* 0x000fe200078e020c */
[----:B------:R-:W-:Y:S01]  /*566b0*/  LEA.HI.X.SX32 R7, R15, R2, 0x1, P0 ;  /* 0x000000020f077211 */ /* 0x000fe200000f0eff */
[----:B------:R1:W-:Y:S01]  /*566c0*/  STG.E.U16 [R8.64], R17 ;  /* 0x0000001108007986 */ /* 0x0003e2000c101506 */
[----:B0-----:R-:W-:-:S02]  /*566d0*/  MOV R23, c[0x0][0x1c8] ;  /* 0x0000720000177a02 */ /* 0x001fc40000000f00 */
[----:B------:R-:W-:-:S03]  /*566e0*/  LEA R4, P0, R19, R0, 0x1 ;  /* 0x0000000013047211 */ /* 0x000fc600078008ff */
[----:B------:R-:W-:Y:S01]  /*566f0*/  IMAD R15, R23, 0x2, R14 ;  /* 0x00000002170f7824 */ /* 0x000fe200078e020e */
[----:B------:R-:W-:Y:S01]  /*56700*/  LEA.HI.X.SX32 R5, R19, R2, 0x1, P0 ;  /* 0x0000000213057211 */ /* 0x000fe200000f0eff */
[----:B------:R-:W-:Y:S01]  /*56710*/  IMAD.MOV.U32 R19, RZ, RZ, c[0x0][0x1c8] ;  /* 0x00007200ff137624 */ /* 0x000fe200078e00ff */
[C---:B-1----:R-:W-:Y:S02]  /*56720*/  LEA R8, P0, R18.reuse, R0, 0x1 ;  /* 0x0000000012087211 */ /* 0x042fe400078008ff */
[----:B------:R-:W-:Y:S01]  /*56730*/  LEA R17, R23, R15, 0x1 ;  /* 0x0000000f17117211 */ /* 0x000fe200078e08ff */
[----:B------:R0:W-:Y:S01]  /*56740*/  STG.E.U16 [R6.64], R22 ;  /* 0x0000001606007986 */ /* 0x0001e2000c101506 */
[----:B------:R-:W-:Y:S02]  /*56750*/  LEA.HI.X.SX32 R9, R18, R2, 0x1, P0 ;  /* 0x0000000212097211 */ /* 0x000fe400000f0eff */
[----:B------:R-:W-:Y:S02]  /*56760*/  LEA R23, R19, R17, 0x1 ;  /* 0x0000001113177211 */ /* 0x000fe400078e08ff */
[----:B0-----:R-:W-:-:S03]  /*56770*/  LEA R6, P0, R16, R0, 0x1 ;  /* 0x0000000010067211 */ /* 0x001fc600078008ff */
[----:B------:R-:W-:Y:S01]  /*56780*/  IMAD R22, R19, 0x2, R23 ;  /* 0x0000000213167824 */ /* 0x000fe200078e0217 */
[----:B------:R-:W-:Y:S02]  /*56790*/  LEA.HI.X.SX32 R7, R16, R2, 0x1, P0 ;  /* 0x0000000210077211 */ /* 0x000fe400000f0eff */
[----:B------:R-:W-:Y:S01]  /*567a0*/  MOV R16, c[0x0][0x1c8] ;  /* 0x0000720000107a02 */ /* 0x000fe20000000f00 */
[----:B------:R0:W-:Y:S04]  /*567b0*/  STG.E.U16 [R4.64], R20 ;  /* 0x0000001404007986 */ /* 0x0001e8000c101506 */
[----:B------:R1:W-:Y:S01]  /*567c0*/  STG.E.U16 [R8.64], R27 ;  /* 0x0000001b08007986 */ /* 0x0003e2000c101506 */
[----:B0-----:R-:W-:Y:S01]  /*567d0*/  IMAD R20, R16, 0x2, R22 ;  /* 0x0000000210147824 */ /* 0x001fe200078e0216 */
[----:B------:R-:W-:-:S04]  /*567e0*/  LEA R4, P0, R13, R0, 0x1 ;  /* 0x000000000d047211 */ /* 0x000fc800078008ff */
[----:B------:R-:W-:Y:S02]  /*567f0*/  LEA R19, R16, R20, 0x1 ;  /* 0x0000001410137211 */ /* 0x000fe400078e08ff */
[----:B------:R-:W-:Y:S02]  /*56800*/  LEA.HI.X.SX32 R5, R13, R2, 0x1, P0 ;  /* 0x000000020d057211 */ /* 0x000fe400000f0eff */
[----:B-1----:R-:W-:Y:S01]  /*56810*/  LEA R8, P0, R10, R0, 0x1 ;  /* 0x000000000a087211 */ /* 0x002fe200078008ff */
[----:B------:R-:W-:Y:S01]  /*56820*/  IMAD R13, R16, 0x2, R19 ;  /* 0x00000002100d7824 */ /* 0x000fe200078e0213 */
[----:B------:R-:W-:Y:S02]  /*56830*/  STG.E.U16 [R6.64], R26 ;  /* 0x0000001a06007986 */ /* 0x000fe4000c101506 */
[----:B------:R-:W-:Y:S02]  /*56840*/  LEA.HI.X.SX32 R9, R10, R2, 0x1, P0 ;  /* 0x000000020a097211 */ /* 0x000fe400000f0eff */
[----:B------:R-:W-:Y:S04]  /*56850*/  STL [R1+0x1fc0], R13 ;  /* 0x001fc00d01007387 */ /* 0x000fe80000100800 */
[----:B------:R0:W-:Y:S04]  /*56860*/  STG.E.U16 [R4.64], R25 ;  /* 0x0000001904007986 */ /* 0x0001e8000c101506 */
[----:B------:R1:W-:Y:S04]  /*56870*/  STG.E.U16 [R8.64], R21 ;  /* 0x0000001508007986 */ /* 0x0003e8000c101506 */
[----:B0-----:R-:W3:Y:S04]  /*56880*/  LDL.LU.S16 R25, [R1+0x8] ;  /* 0x0000080001197983 */ /* 0x001ee80000300600 */
[----:B------:R-:W-:Y:S04]  /*56890*/  STL.64 [R1+0x1fe8], R22 ;  /* 0x001fe81601007387 */ /* 0x000fe80000100a00 */
[----:B------:R-:W-:Y:S01]  /*568a0*/  STL [R1+0x1fe0], R20 ;  /* 0x001fe01401007387 */ /* 0x000fe20000100800 */
[----:B------:R-:W-:-:S02]  /*568b0*/  LEA R10, R16, R13, 0x1 ;  /* 0x0000000d100a7211 */ /* 0x000fc400078e08ff */
[----:B------:R-:W-:-:S03]  /*568c0*/  LEA R6, P0, R11, R0, 0x1 ;  /* 0x000000000b067211 */ /* 0x000fc600078008ff */
[----:B------:R-:W-:Y:S01]  /*568d0*/  IMAD R18, R16, 0x2, R10 ;  /* 0x0000000210127824 */ /* 0x000fe200078e020a */
[----:B------:R-:W-:Y:S02]  /*568e0*/  LEA.HI.X.SX32 R7, R11, R2, 0x1, P0 ;  /* 0x000000020b077211 */ /* 0x000fe400000f0eff */
[----:B------:R-:W-:Y:S02]  /*568f0*/  LEA R4, P0, R12, R0, 0x1 ;  /* 0x000000000c047211 */ /* 0x000fe400078008ff */
[----:B------:R-:W-:Y:S02]  /*56900*/  LEA R11, R16, R18, 0x1 ;  /* 0x00000012100b7211 */ /* 0x000fe400078e08ff */
[----:B------:R-:W-:-:S03]  /*56910*/  LEA.HI.X.SX32 R5, R12, R2, 0x1, P0 ;  /* 0x000000020c057211 */ /* 0x000fc600000f0eff */
[----:B------:R-:W-:Y:S01]  /*56920*/  IMAD R12, R16, 0x2, R11 ;  /* 0x00000002100c7824 */ /* 0x000fe200078e020b */
[----:B------:R0:W-:Y:S01]  /*56930*/  STG.E.U16 [R6.64], R28 ;  /* 0x0000001c06007986 */ /* 0x0001e2000c101506 */
[----:B-1----:R-:W-:Y:S02]  /*56940*/  LEA R8, P0, R14, R0, 0x1 ;  /* 0x000000000e087211 */ /* 0x002fe400078008ff */
[----:B0-----:R-:W-:Y:S01]  /*56950*/  MOV R28, c[0x0][0x1c8] ;  /* 0x00007200001c7a02 */ /* 0x001fe20000000f00 */
[----:B------:R0:W-:Y:S04]  /*56960*/  STG.E.U16 [R4.64], R24 ;  /* 0x0000001804007986 */ /* 0x0001e8000c101506 */
[----:B------:R-:W-:Y:S01]  /*56970*/  IMAD R7, R28, 0x2, R12 ;  /* 0x000000021c077824 */ /* 0x000fe200078e020c */
[----:B------:R-:W-:-:S04]  /*56980*/  LEA.HI.X.SX32 R9, R14, R2, 0x1, P0 ;  /* 0x000000020e097211 */ /* 0x000fc800000f0eff */
[C---:B------:R-:W-:Y:S02]  /*56990*/  LEA R14, R28.reuse, R7, 0x1 ;  /* 0x000000071c0e7211 */ /* 0x040fe400078e08ff */
[C---:B0-----:R-:W-:Y:S01]  /*569a0*/  LEA R4, P0, R15.reuse, R0, 0x1 ;  /* 0x000000000f047211 */ /* 0x041fe200078008ff */
[----:B------:R-:W-:Y:S03]  /*569b0*/  STG.E.U16 [R8.64], R29 ;  /* 0x0000001d08007986 */ /* 0x000fe6000c101506 */
[----:B------:R-:W-:Y:S02]  /*569c0*/  LEA.HI.X.SX32 R5, R15, R2, 0x1, P0 ;  /* 0x000000020f057211 */ /* 0x000fe400000f0eff */
[----:B------:R-:W-:Y:S01]  /*569d0*/  LEA R15, R28, R14, 0x1 ;  /* 0x0000000e1c0f7211 */ /* 0x000fe200078e08ff */
[----:B--2---:R-:W0:Y:S01]  /*569e0*/  LDS.128 R20, [R3] ;  /* 0x0000000003147984 */ /* 0x004e220000000c00 */
[----:B------:R-:W-:-:S03]  /*569f0*/  LOP3.LUT R16, R3, 0x20, RZ, 0x3c, !PT ;  /* 0x0000002003107812 */ /* 0x000fc600078e3cff */
[----:B0-----:R-:W-:Y:S04]  /*56a00*/  STL.64 [R1+0x1a0], R20 ;  /* 0x0001a01401007387 */ /* 0x001fe80000100a00 */
[----:B------:R-:W-:Y:S04]  /*56a10*/  STL.64 [R1+0x1a8], R22 ;  /* 0x0001a81601007387 */ /* 0x000fe80000100a00 */
[----:B------:R-:W0:Y:S01]  /*56a20*/  LDS.128 R20, [R16] ;  /* 0x0000000010147984 */ /* 0x000e220000000c00 */
[----:B------:R-:W-:-:S03]  /*56a30*/  LOP3.LUT R13, R3, 0x40, RZ, 0x3c, !PT ;  /* 0x00000040030d7812 */ /* 0x000fc600078e3cff */
[----:B------:R-:W-:Y:S04]  /*56a40*/  STL [R1+0x1f9c], R12 ;  /* 0x001f9c0c01007387 */ /* 0x000fe80000100800 */
[----:B0-----:R-:W-:Y:S01]  /*56a50*/  STL.64 [R1+0x180], R20 ;  /* 0x0001801401007387 */ /* 0x001fe20000100a00 */
[----:B------:R-:W-:-:S03]  /*56a60*/  IMAD.MOV.U32 R27, RZ, RZ, R20 ;  /* 0x000000ffff1b7224 */ /* 0x000fc600078e0014 */
[----:B------:R0:W-:Y:S04]  /*56a70*/  STL.64 [R1+0x188], R22 ;  /* 0x0001881601007387 */ /* 0x0001e80000100a00 */
[----:B0-----:R-:W2:Y:S04]  /*56a80*/  LDL.LU.64 R22, [R1+0x1fe8] ;  /* 0x001fe80001167983 */ /* 0x001ea80000300a00 */
[----:B------:R-:W4:Y:S04]  /*56a90*/  LDL.LU R20, [R1+0x1fe0] ;  /* 0x001fe00001147983 */ /* 0x000f280000300800 */
[----:B------:R0:W-:Y:S04]  /*56aa0*/  STL [R1+0x1f94], R14 ;  /* 0x001f940e01007387 */ /* 0x0001e80000100800 */
[----:B0-----:R-:W5:Y:S04]  /*56ab0*/  LDL.LU.S16 R14, [R1+0xc] ;  /* 0x00000c00010e7983 */ /* 0x001f680000300600 */
[----:B------:R-:W-:Y:S04]  /*56ac0*/  STL.64 [R1+0x1fd8], R10 ;  /* 0x001fd80a01007387 */ /* 0x000fe80000100a00 */
[----:B------:R-:W0:Y:S01]  /*56ad0*/  LDS.128 R8, [R13] ;  /* 0x000000000d087984 */ /* 0x000e220000000c00 */
[----:B------:R-:W-:-:S03]  /*56ae0*/  LEA R21, R28, R15, 0x1 ;  /* 0x0000000f1c157211 */ /* 0x000fc600078e08ff */
[----:B0-----:R-:W-:Y:S04]  /*56af0*/  STL.64 [R1+0x170], R8 ;  /* 0x0001700801007387 */ /* 0x001fe80000100a00 */
[----:B------:R-:W-:Y:S04]  /*56b00*/  STL.64 [R1+0x178], R10 ;  /* 0x0001780a01007387 */ /* 0x000fe80000100a00 */
[----:B------:R0:W-:Y:S01]  /*56b10*/  STL [R1+0x1f8c], R15 ;  /* 0x001f8c0f01007387 */ /* 0x0001e20000100800 */
[----:B------:R-:W-:Y:S01]  /*56b20*/  IMAD.MOV.U32 R26, RZ, RZ, R8 ;  /* 0x000000ffff1a7224 */ /* 0x000fe200078e0008 */
[----:B0-----:R-:W-:-:S05]  /*56b30*/  LOP3.LUT R15, R3, 0x60, RZ, 0x3c, !PT ;  /* 0x00000060030f7812 */ /* 0x001fca00078e3cff */
[----:B------:R-:W0:Y:S01]  /*56b40*/  LDS.128 R8, [R15] ;  /* 0x000000000f087984 */ /* 0x000e220000000c00 */
[----:B------:R-:W-:-:S03]  /*56b50*/  IMAD R24, R28, 0x2, R21 ;  /* 0x000000021c187824 */ /* 0x000fc600078e0215 */
[----:B------:R1:W-:Y:S04]  /*56b60*/  STL [R1+0x1f90], R21 ;  /* 0x001f901501007387 */ /* 0x0003e80000100800 */
[----:B-1----:R-:W4:Y:S01]  /*56b70*/  LDL R21, [R1+0x1a0] ;  /* 0x0001a00001157983 */ /* 0x002f220000100800 */
[----:B0-----:R-:W-:-:S03]  /*56b80*/  MOV R12, R8 ;  /* 0x00000008000c7202 */ /* 0x001fc60000000f00 */
[----:B------:R-:W-:Y:S04]  /*56b90*/  STL.64 [R1+0x150], R8 ;  /* 0x0001500801007387 */ /* 0x000fe80000100a00 */
[----:B------:R-:W-:Y:S04]  /*56ba0*/  STL.64 [R1+0x158], R10 ;  /* 0x0001580a01007387 */ /* 0x000fe80000100a00 */
[----:B------:R-:W-:Y:S04]  /*56bb0*/  STL [R1+0x1fd0], R15 ;  /* 0x001fd00f01007387 */ /* 0x000fe80000100800 */
[----:B------:R0:W-:Y:S04]  /*56bc0*/  STL.64 [R1+0x1fc8], R12 ;  /* 0x001fc80c01007387 */ /* 0x0001e80000100a00 */
[----:B------:R-:W1:Y:S04]  /*56bd0*/  LDS.128 R8, [R3+0x800] ;  /* 0x0008000003087984 */ /* 0x000e680000000c00 */
[----:B0-----:R-:W4:Y:S04]  /*56be0*/  LDL.LU.S16 R12, [R1+0x10] ;  /* 0x00001000010c7983 */ /* 0x001f280000300600 */
[----:B------:R-:W0:Y:S01]  /*56bf0*/  S2R R15, SR_TID.X ;  /* 0x00000000000f7919 */ /* 0x000e220000002100 */
[----:B------:R-:W-:-:S03]  /*56c00*/  LEA R16, P0, R17, R0, 0x1 ;  /* 0x0000000011107211 */ /* 0x000fc600078008ff */
[----:B---3--:R3:W-:Y:S01]  /*56c10*/  STG.E.U16 [R4.64], R25 ;  /* 0x0000001904007986 */ /* 0x0087e2000c101506 */
[----:B------:R-:W-:Y:S02]  /*56c20*/  LEA.HI.X.SX32 R17, R17, R2, 0x1, P0 ;  /* 0x0000000211117211 */ /* 0x000fe400000f0eff */
[----:B------:R-:W-:-:S04]  /*56c30*/  LEA R6, R28, R24, 0x1 ;  /* 0x000000181c067211 */ /* 0x000fc800078e08ff */
[----:B---3--:R-:W-:Y:S01]  /*56c40*/  LEA R25, R28, R6, 0x1 ;  /* 0x000000061c197211 */ /* 0x008fe200078e08ff */
[C---:B0-----:R-:W-:Y:S01]  /*56c50*/  IMAD.SHL.U32 R13, R15.reuse, 0x1000, RZ ;  /* 0x000010000f0d7824 */ /* 0x041fe200078e00ff */
[----:B------:R-:W-:Y:S01]  /*56c60*/  LOP3.LUT R15, R15, 0x7f, RZ, 0xc0, !PT ;  /* 0x0000007f0f0f7812 */ /* 0x000fe200078ec0ff */
[----:B-1----:R-:W-:Y:S01]  /*56c70*/  STL.64 [R1+0x160], R8 ;  /* 0x0001600801007387 */ /* 0x002fe20000100a00 */
[----:B------:R-:W-:Y:S02]  /*56c80*/  IMAD.MOV.U32 R29, RZ, RZ, R8 ;  /* 0x000000ffff1d7224 */ /* 0x000fe400078e0008 */
[----:B------:R-:W-:Y:S01]  /*56c90*/  LOP3.LUT R13, R13, 0x6000, RZ, 0xc0, !PT ;  /* 0x000060000d0d7812 */ /* 0x000fe200078ec0ff */
[----:B------:R0:W-:Y:S04]  /*56ca0*/  STL.64 [R1+0x168], R10 ;  /* 0x0001680a01007387 */ /* 0x0001e80000100a00 */
[----:B0-----:R-:W3:Y:S04]  /*56cb0*/  LDL.LU.64 R10, [R1+0x1fd8] ;  /* 0x001fd800010a7983 */ /* 0x001ee80000300a00 */
[----:B------:R0:W-:Y:S01]  /*56cc0*/  STL [R1+0x1f70], R25 ;  /* 0x001f701901007387 */ /* 0x0001e20000100800 */
[----:B--2---:R-:W-:-:S04]  /*56cd0*/  LEA R4, P0, R23, R0, 0x1 ;  /* 0x0000000017047211 */ /* 0x004fc800078008ff */
[----:B------:R-:W-:Y:S02]  /*56ce0*/  LEA.HI.X.SX32 R5, R23, R2, 0x1, P0 ;  /* 0x0000000217057211 */ /* 0x000fe400000f0eff */
[----:B------:R-:W-:-:S04]  /*56cf0*/  LEA R8, P0, R22, R0, 0x1 ;  /* 0x0000000016087211 */ /* 0x000fc800078008ff */
[----:B------:R-:W-:Y:S01]  /*56d00*/  LEA.HI.X.SX32 R9, R22, R2, 0x1, P0 ;  /* 0x0000000216097211 */ /* 0x000fe200000f0eff */
[----:B------:R-:W-:Y:S01]  /*56d10*/  IMAD R22, R28, 0x2, R25 ;  /* 0x000000021c167824 */ /* 0x000fe200078e0219 */
[----:B0-----:R-:W-:-:S04]  /*56d20*/  LEA R25, R15, R13, 0x4 ;  /* 0x0000000d0f197211 */ /* 0x001fc800078e20ff */
[----:B------:R-:W-:Y:S01]  /*56d30*/  LOP3.LUT R25, R25, 0x20, RZ, 0x3c, !PT ;  /* 0x0000002019197812 */ /* 0x000fe200078e3cff */
[----:B----4-:R-:W-:Y:S04]  /*56d40*/  STG.E.U16 [R16.64], R12 ;  /* 0x0000000c10007986 */ /* 0x010fe8000c101506 */
[----:B-----5:R-:W-:Y:S04]  /*56d50*/  STG.E.U16 [R4.64], R14 ;  /* 0x0000000e04007986 */ /* 0x020fe8000c101506 */
[----:B------:R-:W0:Y:S04]  /*56d60*/  LDS.128 R12, [R25+0x800] ;  /* 0x00080000190c7984 */ /* 0x000e280000000c00 */
[----:B0-----:R-:W-:Y:S04]  /*56d70*/  STL.64 [R1+0x140], R12 ;  /* 0x0001400c01007387 */ /* 0x001fe80000100a00 */
[----:B------:R0:W-:Y:S02]  /*56d80*/  STL.64 [R1+0x148], R14 ;  /* 0x0001480e01007387 */ /* 0x0001e40000100a00 */
[----:B0-----:R-:W-:-:S02]  /*56d90*/  IMAD.MOV.U32 R14, RZ, RZ, R12 ;  /* 0x000000ffff0e7224 */ /* 0x001fc400078e000c */
[----:B------:R-:W2:Y:S04]  /*56da0*/  LDL.LU R15, [R1+0x1fd0] ;  /* 0x001fd000010f7983 */ /* 0x000ea80000300800 */
[----:B------:R-:W4:Y:S04]  /*56db0*/  LDL.LU.64 R12, [R1+0x1fc8] ;  /* 0x001fc800010c7983 */ /* 0x000f280000300a00 */
[----:B------:R-:W-:Y:S04]  /*56dc0*/  STL.64 [R1+0x1fb8], R26 ;  /* 0x001fb81a01007387 */ /* 0x000fe80000100a00 */
[----:B------:R-:W-:Y:S04]  /*56dd0*/  STL.64 [R1+0x1fb0], R24 ;  /* 0x001fb01801007387 */ /* 0x000fe80000100a00 */
[----:B------:R-:W-:Y:S04]  /*56de0*/  STG.E.U16 [R8.64], R21 ;  /* 0x0000001508007986 */ /* 0x000fe8000c101506 */
[----:B----4-:R0:W1:Y:S04]  /*56df0*/  LDS.128 R24, [R13+0x800] ;  /* 0x000800000d187984 */ /* 0x0100680000000c00 */
[----:B0-----:R-:W4:Y:S04]  /*56e00*/  LDL.LU R13, [R1+0x1fc0] ;  /* 0x001fc000010d7983 */ /* 0x001f280000300800 */
[----:B-1----:R-:W-:Y:S01]  /*56e10*/  STL.64 [R1+0x130], R24 ;  /* 0x0001301801007387 */ /* 0x002fe20000100a00 */
[----:B------:R-:W-:-:S03]  /*56e20*/  IMAD.MOV.U32 R21, RZ, RZ, R24 ;  /* 0x000000ffff157224 */ /* 0x000fc600078e0018 */
[----:B------:R-:W-:Y:S04]  /*56e30*/  STL.64 [R1+0x138], R26 ;  /* 0x0001381a01007387 */ /* 0x000fe80000100a00 */
[----:B--2---:R-:W0:Y:S04]  /*56e40*/  LDS.128 R24, [R15+0x800] ;  /* 0x000800000f187984 */ /* 0x004e280000000c00 */
[----:B0-----:R-:W-:Y:S04]  /*56e50*/  STL.64 [R1+0x110], R24 ;  /* 0x0001101801007387 */ /* 0x001fe80000100a00 */
[----:B------:R0:W-:Y:S04]  /*56e60*/  STL.64 [R1+0x118], R26 ;  /* 0x0001181a01007387 */ /* 0x0001e80000100a00 */
[----:B0-----:R-:W2:Y:S01]  /*56e70*/  LDL.LU.64 R26, [R1+0x1fb8] ;  /* 0x001fb800011a7983 */ /* 0x001ea20000300a00 */
[----:B------:R-:W-:Y:S01]  /*56e80*/  LEA R16, R28, R22, 0x1 ;  /* 0x000000161c107211 */ /* 0x000fe200078e08ff */
[----:B------:R-:W-:Y:S01]  /*56e90*/  IMAD.MOV.U32 R15, RZ, RZ, R24 ;  /* 0x000000ffff0f7224 */ /* 0x000fe200078e0018 */
[----:B------:R-:W-:Y:S01]  /*56ea0*/  LEA R4, P0, R20, R0, 0x1 ;  /* 0x0000000014047211 */ /* 0x000fe200078008ff */
[----:B------:R-:W5:Y:S01]  /*56eb0*/  LDL.LU.64 R24, [R1+0x1fb0] ;  /* 0x001fb00001187983 */ /* 0x000f620000300a00 */
[----:B------:R-:W-:-:S02]  /*56ec0*/  LEA R23, R28, R16, 0x1 ;  /* 0x000000101c177211 */ /* 0x000fc400078e08ff */
[----:B------:R-:W-:Y:S02]  /*56ed0*/  LEA.HI.X.SX32 R5, R20, R2, 0x1, P0 ;  /* 0x0000000214057211 */ /* 0x000fe400000f0eff */
[----:B------:R-:W-:Y:S01]  /*56ee0*/  LEA R16, R28, R23, 0x1 ;  /* 0x000000171c107211 */ /* 0x000fe200078e08ff */
[----:B------:R-:W-:Y:S04]  /*56ef0*/  STL.64 [R1+0x1fa8], R22 ;  /* 0x001fa81601007387 */ /* 0x000fe80000100a00 */
[----:B------:R-:W-:Y:S04]  /*56f00*/  STL [R1+0x1fa0], R21 ;  /* 0x001fa01501007387 */ /* 0x000fe80000100800 */
[----:B------:R-:W0:Y:S01]  /*56f10*/  LDS.128 R20, [R3+0x1000] ;  /* 0x0010000003147984 */ /* 0x000e220000000c00 */
[----:B------:R-:W-:-:S04]  /*56f20*/  LEA R8, P0, R19, R0, 0x1 ;  /* 0x0000000013087211 */ /* 0x000fc800078008ff */
[----:B------:R-:W-:Y:S01]  /*56f30*/  LEA.HI.X.SX32 R9, R19, R2, 0x1, P0 ;  /* 0x0000000213097211 */ /* 0x000fe200000f0eff */
[----:B0-----:R-:W-:Y:S04]  /*56f40*/  STL.64 [R1+0x120], R20 ;  /* 0x0001201401007387 */ /* 0x001fe80000100a00 */
[----:B------:R-:W-:Y:S04]  /*56f50*/  STL.64 [R1+0x128], R22 ;  /* 0x0001281601007387 */ /* 0x000fe80000100a00 */
[----:B------:R-:W-:Y:S04]  /*56f60*/  STL [R1+0x28], R16 ;  /* 0x0000281001007387 */ /* 0x000fe80000100800 */
[----:B--2---:R-:W-:Y:S04]  /*56f70*/  STG.E.U16 [R4.64], R27 ;  /* 0x0000001b04007986 */ /* 0x004fe8000c101506 */
[----:B------:R0:W-:Y:S04]  /*56f80*/  STG.E.U16 [R8.64], R26 ;  /* 0x0000001a08007986 */ /* 0x0001e8000c101506 */
[----:B0-----:R-:W2:Y:S01]  /*56f90*/  LDL.LU R26, [R1+0x414] ;  /* 0x00041400011a7983 */ /* 0x001ea20000300800 */
[----:B------:R-:W-:-:S03]  /*56fa0*/  IMAD.MOV.U32 R3, RZ, RZ, R20 ;  /* 0x000000ffff037224 */ /* 0x000fc600078e0014 */
[----:B-----5:R-:W0:Y:S01]  /*56fb0*/  LDS.128 R20, [R25+0x1000] ;  /* 0x0010000019147984 */ /* 0x020e220000000c00 */
[----:B------:R-:W-:-:S05]  /*56fc0*/  MOV R19, c[0x0][0x1c8] ;  /* 0x0000720000137a02 */ /* 0x000fca0000000f00 */
[----:B------:R-:W-:-:S05]  /*56fd0*/  IMAD R28, R19, 0x2, R16 ;  /* 0x00000002131c7824 */ /* 0x000fca00078e0210 */
[----:B------:R-:W-:Y:S01]  /*56fe0*/  LEA R27, R19, R28, 0x1 ;  /* 0x0000001c131b7211 */ /* 0x000fe200078e08ff */
[----:B0-----:R-:W-:Y:S01]  /*56ff0*/  STL [R1+0x100], R20 ;  /* 0x0001001401007387 */ /* 0x001fe20000100800 */
[----:B------:R-:W-:-:S03]  /*57000*/  MOV R5, R21 ;  /* 0x0000001500057202 */ /* 0x000fc60000000f00 */
[----:B------:R0:W-:Y:S04]  /*57010*/  STL.64 [R1+0x108], R22 ;  /* 0x0001081601007387 */ /* 0x0001e80000100a00 */
[----:B0-----:R-:W5:Y:S04]  /*57020*/  LDL.LU.64 R22, [R1+0x1fa8] ;  /* 0x001fa80001167983 */ /* 0x001f680000300a00 */
[----:B------:R-:W5:Y:S01]  /*57030*/  LDL.LU R21, [R1+0x1fa0] ;  /* 0x001fa00001157983 */ /* 0x000f620000300800 */
[----:B------:R-:W-:Y:S01]  /*57040*/  IMAD.MOV.U32 R25, RZ, RZ, R20 ;  /* 0x000000ffff197224 */ /* 0x000fe200078e0014 */
[----:B----4-:R-:W-:-:S04]  /*57050*/  LEA R16, P0, R13, R0, 0x1 ;  /* 0x000000000d107211 */ /* 0x010fc800078008ff */
[----:B------:R-:W-:Y:S01]  /*57060*/  LEA.HI.X.SX32 R17, R13, R2, 0x1, P0 ;  /* 0x000000020d117211 */ /* 0x000fe200000f0eff */
[----:B------:R-:W-:-:S04]  /*57070*/  IMAD R13, R19, 0x2, R27 ;  /* 0x00000002130d7824 */ /* 0x000fc800078e021b */
[----:B------:R-:W-:Y:S01]  /*57080*/  STG.E.U16 [R16.64], R12 ;  /* 0x0000000c10007986 */ /* 0x000fe2000c101506 */
[----:B---3--:R-:W-:-:S03]  /*57090*/  LEA R4, P0, R10, R0, 0x1 ;  /* 0x000000000a047211 */ /* 0x008fc600078008ff */
[----:B--2---:R0:W-:Y:S04]  /*570a0*/  STL.64 [R1+0x1f80], R26 ;  /* 0x001f801a01007387 */ /* 0x0041e80000100a00 */
[----:B0-----:R-:W0:Y:S04]  /*570b0*/  S2R R26, SR_TID.X ;  /* 0x00000000001a7919 */ /* 0x001e280000002100 */
[----:B------:R1:W-:Y:S01]  /*570c0*/  STL.64 [R1+0x1f78], R24 ;  /* 0x001f781801007387 */ /* 0x0003e20000100a00 */
[----:B------:R-:W-:Y:S02]  /*570d0*/  MOV R27, R5 ;  /* 0x00000005001b7202 */ /* 0x000fe40000000f00 */
[----:B0-----:R-:W-:-:S02]  /*570e0*/  SHF.L.U32 R20, R26, 0xc, RZ ;  /* 0x0000000c1a147819 */ /* 0x001fc400000006ff */
[----:B------:R-:W-:Y:S02]  /*570f0*/  LOP3.LUT R26, R26, 0x7f, RZ, 0xc0, !PT ;  /* 0x0000007f1a1a7812 */ /* 0x000fe400078ec0ff */
[----:B-1----:R-:W-:-:S04]  /*57100*/  LOP3.LUT R25, R20, 0x6000, RZ, 0xc0, !PT ;  /* 0x0000600014197812 */ /* 0x002fc800078ec0ff */
[----:B------:R-:W-:-:S04]  /*57110*/  LEA R26, R26, R25, 0x4 ;  /* 0x000000191a1a7211 */ /* 0x000fc800078e20ff */
[----:B------:R-:W-:Y:S01]  /*57120*/  LOP3.LUT R26, R26, 0x40, RZ, 0x3c, !PT ;  /* 0x000000401a1a7812 */ /* 0x000fe200078e3cff */
[----:B------:R-:W-:Y:S04]  /*57130*/  STL [R1+0x1f98], R27 ;  /* 0x001f981b01007387 */ /* 0x000fe80000100800 */
[----:B------:R-:W2:Y:S04]  /*57140*/  LDL.LU R12, [R1+0x1f9c] ;  /* 0x001f9c00010c7983 */ /* 0x000ea80000300800 */
[----:B------:R-:W0:Y:S01]  /*57150*/  LDS.128 R24, [R26+0x1000] ;  /* 0x001000001a187984 */ /* 0x000e220000000c00 */
[----:B------:R-:W-:Y:S01]  /*57160*/  LEA.HI.X.SX32 R5, R10, R2, 0x1, P0 ;  /* 0x000000020a057211 */ /* 0x000fe200000f0eff */
[----:B------:R-:W-:-:S05]  /*57170*/  IMAD R10, R19, 0x2, R13 ;  /* 0x00000002130a7824 */ /* 0x000fca00078e020d */
[----:B------:R-:W-:Y:S04]  /*57180*/  STL [R1+0x1f50], R10 ;  /* 0x001f500a01007387 */ /* 0x000fe80000100800 */
[----:B0-----:R-:W-:Y:S04]  /*57190*/  STL [R1+0xf4], R25 ;  /* 0x0000f41901007387 */ /* 0x001fe80000100800 */
[----:B------:R0:W-:Y:S04]  /*571a0*/  STL.64 [R1+0xf8], R26 ;  /* 0x0000f81a01007387 */ /* 0x0001e80000100a00 */
[----:B0-----:R-:W3:Y:S01]  /*571b0*/  LDL.LU R27, [R1+0x1f98] ;  /* 0x001f9800011b7983 */ /* 0x001ee20000300800 */
[----:B------:R-:W-:Y:S01]  /*571c0*/  LEA R8, P0, R18, R0, 0x1 ;  /* 0x0000000012087211 */ /* 0x000fe200078008ff */
[----:B------:R-:W-:-:S03]  /*571d0*/  IMAD R20, R19, 0x2, R10 ;  /* 0x0000000213147824 */ /* 0x000fc600078e020a */
[----:B------:R-:W-:Y:S01]  /*571e0*/  LEA.HI.X.SX32 R9, R18, R2, 0x1, P0 ;  /* 0x0000000212097211 */ /* 0x000fe200000f0eff */
[----:B------:R0:W-:Y:S01]  /*571f0*/  STG.E.U16 [R4.64], R29 ;  /* 0x0000001d04007986 */ /* 0x0001e2000c101506 */
[----:B------:R-:W-:-:S04]  /*57200*/  LEA R16, P0, R11, R0, 0x1 ;  /* 0x000000000b107211 */ /* 0x000fc800078008ff */
[----:B------:R-:W-:Y:S01]  /*57210*/  LEA.HI.X.SX32 R17, R11, R2, 0x1, P0 ;  /* 0x000000020b117211 */ /* 0x000fe200000f0eff */
[----:B0-----:R-:W-:-:S04]  /*57220*/  IMAD R29, R19, 0x2, R20 ;  /* 0x00000002131d7824 */ /* 0x001fc800078e0214 */
[----:B------:R-:W-:Y:S01]  /*57230*/  IMAD R11, R19, 0x2, R29 ;  /* 0x00000002130b7824 */ /* 0x000fe200078e021d */
[----:B------:R-:W-:Y:S01]  /*57240*/  STL.64 [R1+0x1f58], R28 ;  /* 0x001f581c01007387 */ /* 0x000fe20000100a00 */
[----:B------:R-:W-:-:S03]  /*57250*/  MOV R10, R24 ;  /* 0x00000018000a7202 */ /* 0x000fc60000000f00 */
[----:B------:R0:W-:Y:S04]  /*57260*/  STG.E.U16 [R8.64], R14 ;  /* 0x0000000e08007986 */ /* 0x0001e8000c101506 */
[----:B-----5:R1:W-:Y:S04]  /*57270*/  STG.E.U16 [R16.64], R21 ;  /* 0x0000001510007986 */ /* 0x0203e8000c101506 */
[----:B0-----:R-:W4:Y:S04]  /*57280*/  LDL.LU R14, [R1+0x1f94] ;  /* 0x001f9400010e7983 */ /* 0x001f280000300800 */
[----:B-1----:R-:W5:Y:S01]  /*57290*/  LDL.LU R21, [R1+0x1f90] ;  /* 0x001f900001157983 */ /* 0x002f620000300800 */
[----:B--2---:R-:W-:-:S04]  /*572a0*/  LEA R4, P0, R12, R0, 0x1 ;  /* 0x000000000c047211 */ /* 0x004fc800078008ff */
[----:B------:R-:W-:Y:S01]  /*572b0*/  LEA.HI.X.SX32 R5, R12, R2, 0x1, P0 ;  /* 0x000000020c057211 */ /* 0x000fe200000f0eff */
[----:B------:R-:W-:Y:S02]  /*572c0*/  IMAD R12, R19, 0x2, R11 ;  /* 0x00000002130c7824 */ /* 0x000fe400078e020b */
[----:B------:R-:W0:Y:S01]  /*572d0*/  S2R R19, SR_TID.X ;  /* 0x0000000000137919 */ /* 0x000e220000002100 */
[----:B------:R-:W-:Y:S02]  /*572e0*/  LEA R8, P0, R7, R0, 0x1 ;  /* 0x0000000007087211 */ /* 0x000fe400078008ff */
[----:B---3--:R-:W-:Y:S01]  /*572f0*/  MOV R29, R27 ;  /* 0x0000001b001d7202 */ /* 0x008fe20000000f00 */
[C---:B0-----:R-:W-:Y:S01]  /*57300*/  IMAD.SHL.U32 R27, R19.reuse, 0x1000, RZ ;  /* 0x00001000131b7824 */ /* 0x041fe200078e00ff */
[----:B------:R-:W-:-:S04]  /*57310*/  LOP3.LUT R19, R19, 0x7f, RZ, 0xc0, !PT ;  /* 0x0000007f13137812 */ /* 0x000fc800078ec0ff */
[----:B------:R-:W-:-:S04]  /*57320*/  LOP3.LUT R27, R27, 0x6000, RZ, 0xc0, !PT ;  /* 0x000060001b1b7812 */ /* 0x000fc800078ec0ff */
[----:B------:R-:W-:-:S04]  /*57330*/  LEA R27, R19, R27, 0x4 ;  /* 0x0000001b131b7211 */ /* 0x000fc800078e20ff */
[----:B------:R-:W-:-:S06]  /*57340*/  LOP3.LUT R27, R27, 0x60, RZ, 0x3c, !PT ;  /* 0x000000601b1b7812 */ /* 0x000fcc00078e3cff */
[----:B------:R-:W0:Y:S01]  /*57350*/  LDS.128 R24, [R27+0x1000] ;  /* 0x001000001b187984 */ /* 0x000e220000000c00 */
[----:B------:R-:W-:-:S03]  /*57360*/  LEA.HI.X.SX32 R9, R7, R2, 0x1, P0 ;  /* 0x0000000207097211 */ /* 0x000fc600000f0eff */
[----:B------:R1:W-:Y:S04]  /*57370*/  STG.E.U16 [R4.64], R15 ;  /* 0x0000000f04007986 */ /* 0x0003e8000c101506 */
[----:B------:R2:W-:Y:S04]  /*57380*/  STG.E.U16 [R8.64], R3 ;  /* 0x0000000308007986 */ /* 0x0005e8000c101506 */
[----:B-1----:R-:W3:Y:S04]  /*57390*/  LDL.LU R15, [R1+0x1f8c] ;  /* 0x001f8c00010f7983 */ /* 0x002ee80000300800 */
[----:B--2---:R-:W2:Y:S04]  /*573a0*/  LDL.LU R3, [R1+0x1f88] ;  /* 0x001f880001037983 */ /* 0x004ea80000300800 */
[----:B0-----:R-:W-:Y:S04]  /*573b0*/  STL [R1+0xe4], R25 ;  /* 0x0000e41901007387 */ /* 0x001fe80000100800 */
[----:B------:R0:W-:Y:S01]  /*573c0*/  STL.64 [R1+0xe8], R26 ;  /* 0x0000e81a01007387 */ /* 0x0001e20000100a00 */
[----:B------:R-:W-:-:S03]  /*573d0*/  MOV R16, R24 ;  /* 0x0000001800107202 */ /* 0x000fc60000000f00 */
[----:B0-----:R-:W2:Y:S04]  /*573e0*/  LDL.LU.64 R26, [R1+0x1f80] ;  /* 0x001f8000011a7983 */ /* 0x001ea80000300a00 */
[----:B------:R-:W3:Y:S01]  /*573f0*/  LDL.LU.64 R24, [R1+0x1f78] ;  /* 0x001f780001187983 */ /* 0x000ee20000300a00 */
[----:B------:R-:W-:-:S04]  /*57400*/  MOV R17, c[0x0][0x1c8] ;  /* 0x0000720000117a02 */ /* 0x000fc80000000f00 */
[----:B------:R-:W-:-:S05]  /*57410*/  LEA R18, R17, R12, 0x1 ;  /* 0x0000000c11127211 */ /* 0x000fca00078e08ff */
[----:B------:R-:W-:Y:S01]  /*57420*/  IMAD R7, R17, 0x2, R18 ;  /* 0x0000000211077824 */ /* 0x000fe200078e0212 */
[----:B----4-:R-:W-:-:S03]  /*57430*/  LEA R4, P0, R14, R0, 0x1 ;  /* 0x000000000e047211 */ /* 0x010fc600078008ff */
[C---:B------:R-:W-:Y:S01]  /*57440*/  IMAD R19, R17.reuse, 0x2, R7 ;  /* 0x0000000211137824 */ /* 0x040fe200078e0207 */
[----:B------:R-:W-:Y:S01]  /*57450*/  LEA.HI.X.SX32 R5, R14, R2, 0x1, P0 ;  /* 0x000000020e057211 */ /* 0x000fe200000f0eff */
[----:B------:R-:W-:Y:S01]  /*57460*/  IMAD.MOV.U32 R28, RZ, RZ, R29 ;  /* 0x000000ffff1c7224 */ /* 0x000fe200078e001d */
[----:B------:R-:W-:Y:S02]  /*57470*/  MOV R29, R10 ;  /* 0x0000000a001d7202 */ /* 0x000fe40000000f00 */
[----:B------:R-:W4:Y:S01]  /*57480*/  LDL.LU R10, [R1+0x28] ;  /* 0x00002800010a7983 */ /* 0x000f220000300800 */
[----:B--2---:R-:W-:Y:S01]  /*57490*/  FSEL R8, R26, -INF , P2 ;  /* 0xff8000001a087808 */ /* 0x004fe20001000000 */
[----:B------:R-:W-:Y:S02]  /*574a0*/  IMAD R26, R17, 0x2, R19 ;  /* 0x00000002111a7824 */ /* 0x000fe400078e0213 */
[----:B---3--:R0:W-:Y:S04]  /*574b0*/  STG.E.U16 [R4.64], R25 ;  /* 0x0000001904007986 */ /* 0x0081e8000c101506 */
[----:B------:R1:W-:Y:S04]  /*574c0*/  STL [R1+0x3cc], R8 ;  /* 0x0003cc0801007387 */ /* 0x0003e80000100800 */
[----:B------:R2:W-:Y:S04]  /*574d0*/  STL [R1+0x1f18], R26 ;  /* 0x001f181a01007387 */ /* 0x0005e80000100800 */
[----:B0-----:R-:W3:Y:S01]  /*574e0*/  LDL.LU R25, [R1+0x1f70] ;  /* 0x001f700001197983 */ /* 0x001ee20000300800 */
[----:B------:R-:W-:-:S02]  /*574f0*/  LOP3.LUT P6, RZ, R3, 0x40, RZ, 0xc0, !PT ;  /* 0x0000004003ff7812 */ /* 0x000fc400078cc0ff */
[-C--:B-1----:R-:W-:Y:S02]  /*57500*/  LEA R8, P0, R15, R0.reuse, 0x1 ;  /* 0x000000000f087211 */ /* 0x082fe400078008ff */
[C---:B------:R-:W-:Y:S02]  /*57510*/  LOP3.LUT P5, RZ, R3.reuse, 0x80, RZ, 0xc0, !PT ;  /* 0x0000008003ff7812 */ /* 0x040fe400078ac0ff */
[C---:B------:R-:W-:Y:S02]  /*57520*/  LOP3.LUT P4, RZ, R3.reuse, 0x100, RZ, 0xc0, !PT ;  /* 0x0000010003ff7812 */ /* 0x040fe4000788c0ff */
[----:B------:R-:W-:Y:S02]  /*57530*/  LOP3.LUT P3, RZ, R3, 0x200, RZ, 0xc0, !PT ;  /* 0x0000020003ff7812 */ /* 0x000fe4000786c0ff */
[----:B-----5:R-:W-:Y:S02]  /*57540*/  LEA R14, P2, R21, R0, 0x1 ;  /* 0x00000000150e7211 */ /* 0x020fe400078408ff */
[----:B------:R-:W-:Y:S01]  /*57550*/  LEA R3, R17, R26, 0x1 ;  /* 0x0000001a11037211 */ /* 0x000fe200078e08ff */
[----:B--2---:R-:W-:Y:S01]  /*57560*/  IMAD.MOV.U32 R26, RZ, RZ, c[0x0][0x1c8] ;  /* 0x00007200ff1a7624 */ /* 0x004fe200078e00ff */
[----:B------:R-:W-:-:S02]  /*57570*/  LEA.HI.X.SX32 R9, R15, R2, 0x1, P0 ;  /* 0x000000020f097211 */ /* 0x000fc400000f0eff */
[----:B------:R-:W-:Y:S01]  /*57580*/  LEA.HI.X.SX32 R15, R21, R2, 0x1, P2 ;  /* 0x00000002150f7211 */ /* 0x000fe200010f0eff */
[----:B------:R-:W-:Y:S01]  /*57590*/  IMAD R5, R26, 0x2, R3 ;  /* 0x000000021a057824 */ /* 0x000fe200078e0203 */
[----:B------:R-:W-:Y:S02]  /*575a0*/  MOV R21, R16 ;  /* 0x0000001000157202 */ /* 0x000fe40000000f00 */
[----:B------:R-:W-:Y:S02]  /*575b0*/  LEA R16, P0, R24, R0, 0x1 ;  /* 0x0000000018107211 */ /* 0x000fe400078008ff */
[----:B------:R-:W-:Y:S02]  /*575c0*/  LEA R4, R26, R5, 0x1 ;  /* 0x000000051a047211 */ /* 0x000fe400078e08ff */
[----:B------:R-:W-:Y:S01]  /*575d0*/  LEA.HI.X.SX32 R17, R24, R2, 0x1, P0 ;  /* 0x0000000218117211 */ /* 0x000fe200000f0eff */
[----:B------:R-:W-:Y:S04]  /*575e0*/  STL.64 [R1+0x1f68], R14 ;  /* 0x001f680e01007387 */ /* 0x000fe80000100a00 */
[----:B------:R-:W-:Y:S04]  /*575f0*/  STL.64 [R1+0x1f60], R12 ;  /* 0x001f600c01007387 */ /* 0x000fe80000100a00 */
[----:B------:R-:W-:Y:S04]  /*57600*/  STL.64 [R1+0x1f28], R16 ;  /* 0x001f281001007387 */ /* 0x000fe80000100a00 */
[----:B------:R0:W-:Y:S02]  /*57610*/  STL.64 [R1+0x1f20], R4 ;  /* 0x001f200401007387 */ /* 0x0001e40000100a00 */
[----:B0-----:R-:W-:-:S02]  /*57620*/  IMAD.MOV.U32 R5, RZ, RZ, R28 ;  /* 0x000000ffff057224 */ /* 0x001fc400078e001c */
[----:B------:R-:W0:Y:S01]  /*57630*/  S2R R28, SR_TID.X ;  /* 0x00000000001c7919 */ /* 0x000e220000002100 */
[----:B------:R-:W-:Y:S01]  /*57640*/  LEA R14, P2, R6, R0, 0x1 ;  /* 0x00000000060e7211 */ /* 0x000fe200078408ff */
[----:B------:R-:W-:-:S03]  /*57650*/  IMAD.MOV.U32 R17, RZ, RZ, R15 ;  /* 0x000000ffff117224 */ /* 0x000fc600078e000f */
[----:B------:R-:W-:Y:S02]  /*57660*/  MOV R16, R14 ;  /* 0x0000000e00107202 */ /* 0x000fe40000000f00 */
[----:B------:R-:W-:Y:S02]  /*57670*/  LEA.HI.X.SX32 R17, R6, R2, 0x1, P2 ;  /* 0x0000000206117211 */ /* 0x000fe400010f0eff */
[----:B------:R-:W-:Y:S02]  /*57680*/  LEA R6, R26, R4, 0x1 ;  /* 0x000000041a067211 */ /* 0x000fe400078e08ff */
[----:B------:R-:W-:Y:S02]  /*57690*/  MOV R4, R29 ;  /* 0x0000001d00047202 */ /* 0x000fe40000000f00 */
[----:B------:R-:W-:Y:S01]  /*576a0*/  LEA R12, P2, R22, R0, 0x1 ;  /* 0x00000000160c7211 */ /* 0x000fe200078408ff */
[----:B0-----:R-:W-:-:S03]  /*576b0*/  IMAD.SHL.U32 R29, R28, 0x1000, RZ ;  /* 0x000010001c1d7824 */ /* 0x001fc600078e00ff */
[----:B------:R-:W-:Y:S01]  /*576c0*/  LEA.HI.X.SX32 R13, R22, R2, 0x1, P2 ;  /* 0x00000002160d7211 */ /* 0x000fe200010f0eff */
[----:B------:R-:W-:Y:S01]  /*576d0*/  IMAD.MOV.U32 R24, RZ, RZ, R21 ;  /* 0x000000ffff187224 */ /* 0x000fe200078e0015 */
[----:B------:R0:W-:Y:S02]  /*576e0*/  STG.E.U16 [R8.64], R4 ;  /* 0x0000000408007986 */ /* 0x0001e4000c101506 */
[----:B0-----:R-:W-:-:S04]  /*576f0*/  LEA R8, P2, R23, R0, 0x1 ;  /* 0x0000000017087211 */ /* 0x001fc800078408ff */
[----:B------:R-:W-:Y:S02]  /*57700*/  LEA.HI.X.SX32 R9, R23, R2, 0x1, P2 ;  /* 0x0000000217097211 */ /* 0x000fe400010f0eff */
[----:B---3--:R-:W-:-:S04]  /*57710*/  LEA R14, P0, R25, R0, 0x1 ;  /* 0x00000000190e7211 */ /* 0x008fc800078008ff */
[----:B------:R-:W-:-:S05]  /*57720*/  LEA.HI.X.SX32 R15, R25, R2, 0x1, P0 ;  /* 0x00000002190f7211 */ /* 0x000fca00000f0eff */
[----:B------:R0:W-:Y:S02]  /*57730*/  STL.64 [R1+0x18], R14 ;  /* 0x0000180e01007387 */ /* 0x0001e40000100a00 */
[----:B0-----:R-:W-:Y:S02]  /*57740*/  LEA R15, R26, R22, 0x1 ;  /* 0x000000161a0f7211 */ /* 0x001fe400078e08ff */
[----:B------:R-:W-:Y:S02]  /*57750*/  LOP3.LUT R26, R28, 0x7f, RZ, 0xc0, !PT ;  /* 0x0000007f1c1a7812 */ /* 0x000fe400078ec0ff */
[----:B------:R-:W-:Y:S01]  /*57760*/  LOP3.LUT R14, R29, 0x6000, RZ, 0xc0, !PT ;  /* 0x000060001d0e7812 */ /* 0x000fe200078ec0ff */
[----:B------:R-:W-:Y:S04]  /*57770*/  STL.64 [R1+0x20], R12 ;  /* 0x0000200c01007387 */ /* 0x000fe80000100a00 */
[----:B------:R-:W-:Y:S01]  /*57780*/  IMAD R26, R26, 0x10, R14 ;  /* 0x000000101a1a7824 */ /* 0x000fe200078e020e */
[----:B------:R-:W-:-:S02]  /*57790*/  LEA R28, P0, R15, R0, 0x1 ;  /* 0x000000000f1c7211 */ /* 0x000fc400078008ff */
[----:B------:R-:W-:Y:S02]  /*577a0*/  MOV R29, R15 ;  /* 0x0000000f001d7202 */ /* 0x000fe40000000f00 */
[----:B------:R-:W0:Y:S02]  /*577b0*/  LDS.128 R12, [R26+0x1800] ;  /* 0x001800001a0c7984 */ /* 0x000e240000000c00 */
[----:B------:R-:W-:Y:S01]  /*577c0*/  LEA.HI.X.SX32 R29, R29, R2, 0x1, P0 ;  /* 0x000000021d1d7211 */ /* 0x000fe200000f0eff */
[----:B------:R-:W-:Y:S01]  /*577d0*/  IMAD.MOV.U32 R25, RZ, RZ, c[0x0][0x1c8] ;  /* 0x00007200ff197624 */ /* 0x000fe200078e00ff */
[----:B0-----:R-:W-:Y:S01]  /*577e0*/  STL.64 [R1+0xd0], R12 ;  /* 0x0000d00c01007387 */ /* 0x001fe20000100a00 */
[----:B------:R-:W-:-:S03]  /*577f0*/  MOV R26, R12 ;  /* 0x0000000c001a7202 */ /* 0x000fc60000000f00 */
[----:B------:R0:W-:Y:S04]  /*57800*/  STL.64 [R1+0xd8], R14 ;  /* 0x0000d80e01007387 */ /* 0x0001e80000100a00 */
[----:B0-----:R-:W2:Y:S04]  /*57810*/  LDL.LU.64 R14, [R1+0x1f68] ;  /* 0x001f6800010e7983 */ /* 0x001ea80000300a00 */
[----:B------:R-:W3:Y:S04]  /*57820*/  LDL.LU.64 R12, [R1+0x1f60] ;  /* 0x001f6000010c7983 */ /* 0x000ee80000300a00 */
[----:B------:R0:W-:Y:S04]  /*57830*/  STL.64 [R1+0x8], R28 ;  /* 0x0000081c01007387 */ /* 0x0001e80000100a00 */
[----:B0-----:R-:W5:Y:S01]  /*57840*/  LDL.LU.64 R28, [R1+0x1f58] ;  /* 0x001f5800011c7983 */ /* 0x001f620000300a00 */
[----:B------:R-:W-:-:S05]  /*57850*/  LEA R21, R25, R6, 0x1 ;  /* 0x0000000619157211 */ /* 0x000fca00078e08ff */
[C---:B------:R-:W-:Y:S01]  /*57860*/  IMAD R22, R25.reuse, 0x2, R21 ;  /* 0x0000000219167824 */ /* 0x040fe200078e0215 */
[----:B------:R-:W-:Y:S04]  /*57870*/  STL.64 [R1+0x1f48], R6 ;  /* 0x001f480601007387 */ /* 0x000fe80000100a00 */
[----:B------:R-:W-:Y:S01]  /*57880*/  STL.64 [R1+0x1f40], R4 ;  /* 0x001f400401007387 */ /* 0x000fe20000100a00 */
[----:B------:R-:W-:-:S03]  /*57890*/  LEA R23, R25, R22, 0x1 ;  /* 0x0000001619177211 */ /* 0x000fc600078e08ff */
[----:B------:R4:W-:Y:S04]  /*578a0*/  STL.64 [R1], R8 ;  /* 0x0000000801007387 */ /* 0x0009e80000100a00 */
[----:B------:R-:W-:Y:S01]  /*578b0*/  STL.64 [R1+0x1f08], R22 ;  /* 0x001f081601007387 */ /* 0x000fe20000100a00 */
[----:B----4-:R-:W-:-:S04]  /*578c0*/  LEA R8, P0, R10, R0, 0x1 ;  /* 0x000000000a087211 */ /* 0x010fc800078008ff */
[----:B------:R-:W-:Y:S02]  /*578d0*/  LEA.HI.X.SX32 R9, R10, R2, 0x1, P0 ;  /* 0x000000020a097211 */ /* 0x000fe400000f0eff */
[----:B------:R-:W4:Y:S01]  /*578e0*/  LDL.LU R10, [R1+0x1f50] ;  /* 0x001f5000010a7983 */ /* 0x000f220000300800 */
[----:B------:R-:W-:Y:S02]  /*578f0*/  IMAD.MOV.U32 R4, RZ, RZ, R24 ;  /* 0x000000ffff047224 */ /* 0x000fe400078e0018 */
[C---:B------:R-:W-:Y:S01]  /*57900*/  IMAD R24, R25.reuse, 0x2, R23 ;  /* 0x0000000219187824 */ /* 0x040fe200078e0217 */
[----:B------:R0:W-:Y:S03]  /*57910*/  STL.64 [R1+0x1eb0], R8 ;  /* 0x001eb00801007387 */ /* 0x0001e60000100a00 */
[----:B------:R-:W-:Y:S01]  /*57920*/  IMAD R25, R25, 0x2, R24 ;  /* 0x0000000219197824 */ /* 0x000fe200078e0218 */
[----:B0-----:R-:W-:-:S02]  /*57930*/  MOV R9, R4 ;  /* 0x0000000400097202 */ /* 0x001fc40000000f00 */
[----:B------:R-:W-:-:S04]  /*57940*/  LEA R22, P0, R27, R0, 0x1 ;  /* 0x000000001b167211 */ /* 0x000fc800078008ff */
[----:B------:R-:W-:Y:S02]  /*57950*/  LEA.HI.X.SX32 R23, R27, R2, 0x1, P0 ;  /* 0x000000021b177211 */ /* 0x000fe400000f0eff */
[----:B-----5:R-:W-:-:S04]  /*57960*/  LEA R6, P2, R28, R0, 0x1 ;  /* 0x000000001c067211 */ /* 0x020fc800078408ff */
[----:B------:R-:W-:-:S05]  /*57970*/  LEA.HI.X.SX32 R7, R28, R2, 0x1, P2 ;  /* 0x000000021c077211 */ /* 0x000fca00010f0eff */
[----:B------:R-:W-:Y:S04]  /*57980*/  STL.64 [R1+0x30], R6 ;  /* 0x0000300601007387 */ /* 0x000fe80000100a00 */
[----:B------:R-:W-:Y:S04]  /*57990*/  STL [R1+0x1eb8], R9 ;  /* 0x001eb80901007387 */ /* 0x000fe80000100800 */
[----:B------:R0:W-:Y:S02]  /*579a0*/  STL.64 [R1+0x1ef8], R24 ;  /* 0x001ef81801007387 */ /* 0x0001e40000100a00 */
[----:B0-----:R-:W-:-:S02]  /*579b0*/  MOV R24, R16 ;  /* 0x0000001000187202 */ /* 0x001fc40000000f00 */
[----:B------:R-:W0:Y:S01]  /*579c0*/  S2R R16, SR_TID.X ;  /* 0x0000000000107919 */ /* 0x000e220000002100 */
[----:B---3--:R-:W-:-:S03]  /*579d0*/  LEA R6, P2, R13, R0, 0x1 ;  /* 0x000000000d067211 */ /* 0x008fc600078408ff */
[----:B--2---:R1:W-:Y:S01]  /*579e0*/  STG.E.U16 [R14.64], R9 ;  /* 0x000000090e007986 */ /* 0x0043e2000c101506 */
[----:B------:R-:W-:Y:S02]  /*579f0*/  LEA.HI.X.SX32 R7, R13, R2, 0x1, P2 ;  /* 0x000000020d077211 */ /* 0x000fe400010f0eff */
[----:B-1----:R-:W-:-:S05]  /*57a00*/  MOV R15, c[0x0][0x1c8] ;  /* 0x00007200000f7a02 */ /* 0x002fca0000000f00 */
[----:B------:R-:W-:Y:S02]  /*57a10*/  IMAD R27, R15, 0x2, R25 ;  /* 0x000000020f1b7824 */ /* 0x000fe400078e0219 */
[----:B------:R-:W-:Y:S02]  /*57a20*/  IMAD.MOV.U32 R25, RZ, RZ, R17 ;  /* 0x000000ffff197224 */ /* 0x000fe400078e0011 */
[C---:B0-----:R-:W-:Y:S01]  /*57a30*/  IMAD.SHL.U32 R17, R16.reuse, 0x1000, RZ ;  /* 0x0000100010117824 */ /* 0x041fe200078e00ff */
[----:B------:R-:W-:Y:S01]  /*57a40*/  STL.64 [R1+0x28], R22 ;  /* 0x0000281601007387 */ /* 0x000fe20000100a00 */
[----:B------:R-:W-:-:S03]  /*57a50*/  LOP3.LUT R16, R16, 0x7f, RZ, 0xc0, !PT ;  /* 0x0000007f10107812 */ /* 0x000fc600078ec0ff */
[----:B------:R0:W-:Y:S01]  /*57a60*/  STL.64 [R1+0x38], R6 ;  /* 0x0000380601007387 */ /* 0x0001e20000100a00 */
[-C--:B------:R-:W-:Y:S02]  /*57a70*/  LEA R8, P2, R20, R0.reuse, 0x1 ;  /* 0x0000000014087211 */ /* 0x080fe400078408ff */
[----:B----4-:R-:W-:Y:S02]  /*57a80*/  LEA R4, P0, R10, R0, 0x1 ;  /* 0x000000000a047211 */ /* 0x010fe400078008ff */
[----:B0-----:R-:W-:-:S04]  /*57a90*/  LOP3.LUT R7, R17, 0x6000, RZ, 0xc0, !PT ;  /* 0x0000600011077812 */ /* 0x001fc800078ec0ff */
[----:B------:R-:W-:Y:S01]  /*57aa0*/  LEA R7, R16, R7, 0x4 ;  /* 0x0000000710077211 */ /* 0x000fe200078e20ff */
[----:B------:R-:W-:Y:S03]  /*57ab0*/  STL.64 [R1+0x1f38], R26 ;  /* 0x001f381a01007387 */ /* 0x000fe60000100a00 */
[----:B------:R-:W-:Y:S01]  /*57ac0*/  LOP3.LUT R7, R7, 0x20, RZ, 0x3c, !PT ;  /* 0x0000002007077812 */ /* 0x000fe200078e3cff */
[----:B------:R-:W-:Y:S04]  /*57ad0*/  STL [R1+0x48], R8 ;  /* 0x0000480801007387 */ /* 0x000fe80000100800 */
[----:B------:R-:W-:Y:S04]  /*57ae0*/  STL [R1+0x40], R4 ;  /* 0x0000400401007387 */ /* 0x000fe80000100800 */
[----:B------:R0:W-:Y:S02]  /*57af0*/  STL.64 [R1+0x1f30], R24 ;  /* 0x001f301801007387 */ /* 0x0001e40000100a00 */
[----:B0-----:R-:W-:Y:S01]  /*57b00*/  IMAD.MOV.U32 R24, RZ, RZ, R4 ;  /* 0x000000ffff187224 */ /* 0x001fe200078e0004 */
[----:B------:R-:W-:-:S02]  /*57b10*/  MOV R25, R5 ;  /* 0x0000000500197202 */ /* 0x000fc40000000f00 */
[----:B------:R-:W0:Y:S01]  /*57b20*/  LDS.128 R4, [R7+0x1800] ;  /* 0x0018000007047984 */ /* 0x000e220000000c00 */
[----:B------:R-:W-:Y:S01]  /*57b30*/  LEA R28, R15, R27, 0x1 ;  /* 0x0000001b0f1c7211 */ /* 0x000fe200078e08ff */
[----:B------:R-:W-:Y:S02]  /*57b40*/  IMAD.MOV.U32 R27, RZ, RZ, R9 ;  /* 0x000000ffff1b7224 */ /* 0x000fe400078e0009 */
[----:B0-----:R-:W-:Y:S01]  /*57b50*/  STL.64 [R1+0xc0], R4 ;  /* 0x0000c00401007387 */ /* 0x001fe20000100a00 */
[----:B------:R-:W-:-:S03]  /*57b60*/  MOV R9, R4 ;  /* 0x0000000400097202 */ /* 0x000fc60000000f00 */
[----:B------:R0:W-:Y:S04]  /*57b70*/  STL.64 [R1+0xc8], R6 ;  /* 0x0000c80601007387 */ /* 0x0001e80000100a00 */
[----:B0-----:R-:W2:Y:S04]  /*57b80*/  LDL.LU.64 R6, [R1+0x1f48] ;  /* 0x001f480001067983 */ /* 0x001ea80000300a00 */
[----:B------:R-:W3:Y:S04]  /*57b90*/  LDL.LU.64 R4, [R1+0x1f40] ;  /* 0x001f400001047983 */ /* 0x000ee80000300a00 */
[----:B------:R-:W0:Y:S01]  /*57ba0*/  S2R R17, SR_TID.X ;  /* 0x0000000000117919 */ /* 0x000e220000002100 */
[----:B------:R-:W-:-:S02]  /*57bb0*/  MOV R26, R8 ;  /* 0x00000008001a7202 */ /* 0x000fc40000000f00 */
[-C--:B------:R-:W-:Y:S02]  /*57bc0*/  LEA.HI.X.SX32 R25, R10, R2.reuse, 0x1, P0 ;  /* 0x000000020a197211 */ /* 0x080fe400000f0eff */
[----:B------:R-:W-:Y:S01]  /*57bd0*/  LEA.HI.X.SX32 R27, R20, R2, 0x1, P2 ;  /* 0x00000002141b7211 */ /* 0x000fe200010f0eff */
[C---:B0-----:R-:W-:Y:S01]  /*57be0*/  IMAD.SHL.U32 R16, R17.reuse, 0x1000, RZ ;  /* 0x0000100011107824 */ /* 0x041fe200078e00ff */
[----:B------:R-:W-:-:S04]  /*57bf0*/  LOP3.LUT R17, R17, 0x7f, RZ, 0xc0, !PT ;  /* 0x0000007f11117812 */ /* 0x000fc800078ec0ff */
[----:B------:R-:W-:-:S05]  /*57c00*/  LOP3.LUT R16, R16, 0x6000, RZ, 0xc0, !PT ;  /* 0x0000600010107812 */ /* 0x000fca00078ec0ff */
[----:B------:R-:W-:Y:S01]  /*57c10*/  IMAD R8, R17, 0x10, R16 ;  /* 0x0000001011087824 */ /* 0x000fe200078e0210 */
[----:B------:R-:W-:Y:S04]  /*57c20*/  STL [R1+0x44], R25 ;  /* 0x0000441901007387 */ /* 0x000fe80000100800 */
[----:B------:R-:W-:Y:S01]  /*57c30*/  LOP3.LUT R8, R8, 0x40, RZ, 0x3c, !PT ;  /* 0x0000004008087812 */ /* 0x000fe200078e3cff */
[----:B------:R-:W-:Y:S04]  /*57c40*/  STL [R1+0x4c], R27 ;  /* 0x00004c1b01007387 */ /* 0x000fe80000100800 */
[----:B------:R-:W0:Y:S01]  /*57c50*/  LDS.128 R24, [R8+0x1800] ;  /* 0x0018000008187984 */ /* 0x000e220000000c00 */
[----:B------:R-:W-:-:S04]  /*57c60*/  LEA R16, P0, R29, R0, 0x1 ;  /* 0x000000001d107211 */ /* 0x000fc800078008ff */
[----:B------:R-:W-:Y:S01]  /*57c70*/  LEA.HI.X.SX32 R17, R29, R2, 0x1, P0 ;  /* 0x000000021d117211 */ /* 0x000fe200000f0eff */
[----:B0-----:R-:W-:Y:S04]  /*57c80*/  STL.64 [R1+0xb0], R24 ;  /* 0x0000b01801007387 */ /* 0x001fe80000100a00 */
[----:B------:R0:W-:Y:S04]  /*57c90*/  STL.64 [R1+0xb8], R26 ;  /* 0x0000b81a01007387 */ /* 0x0001e80000100a00 */
[----:B0-----:R-:W4:Y:S04]  /*57ca0*/  LDL.LU.64 R26, [R1+0x1f38] ;  /* 0x001f3800011a7983 */ /* 0x001f280000300a00 */
[----:B------:R-:W5:Y:S04]  /*57cb0*/  LDL.LU.64 R24, [R1+0x1f30] ;  /* 0x001f300001187983 */ /* 0x000f680000300a00 */
[----:B------:R0:W-:Y:S02]  /*57cc0*/  STL.64 [R1+0x50], R16 ;  /* 0x0000501001007387 */ /* 0x0001e40000100a00 */
[----:B0-----:R-:W-:-:S04]  /*57cd0*/  LEA R16, P0, R12, R0, 0x1 ;  /* 0x000000000c107211 */ /* 0x001fc800078008ff */
[----:B------:R-:W-:Y:S01]  /*57ce0*/  LEA.HI.X.SX32 R17, R12, R2, 0x1, P0 ;  /* 0x000000020c117211 */ /* 0x000fe200000f0eff */
[----:B---3--:R-:W-:Y:S01]  /*57cf0*/  IMAD.MOV.U32 R22, RZ, RZ, R4 ;  /* 0x000000ffff167224 */ /* 0x008fe200078e0004 */
[C---:B------:R-:W-:Y:S02]  /*57d00*/  LEA R4, P2, R11.reuse, R0, 0x1 ;  /* 0x000000000b047211 */ /* 0x040fe400078408ff */
[----:B------:R-:W-:Y:S02]  /*57d10*/  MOV R23, R5 ;  /* 0x0000000500177202 */ /* 0x000fe40000000f00 */
[----:B------:R-:W-:-:S05]  /*57d20*/  LEA.HI.X.SX32 R5, R11, R2, 0x1, P2 ;  /* 0x000000020b057211 */ /* 0x000fca00010f0eff */
[----:B------:R-:W-:Y:S04]  /*57d30*/  STL.64 [R1+0x58], R4 ;  /* 0x0000580401007387 */ /* 0x000fe80000100a00 */
[----:B------:R0:W-:Y:S04]  /*57d40*/  STL.64 [R1+0x2e8], R16 ;  /* 0x0002e81001007387 */ /* 0x0001e80000100a00 */
[----:B0-----:R-:W4:Y:S01]  /*57d50*/  LDL.LU.64 R16, [R1+0x1f28] ;  /* 0x001f280001107983 */ /* 0x001f220000300a00 */
[----:B------:R-:W-:-:S05]  /*57d60*/  LEA R20, R15, R28, 0x1 ;  /* 0x0000001c0f147211 */ /* 0x000fca00078e08ff */
[----:B------:R-:W-:Y:S01]  /*57d70*/  IMAD R10, R15, 0x2, R20 ;  /* 0x000000020f0a7824 */ /* 0x000fe200078e0214 */
[----:B------:R-:W-:-:S04]  /*57d80*/  LEA R4, P2, R18, R0, 0x1 ;  /* 0x0000000012047211 */ /* 0x000fc800078408ff */
[----:B------:R-:W-:Y:S02]  /*57d90*/  LEA R11, R15, R10, 0x1 ;  /* 0x0000000a0f0b7211 */ /* 0x000fe400078e08ff */
[----:B------:R-:W-:-:S03]  /*57da0*/  LEA.HI.X.SX32 R5, R18, R2, 0x1, P2 ;  /* 0x0000000212057211 */ /* 0x000fc600010f0eff */
[----:B------:R-:W-:Y:S01]  /*57db0*/  IMAD R29, R15, 0x2, R11 ;  /* 0x000000020f1d7824 */ /* 0x000fe200078e020b */
[----:B------:R-:W-:Y:S04]  /*57dc0*/  STL.64 [R1+0x1f00], R10 ;  /* 0x001f000a01007387 */ /* 0x000fe80000100a00 */
[----:B------:R0:W-:Y:S04]  /*57dd0*/  STL.64 [R1+0x340], R4 ;  /* 0x0003400401007387 */ /* 0x0001e80000100a00 */
[----:B0-----:R-:W3:Y:S04]  /*57de0*/  LDL.LU.64 R4, [R1+0x1f20] ;  /* 0x001f200001047983 */ /* 0x001ee80000300a00 */
[----:B------:R-:W-:Y:S04]  /*57df0*/  STL.64 [R1+0x1f10], R28 ;  /* 0x001f101c01007387 */ /* 0x000fe80000100a00 */
[----:B------:R-:W0:Y:S01]  /*57e00*/  S2R R8, SR_TID.X ;  /* 0x0000000000087919 */ /* 0x000e220000002100 */
[----:B--2---:R-:W-:-:S03]  /*57e10*/  LEA R12, P0, R7, R0, 0x1 ;  /* 0x00000000070c7211 */ /* 0x004fc600078008ff */
[----:B----4-:R1:W-:Y:S04]  /*57e20*/  STG.E.U16 [R16.64], R26 ;  /* 0x0000001a10007986 */ /* 0x0103e8000c101506 */
[----:B-1----:R-:W2:Y:S01]  /*57e30*/  LDL.LU R26, [R1+0x1f18] ;  /* 0x001f1800011a7983 */ /* 0x002ea20000300800 */
[C---:B0-----:R-:W-:Y:S01]  /*57e40*/  IMAD.SHL.U32 R14, R8.reuse, 0x1000, RZ ;  /* 0x00001000080e7824 */ /* 0x041fe200078e00ff */
[----:B------:R-:W-:-:S04]  /*57e50*/  LOP3.LUT R8, R8, 0x7f, RZ, 0xc0, !PT ;  /* 0x0000007f08087812 */ /* 0x000fc800078ec0ff */
[----:B------:R-:W-:-:S05]  /*57e60*/  LOP3.LUT R14, R14, 0x6000, RZ, 0xc0, !PT ;  /* 0x000060000e0e7812 */ /* 0x000fca00078ec0ff */
[----:B------:R-:W-:Y:S01]  /*57e70*/  IMAD R8, R8, 0x10, R14 ;  /* 0x0000001008087824 */ /* 0x000fe200078e020e */
[----:B------:R-:W-:Y:S02]  /*57e80*/  LEA.HI.X.SX32 R13, R7, R2, 0x1, P0 ;  /* 0x00000002070d7211 */ /* 0x000fe400000f0eff */
[C---:B------:R-:W-:Y:S02]  /*57e90*/  LEA R18, R15.reuse, R29, 0x1 ;  /* 0x0000001d0f127211 */ /* 0x040fe400078e08ff */
[----:B------:R-:W-:Y:S01]  /*57ea0*/  LOP3.LUT R8, R8, 0x60, RZ, 0x3c, !PT ;  /* 0x0000006008087812 */ /* 0x000fe200078e3cff */
[----:B------:R-:W-:Y:S01]  /*57eb0*/  STL.64 [R1+0x3c0], R12 ;  /* 0x0003c00c01007387 */ /* 0x000fe20000100a00 */
[----:B------:R-:W-:-:S03]  /*57ec0*/  LEA R16, R15, R18, 0x1 ;  /* 0x000000120f107211 */ /* 0x000fc600078e08ff */
[----:B------:R-:W0:Y:S01]  /*57ed0*/  LDS.128 R12, [R8+0x1800] ;  /* 0x00180000080c7984 */ /* 0x000e220000000c00 */
[----:B------:R-:W-:-:S04]  /*57ee0*/  LEA R10, P2, R19, R0, 0x1 ;  /* 0x00000000130a7211 */ /* 0x000fc800078408ff */
[----:B------:R-:W-:Y:S02]  /*57ef0*/  LEA.HI.X.SX32 R11, R19, R2, 0x1, P2 ;  /* 0x00000002130b7211 */ /* 0x000fe400010f0eff */
[----:B-----5:R-:W-:-:S03]  /*57f00*/  MOV R28, R24 ;  /* 0x00000018001c7202 */ /* 0x020fc60000000f00 */
[----:B------:R1:W-:Y:S01]  /*57f10*/  STL.64 [R1+0x3b8], R10 ;  /* 0x0003b80a01007387 */ /* 0x0003e20000100a00 */
[----:B------:R-:W-:Y:S02]  /*57f20*/  IMAD.MOV.U32 R29, RZ, RZ, R25 ;  /* 0x000000ffff1d7224 */ /* 0x000fe400078e0019 */
[----:B------:R-:W-:Y:S01]  /*57f30*/  IMAD.MOV.U32 R19, RZ, RZ, R22 ;  /* 0x000000ffff137224 */ /* 0x000fe200078e0016 */
[----:B------:R-:W-:Y:S02]  /*57f40*/  MOV R17, R9 ;  /* 0x0000000900117202 */ /* 0x000fe40000000f00 */
[----:B-1----:R-:W-:-:S04]  /*57f50*/  LEA R10, P2, R3, R0, 0x1 ;  /* 0x00000000030a7211 */ /* 0x002fc800078408ff */
[----:B------:R-:W-:Y:S02]  /*57f60*/  LEA.HI.X.SX32 R11, R3, R2, 0x1, P2 ;  /* 0x00000002030b7211 */ /* 0x000fe400010f0eff */
[C---:B---3--:R-:W-:Y:S01]  /*57f70*/  LEA R22, P2, R4.reuse, R0, 0x1 ;  /* 0x0000000004167211 */ /* 0x048fe200078408ff */
[----:B0-----:R-:W-:Y:S04]  /*57f80*/  STL [R1+0x1d80], R13 ;  /* 0x001d800d01007387 */ /* 0x001fe80000100800 */
[----:B------:R0:W-:Y:S04]  /*57f90*/  STL [R1+0x1ce8], R14 ;  /* 0x001ce80e01007387 */ /* 0x0001e80000100800 */
[----:B------:R-:W-:Y:S01]  /*57fa0*/  STL [R1+0x1bb8], R15 ;  /* 0x001bb80f01007387 */ /* 0x000fe20000100800 */
[----:B0-----:R-:W-:Y:S01]  /*57fb0*/  IMAD.MOV.U32 R14, RZ, RZ, R23 ;  /* 0x000000ffff0e7224 */ /* 0x001fe200078e0017 */
[----:B------:R-:W-:-:S02]  /*57fc0*/  LEA.HI.X.SX32 R23, R4, R2, 0x1, P2 ;  /* 0x0000000204177211 */ /* 0x000fc400010f0eff */
[----:B------:R0:W-:Y:S01]  /*57fd0*/  STG.E.U16 [R28.64], R17 ;  /* 0x000000111c007986 */ /* 0x0001e2000c101506 */
[----:B--2---:R-:W-:-:S04]  /*57fe0*/  LEA R24, P0, R26, R0, 0x1 ;  /* 0x000000001a187211 */ /* 0x004fc800078008ff */
[----:B------:R-:W-:Y:S02]  /*57ff0*/  LEA.HI.X.SX32 R25, R26, R2, 0x1, P0 ;  /* 0x000000021a197211 */ /* 0x000fe400000f0eff */
[C---:B------:R-:W-:Y:S01]  /*58000*/  LEA R8, P0, R5.reuse, R0, 0x1 ;  /* 0x0000000005087211 */ /* 0x040fe200078008ff */
[----:B------:R-:W2:Y:S03]  /*58010*/  LDL R26, [R1+0xb0] ;  /* 0x0000b000011a7983 */ /* 0x000ea60000100800 */
[----:B------:R-:W-:-:S05]  /*58020*/  LEA.HI.X.SX32 R9, R5, R2, 0x1, P0 ;  /* 0x0000000205097211 */ /* 0x000fca00000f0eff */
[----:B------:R-:W-:Y:S04]  /*58030*/  STL.64 [R1+0x1ec0], R8 ;  /* 0x001ec00801007387 */ /* 0x000fe80000100a00 */
[----:B------:R1:W-:Y:S04]  /*58040*/  STL.64 [R1+0x398], R22 ;  /* 0x0003981601007387 */ /* 0x0003e80000100a00 */
[----:B0-----:R-:W3:Y:S01]  /*58050*/  LDL.LU.64 R28, [R1+0x1f10] ;  /* 0x001f1000011c7983 */ /* 0x001ee20000300a00 */
[----:B-1----:R-:W-:-:S04]  /*58060*/  LEA R22, P0, R6, R0, 0x1 ;  /* 0x0000000006167211 */ /* 0x002fc800078008ff */
[----:B------:R-:W-:-:S05]  /*58070*/  LEA.HI.X.SX32 R23, R6, R2, 0x1, P0 ;  /* 0x0000000206177211 */ /* 0x000fca00000f0eff */
[----:B------:R0:W-:Y:S04]  /*58080*/  STL.64 [R1+0x390], R22 ;  /* 0x0003901601007387 */ /* 0x0001e80000100a00 */
[----:B0-----:R-:W4:Y:S01]  /*58090*/  LDL.LU.64 R22, [R1+0x1f08] ;  /* 0x001f080001167983 */ /* 0x001f220000300a00 */
[----:B------:R-:W-:-:S04]  /*580a0*/  MOV R13, c[0x0][0x1c8] ;  /* 0x00007200000d7a02 */ /* 0x000fc80000000f00 */
[----:B------:R-:W-:-:S05]  /*580b0*/  LEA R7, R13, R16, 0x1 ;  /* 0x000000100d077211 */ /* 0x000fca00078e08ff */
[----:B------:R-:W-:Y:S01]  /*580c0*/  IMAD R3, R13, 0x2, R7 ;  /* 0x000000020d037824 */ /* 0x000fe200078e0207 */
[----:B------:R-:W-:Y:S02]  /*580d0*/  MOV R8, R24 ;  /* 0x0000001800087202 */ /* 0x000fe40000000f00 */
[----:B------:R-:W-:Y:S02]  /*580e0*/  LEA R24, P2, R21, R0, 0x1 ;  /* 0x0000000015187211 */ /* 0x000fe400078408ff */
[----:B------:R-:W-:Y:S01]  /*580f0*/  LEA R5, R13, R3, 0x1 ;  /* 0x000000030d057211 */ /* 0x000fe200078e08ff */
[----:B------:R-:W-:Y:S01]  /*58100*/  IMAD.MOV.U32 R9, RZ, RZ, R25 ;  /* 0x000000ffff097224 */ /* 0x000fe200078e0019 */
[----:B------:R-:W-:-:S03]  /*58110*/  LEA.HI.X.SX32 R25, R21, R2, 0x1, P2 ;  /* 0x0000000215197211 */ /* 0x000fc600010f0eff */
[----:B------:R-:W-:-:S05]  /*58120*/  IMAD R4, R13, 0x2, R5 ;  /* 0x000000020d047824 */ /* 0x000fca00078e0205 */
[----:B------:R-:W-:Y:S01]  /*58130*/  STL.64 [R1+0x1ee0], R4 ;  /* 0x001ee00401007387 */ /* 0x000fe20000100a00 */
[----:B------:R-:W-:-:S03]  /*58140*/  LEA R6, R13, R4, 0x1 ;  /* 0x000000040d067211 */ /* 0x000fc600078e08ff */
[----:B------:R-:W-:Y:S02]  /*58150*/  STL.64 [R1+0x388], R24 ;  /* 0x0003881801007387 */ /* 0x000fe40000100a00 */
[----:B------:R-:W-:Y:S02]  /*58160*/  IMAD R17, R13, 0x2, R6 ;  /* 0x000000020d117824 */ /* 0x000fe400078e0206 */
[----:B------:R0:W-:Y:S02]  /*58170*/  STL.64 [R1+0x1ee8], R6 ;  /* 0x001ee80601007387 */ /* 0x0001e40000100a00 */
[----:B0-----:R-:W-:Y:S01]  /*58180*/  MOV R6, R10 ;  /* 0x0000000a00067202 */ /* 0x001fe20000000f00 */
[----:B------:R-:W-:Y:S02]  /*58190*/  IMAD.MOV.U32 R7, RZ, RZ, R11 ;  /* 0x000000ffff077224 */ /* 0x000fe400078e000b */
[----:B------:R-:W5:Y:S01]  /*581a0*/  LDL.LU.64 R10, [R1+0x1f00] ;  /* 0x001f0000010a7983 */ /* 0x000f620000300a00 */
[----:B----4-:R-:W-:-:S04]  /*581b0*/  LEA R24, P0, R22, R0, 0x1 ;  /* 0x0000000016187211 */ /* 0x010fc800078008ff */
[----:B------:R-:W-:-:S05]  /*581c0*/  LEA.HI.X.SX32 R25, R22, R2, 0x1, P0 ;  /* 0x0000000216197211 */ /* 0x000fca00000f0eff */
[----:B------:R0:W-:Y:S04]  /*581d0*/  STL.64 [R1+0x380], R24 ;  /* 0x0003801801007387 */ /* 0x0001e80000100a00 */
[----:B0-----:R-:W4:Y:S01]  /*581e0*/  LDL.LU.64 R24, [R1+0x1ef8] ;  /* 0x001ef80001187983 */ /* 0x001f220000300a00 */
[C---:B------:R-:W-:Y:S02]  /*581f0*/  LEA R4, P2, R23.reuse, R0, 0x1 ;  /* 0x0000000017047211 */ /* 0x040fe400078408ff */
[----:B------:R-:W-:Y:S02]  /*58200*/  MOV R15, R19 ;  /* 0x00000013000f7202 */ /* 0x000fe40000000f00 */
[----:B------:R-:W-:-:S03]  /*58210*/  LEA.HI.X.SX32 R5, R23, R2, 0x1, P2 ;  /* 0x0000000217057211 */ /* 0x000fc600010f0eff */
[----:B------:R0:W-:Y:S04]  /*58220*/  STL.64 [R1+0x1ef0], R14 ;  /* 0x001ef00e01007387 */ /* 0x0001e80000100a00 */
[----:B------:R1:W-:Y:S04]  /*58230*/  STL.64 [R1+0x378], R4 ;  /* 0x0003780401007387 */ /* 0x0003e80000100a00 */
[----:B0-----:R-:W2:Y:S01]  /*58240*/  LDL.LU.64 R14, [R1+0x18] ;  /* 0x00001800010e7983 */ /* 0x001ea20000300a00 */
[-C--:B----4-:R-:W-:Y:S02]  /*58250*/  LEA R22, P0, R24, R0.reuse, 0x1 ;  /* 0x0000000018167211 */ /* 0x090fe400078008ff */
[----:B-1----:R-:W-:-:S02]  /*58260*/  LEA R4, P2, R25, R0, 0x1 ;  /* 0x0000000019047211 */ /* 0x002fc400078408ff */
[-C--:B------:R-:W-:Y:S02]  /*58270*/  LEA.HI.X.SX32 R23, R24, R2.reuse, 0x1, P0 ;  /* 0x0000000218177211 */ /* 0x080fe400000f0eff */
[----:B------:R-:W-:-:S03]  /*58280*/  LEA.HI.X.SX32 R5, R25, R2, 0x1, P2 ;  /* 0x0000000219057211 */ /* 0x000fc600010f0eff */
[----:B------:R-:W-:Y:S04]  /*58290*/  STL.64 [R1+0x370], R22 ;  /* 0x0003701601007387 */ /* 0x000fe80000100a00 */
[----:B------:R-:W4:Y:S01]  /*582a0*/  LDL.LU.64 R24, [R1+0x20] ;  /* 0x0000200001187983 */ /* 0x000f220000300a00 */
[----:B------:R-:W-:-:S03]  /*582b0*/  IMAD R19, R13, 0x2, R17 ;  /* 0x000000020d137824 */ /* 0x000fc600078e0211 */
[----:B------:R3:W-:Y:S04]  /*582c0*/  STL.64 [R1+0x368], R4 ;  /* 0x0003680401007387 */ /* 0x0007e80000100a00 */
[----:B--2---:R0:W-:Y:S01]  /*582d0*/  STG.E.U16 [R14.64], R26 ;  /* 0x0000001a0e007986 */ /* 0x0041e2000c101506 */
[----:B------:R-:W-:Y:S02]  /*582e0*/  LEA R21, R13, R19, 0x1 ;  /* 0x000000130d157211 */ /* 0x000fe400078e08ff */
[-C--:B---3--:R-:W-:Y:S02]  /*582f0*/  LEA R4, P2, R28, R0.reuse, 0x1 ;  /* 0x000000001c047211 */ /* 0x088fe400078408ff */
[----:B0-----:R-:W-:Y:S01]  /*58300*/  LEA R14, P0, R27, R0, 0x1 ;  /* 0x000000001b0e7211 */ /* 0x001fe200078008ff */
[----:B------:R-:W-:-:S03]  /*58310*/  IMAD R22, R13, 0x2, R21 ;  /* 0x000000020d167824 */ /* 0x000fc600078e0215 */
[-C--:B------:R-:W-:Y:S02]  /*58320*/  LEA.HI.X.SX32 R15, R27, R2.reuse, 0x1, P0 ;  /* 0x000000021b0f7211 */ /* 0x080fe400000f0eff */
[----:B------:R-:W-:Y:S02]  /*58330*/  LEA.HI.X.SX32 R5, R28, R2, 0x1, P2 ;  /* 0x000000021c057211 */ /* 0x000fe400010f0eff */
[----:B------:R-:W2:Y:S01]  /*58340*/  LDL.LU R28, [R1+0x1a0] ;  /* 0x0001a000011c7983 */ /* 0x000ea20000300800 */
[----:B------:R-:W-:-:S03]  /*58350*/  MOV R26, R6 ;  /* 0x00000006001a7202 */ /* 0x000fc60000000f00 */
[----:B------:R0:W-:Y:S01]  /*58360*/  STL.64 [R1+0x360], R14 ;  /* 0x0003600e01007387 */ /* 0x0001e20000100a00 */
[C---:B------:R-:W-:Y:S02]  /*58370*/  LEA R23, R13.reuse, R22, 0x1 ;  /* 0x000000160d177211 */ /* 0x040fe400078e08ff */
[-C--:B-----5:R-:W-:Y:S01]  /*58380*/  LEA R6, P2, R10, R0.reuse, 0x1 ;  /* 0x000000000a067211 */ /* 0x0a0fe200078408ff */
[----:B------:R-:W-:Y:S01]  /*58390*/  IMAD.MOV.U32 R27, RZ, RZ, R7 ;  /* 0x000000ffff1b7224 */ /* 0x000fe200078e0007 */
[----:B------:R1:W-:Y:S01]  /*583a0*/  STL.64 [R1+0x358], R4 ;  /* 0x0003580401007387 */ /* 0x0003e20000100a00 */
[----:B0-----:R-:W-:Y:S02]  /*583b0*/  LEA R14, P0, R20, R0, 0x1 ;  /* 0x00000000140e7211 */ /* 0x001fe400078008ff */
[-C--:B------:R-:W-:Y:S02]  /*583c0*/  LEA.HI.X.SX32 R7, R10, R2.reuse, 0x1, P2 ;  /* 0x000000020a077211 */ /* 0x080fe400010f0eff */
[----:B------:R-:W-:Y:S01]  /*583d0*/  LEA.HI.X.SX32 R15, R20, R2, 0x1, P0 ;  /* 0x00000002140f7211 */ /* 0x000fe200000f0eff */
[----:B-1----:R-:W3:Y:S04]  /*583e0*/  LDL.LU.64 R4, [R1+0x8] ;  /* 0x0000080001047983 */ /* 0x002ee80000300a00 */
[----:B------:R-:W-:Y:S04]  /*583f0*/  STL.64 [R1+0x1ec8], R22 ;  /* 0x001ec81601007387 */ /* 0x000fe80000100a00 */
[----:B----4-:R0:W-:Y:S02]  /*58400*/  STG.E.U16 [R24.64], R12 ;  /* 0x0000000c18007986 */ /* 0x0101e4000c101506 */
[----:B0-----:R-:W-:-:S02]  /*58410*/  IMAD R24, R13, 0x2, R23 ;  /* 0x000000020d187824 */ /* 0x001fc400078e0217 */
[----:B------:R-:W4:Y:S04]  /*58420*/  LDL.LU.64 R22, [R1+0x340] ;  /* 0x0003400001167983 */ /* 0x000f280000300a00 */
[----:B------:R0:W-:Y:S04]  /*58430*/  STL.64 [R1+0x350], R14 ;  /* 0x0003500e01007387 */ /* 0x0001e80000100a00 */
[----:B0-----:R-:W5:Y:S04]  /*58440*/  LDL.LU.64 R14, [R1+0x1ef0] ;  /* 0x001ef000010e7983 */ /* 0x001f680000300a00 */
[----:B------:R0:W-:Y:S04]  /*58450*/  STL.64 [R1+0x348], R6 ;  /* 0x0003480601007387 */ /* 0x0001e80000100a00 */
[----:B------:R-:W-:Y:S01]  /*58460*/  STL [R1+0x1ebc], R24 ;  /* 0x001ebc1801007387 */ /* 0x000fe20000100800 */
[----:B0-----:R-:W-:-:S04]  /*58470*/  LEA R6, P0, R11, R0, 0x1 ;  /* 0x000000000b067211 */ /* 0x001fc800078008ff */
[----:B------:R-:W-:-:S05]  /*58480*/  LEA.HI.X.SX32 R7, R11, R2, 0x1, P0 ;  /* 0x000000020b077211 */ /* 0x000fca00000f0eff */
[----:B------:R0:W-:Y:S04]  /*58490*/  STL.64 [R1+0x338], R6 ;  /* 0x0003380601007387 */ /* 0x0001e80000100a00 */
[----:B0-----:R-:W5:Y:S01]  /*584a0*/  LDL.LU.64 R6, [R1+0x1ee8] ;  /* 0x001ee80001067983 */ /* 0x001f620000300a00 */
[----:B------:R-:W-:Y:S02]  /*584b0*/  LEA R10, R13, R24, 0x1 ;  /* 0x000000180d0a7211 */ /* 0x000fe400078e08ff */
[----:B------:R-:W-:-:S04]  /*584c0*/  LEA R24, P2, R29, R0, 0x1 ;  /* 0x000000001d187211 */ /* 0x000fc800078408ff */
[----:B------:R-:W-:Y:S02]  /*584d0*/  LEA.HI.X.SX32 R25, R29, R2, 0x1, P2 ;  /* 0x000000021d197211 */ /* 0x000fe400010f0eff */
[----:B--2---:R-:W-:-:S03]  /*584e0*/  PRMT R12, R28, 0x7632, R12 ;  /* 0x000076321c0c7816 */ /* 0x004fc6000000000c */
[----:B------:R0:W-:Y:S02]  /*584f0*/  STL.64 [R1+0x330], R24 ;  /* 0x0003301801007387 */ /* 0x0001e40000100a00 */
[----:B0-----:R-:W-:Y:S02]  /*58500*/  LEA R24, P2, R16, R0, 0x1 ;  /* 0x0000000010187211 */ /* 0x001fe400078408ff */
[----:B---3--:R-:W-:Y:S01]  /*58510*/  STG.E.U16 [R4.64], R12 ;  /* 0x0000000c04007986 */ /* 0x008fe2000c101506 */
[----:B----4-:R-:W-:Y:S02]  /*58520*/  MOV R28, R22 ;  /* 0x00000016001c7202 */ /* 0x010fe40000000f00 */
[----:B------:R-:W-:Y:S01]  /*58530*/  LEA R22, P0, R18, R0, 0x1 ;  /* 0x0000000012167211 */ /* 0x000fe200078008ff */
[----:B------:R-:W-:-:S03]  /*58540*/  IMAD.MOV.U32 R29, RZ, RZ, R23 ;  /* 0x000000ffff1d7224 */ /* 0x000fc600078e0017 */
[----:B------:R-:W-:Y:S02]  /*58550*/  LEA.HI.X.SX32 R23, R18, R2, 0x1, P0 ;  /* 0x0000000212177211 */ /* 0x000fe400000f0eff */
[----:B-----5:R-:W-:-:S05]  /*58560*/  MOV R25, R15 ;  /* 0x0000000f00197202 */ /* 0x020fca0000000f00 */
[----:B------:R0:W-:Y:S04]  /*58570*/  STL [R1+0x1ed0], R25 ;  /* 0x001ed01901007387 */ /* 0x0001e80000100800 */
[----:B------:R-:W-:Y:S01]  /*58580*/  STL.64 [R1+0x1ed8], R26 ;  /* 0x001ed81a01007387 */ /* 0x000fe20000100a00 */
[----:B0-----:R-:W-:-:S03]  /*58590*/  LEA.HI.X.SX32 R25, R16, R2, 0x1, P2 ;  /* 0x0000000210197211 */ /* 0x001fc600010f0eff */
[----:B------:R0:W-:Y:S04]  /*585a0*/  STL.64 [R1+0x328], R22 ;  /* 0x0003281601007387 */ /* 0x0001e80000100a00 */
[----:B0-----:R-:W2:Y:S01]  /*585b0*/  LDL.LU.64 R22, [R1] ;  /* 0x0000000001167983 */ /* 0x001ea20000300a00 */
[----:B------:R-:W-:-:S03]  /*585c0*/  LEA R26, P0, R7, R0, 0x1 ;  /* 0x00000000071a7211 */ /* 0x000fc600078008ff */
[----:B------:R-:W-:Y:S01]  /*585d0*/  STL.64 [R1+0x320], R24 ;  /* 0x0003201801007387 */ /* 0x000fe20000100a00 */
[----:B------:R-:W-:-:S03]  /*585e0*/  LEA.HI.X.SX32 R27, R7, R2, 0x1, P0 ;  /* 0x00000002071b7211 */ /* 0x000fc600000f0eff */
[----:B------:R-:W3:Y:S04]  /*585f0*/  LDL.LU.64 R4, [R1+0x1ee0] ;  /* 0x001ee00001047983 */ /* 0x000ee80000300a00 */
[----:B------:R-:W4:Y:S04]  /*58600*/  LDL.LU R15, [R1+0x170] ;  /* 0x00017000010f7983 */ /* 0x000f280000300800 */
[----:B------:R0:W-:Y:S04]  /*58610*/  STL.64 [R1+0x318], R26 ;  /* 0x0003181a01007387 */ /* 0x0001e80000100a00 */
[----:B0-----:R-:W5:Y:S01]  /*58620*/  LDL.LU R27, [R1+0x180] ;  /* 0x00018000011b7983 */ /* 0x001f620000300800 */
[----:B------:R-:W-:Y:S01]  /*58630*/  IMAD R11, R13, 0x2, R10 ;  /* 0x000000020d0b7824 */ /* 0x000fe200078e020a */
[----:B------:R-:W-:-:S03]  /*58640*/  LEA R24, P2, R3, R0, 0x1 ;  /* 0x0000000003187211 */ /* 0x000fc600078408ff */
[----:B------:R-:W-:Y:S01]  /*58650*/  IMAD R20, R13, 0x2, R11 ;  /* 0x000000020d147824 */ /* 0x000fe200078e020b */
[----:B------:R-:W-:-:S04]  /*58660*/  LEA.HI.X.SX32 R25, R3, R2, 0x1, P2 ;  /* 0x0000000203197211 */ /* 0x000fc800010f0eff */
[C---:B------:R-:W-:Y:S01]  /*58670*/  LEA R16, R13.reuse, R20, 0x1 ;  /* 0x000000140d107211 */ /* 0x040fe200078e08ff */
[----:B------:R0:W-:Y:S04]  /*58680*/  STL.64 [R1+0x310], R24 ;  /* 0x0003101801007387 */ /* 0x0001e80000100a00 */
[----:B------:R-:W-:-:S05]  /*58690*/  IMAD R18, R13, 0x2, R16 ;  /* 0x000000020d127824 */ /* 0x000fca00078e0210 */
[----:B------:R-:W-:Y:S02]  /*586a0*/  LEA R3, R13, R18, 0x1 ;  /* 0x000000120d037211 */ /* 0x000fe400078e08ff */
[-C--:B---3--:R-:W-:Y:S02]  /*586b0*/  LEA R26, P0, R5, R0.reuse, 0x1 ;  /* 0x00000000051a7211 */ /* 0x088fe400078008ff */
[----:B0-----:R-:W-:-:S04]  /*586c0*/  LEA R24, P2, R4, R0, 0x1 ;  /* 0x0000000004187211 */ /* 0x001fc800078408ff */
[-C--:B------:R-:W-:Y:S02]  /*586d0*/  LEA.HI.X.SX32 R25, R4, R2.reuse, 0x1, P2 ;  /* 0x0000000204197211 */ /* 0x080fe400010f0eff */
[----:B-----5:R-:W-:Y:S02]  /*586e0*/  PRMT R7, R27, 0x7632, R7 ;  /* 0x000076321b077816 */ /* 0x020fe40000000007 */
[----:B------:R-:W-:Y:S01]  /*586f0*/  LEA.HI.X.SX32 R27, R5, R2, 0x1, P0 ;  /* 0x00000002051b7211 */ /* 0x000fe200000f0eff */
[----:B------:R-:W-:-:S04]  /*58700*/  IMAD R5, R13, 0x2, R3 ;  /* 0x000000020d057824 */ /* 0x000fc800078e0203 */
[----:B------:R0:W-:Y:S04]  /*58710*/  STL.64 [R1+0x308], R26 ;  /* 0x0003081a01007387 */ /* 0x0001e80000100a00 */
[----:B------:R1:W-:Y:S01]  /*58720*/  STL.64 [R1+0x300], R24 ;  /* 0x0003001801007387 */ /* 0x0003e20000100a00 */
[CC--:B0-----:R-:W-:Y:S02]  /*58730*/  LEA R26, P0, R6.reuse, R0.reuse, 0x1 ;  /* 0x00000000061a7211 */ /* 0x0c1fe400078008ff */
[C---:B-1----:R-:W-:Y:S02]  /*58740*/  LEA R24, P2, R17.reuse, R0, 0x1 ;  /* 0x0000000011187211 */ /* 0x042fe400078408ff */
[-C--:B------:R-:W-:Y:S02]  /*58750*/  LEA.HI.X.SX32 R27, R6, R2.reuse, 0x1, P0 ;  /* 0x00000002061b7211 */ /* 0x080fe400000f0eff */
[----:B------:R-:W-:-:S02]  /*58760*/  LEA.HI.X.SX32 R25, R17, R2, 0x1, P2 ;  /* 0x0000000211197211 */ /* 0x000fc400010f0eff */
[C---:B------:R-:W-:Y:S01]  /*58770*/  LEA R4, R13.reuse, R5, 0x1 ;  /* 0x000000050d047211 */ /* 0x040fe200078e08ff */
[----:B------:R0:W-:Y:S03]  /*58780*/  STL.64 [R1+0x2f8], R26 ;  /* 0x0002f81a01007387 */ /* 0x0001e60000100a00 */
[----:B------:R-:W-:Y:S01]  /*58790*/  LEA R6, R13, R4, 0x1 ;  /* 0x000000040d067211 */ /* 0x000fe200078e08ff */
[----:B0-----:R-:W3:Y:S04]  /*587a0*/  LDL.LU.64 R26, [R1+0x1ed8] ;  /* 0x001ed800011a7983 */ /* 0x001ee80000300a00 */
[----:B------:R0:W-:Y:S04]  /*587b0*/  STL.64 [R1+0x2f0], R24 ;  /* 0x0002f01801007387 */ /* 0x0001e80000100a00 */
[----:B0-----:R-:W5:Y:S04]  /*587c0*/  LDL.LU R25, [R1+0x1ed0] ;  /* 0x001ed00001197983 */ /* 0x001f680000300800 */
[----:B------:R0:W-:Y:S04]  /*587d0*/  STL.64 [R1+0x1ea0], R4 ;  /* 0x001ea00401007387 */ /* 0x0001e80000100a00 */
[----:B--2---:R1:W-:Y:S01]  /*587e0*/  STG.E.U16 [R22.64], R7 ;  /* 0x0000000716007986 */ /* 0x0043e2000c101506 */
[----:B0-----:R-:W-:Y:S01]  /*587f0*/  IMAD.MOV.U32 R4, RZ, RZ, R8 ;  /* 0x000000ffff047224 */ /* 0x001fe200078e0008 */
[----:B------:R-:W-:-:S02]  /*58800*/  LEA R8, P0, R19, R0, 0x1 ;  /* 0x0000000013087211 */ /* 0x000fc400078008ff */
[----:B------:R-:W-:Y:S01]  /*58810*/  MOV R5, R9 ;  /* 0x0000000900057202 */ /* 0x000fe20000000f00 */
[----:B-1----:R-:W2:Y:S01]  /*58820*/  LDL.LU.64 R22, [R1+0x1ec8] ;  /* 0x001ec80001167983 */ /* 0x002ea20000300a00 */
[----:B------:R-:W-:-:S05]  /*58830*/  LEA.HI.X.SX32 R9, R19, R2, 0x1, P0 ;  /* 0x0000000213097211 */ /* 0x000fca00000f0eff */
[----:B------:R0:W-:Y:S04]  /*58840*/  STL.64 [R1+0x2e0], R8 ;  /* 0x0002e00801007387 */ /* 0x0001e80000100a00 */
[----:B0-----:R-:W3:Y:S01]  /*58850*/  LDL.LU.64 R8, [R1+0x1ec0] ;  /* 0x001ec00001087983 */ /* 0x001ee20000300a00 */
[----:B------:R-:W-:Y:S01]  /*58860*/  LEA R24, P2, R21, R0, 0x1 ;  /* 0x0000000015187211 */ /* 0x000fe200078408ff */
[----:B------:R-:W-:Y:S02]  /*58870*/  IMAD R7, R13, 0x2, R6 ;  /* 0x000000020d077824 */ /* 0x000fe400078e0206 */
[----:B-----5:R-:W-:Y:S01]  /*58880*/  IMAD.MOV.U32 R17, RZ, RZ, R25 ;  /* 0x000000ffff117224 */ /* 0x020fe200078e0019 */
[----:B------:R-:W-:-:S04]  /*58890*/  LEA.HI.X.SX32 R25, R21, R2, 0x1, P2 ;  /* 0x0000000215197211 */ /* 0x000fc800010f0eff */
[----:B------:R-:W-:Y:S01]  /*588a0*/  MOV R19, R17 ;  /* 0x0000001100137202 */ /* 0x000fe20000000f00 */
[----:B------:R2:W-:Y:S01]  /*588b0*/  STL.64 [R1+0x2d8], R24 ;  /* 0x0002d81801007387 */ /* 0x0005e20000100a00 */
[----:B------:R-:W-:-:S03]  /*588c0*/  IMAD R17, R13, 0x2, R7 ;  /* 0x000000020d117824 */ /* 0x000fc600078e0207 */
[----:B------:R0:W-:Y:S01]  /*588d0*/  STL.64 [R1+0x1e98], R6 ;  /* 0x001e980601007387 */ /* 0x0001e20000100a00 */
[C---:B--2---:R-:W-:Y:S02]  /*588e0*/  LEA R24, P0, R22.reuse, R0, 0x1 ;  /* 0x0000000016187211 */ /* 0x044fe400078008ff */
[----:B0-----:R-:W-:Y:S02]  /*588f0*/  MOV R7, R19 ;  /* 0x0000001300077202 */ /* 0x001fe40000000f00 */
[----:B------:R-:W-:-:S03]  /*58900*/  LEA.HI.X.SX32 R25, R22, R2, 0x1, P0 ;  /* 0x0000000216197211 */ /* 0x000fc600000f0eff */
[----:B------:R0:W-:Y:S04]  /*58910*/  STL [R1+0x1ea8], R7 ;  /* 0x001ea80701007387 */ /* 0x0001e80000100800 */
[----:B------:R1:W-:Y:S01]  /*58920*/  STL.64 [R1+0x2d0], R24 ;  /* 0x0002d01801007387 */ /* 0x0003e20000100a00 */
[----:B---3--:R-:W-:Y:S01]  /*58930*/  IMAD.MOV.U32 R6, RZ, RZ, R8 ;  /* 0x000000ffff067224 */ /* 0x008fe200078e0008 */
[C---:B------:R-:W-:Y:S02]  /*58940*/  LEA R8, P2, R23.reuse, R0, 0x1 ;  /* 0x0000000017087211 */ /* 0x040fe400078408ff */
[----:B0-----:R-:W-:Y:S02]  /*58950*/  MOV R7, R9 ;  /* 0x0000000900077202 */ /* 0x001fe40000000f00 */
[----:B------:R-:W-:Y:S01]  /*58960*/  LEA.HI.X.SX32 R9, R23, R2, 0x1, P2 ;  /* 0x0000000217097211 */ /* 0x000fe200010f0eff */
[----:B-1----:R-:W2:Y:S04]  /*58970*/  LDL.LU R24, [R1+0x1ebc] ;  /* 0x001ebc0001187983 */ /* 0x002ea80000300800 */
[----:B------:R0:W-:Y:S04]  /*58980*/  STL.64 [R1+0x2c8], R8 ;  /* 0x0002c80801007387 */ /* 0x0001e80000100a00 */
[----:B0-----:R-:W3:Y:S01]  /*58990*/  LDL.LU R9, [R1+0x1eb8] ;  /* 0x001eb80001097983 */ /* 0x001ee20000300800 */
[----:B----4-:R-:W-:-:S02]  /*589a0*/  PRMT R12, R15, 0x7632, R12 ;  /* 0x000076320f0c7816 */ /* 0x010fc4000000000c */
[----:B------:R-:W-:Y:S02]  /*589b0*/  MOV R22, R4 ;  /* 0x0000000400167202 */ /* 0x000fe40000000f00 */
[----:B------:R-:W-:Y:S01]  /*589c0*/  LEA R4, P2, R10, R0, 0x1 ;  /* 0x000000000a047211 */ /* 0x000fe200078408ff */
[----:B------:R-:W-:-:S03]  /*589d0*/  IMAD.MOV.U32 R23, RZ, RZ, R5 ;  /* 0x000000ffff177224 */ /* 0x000fc600078e0005 */
[----:B------:R-:W-:Y:S01]  /*589e0*/  LEA.HI.X.SX32 R5, R10, R2, 0x1, P2 ;  /* 0x000000020a057211 */ /* 0x000fe200010f0eff */
[----:B------:R-:W-:Y:S01]  /*589f0*/  IMAD.MOV.U32 R25, RZ, RZ, R7 ;  /* 0x000000ffff197224 */ /* 0x000fe200078e0007 */
[C---:B--2---:R-:W-:Y:S02]  /*58a00*/  LEA R8, P0, R24.reuse, R0, 0x1 ;  /* 0x0000000018087211 */ /* 0x044fe400078008ff */
[----:B---3--:R-:W-:Y:S02]  /*58a10*/  MOV R15, R9 ;  /* 0x00000009000f7202 */ /* 0x008fe40000000f00 */
[----:B------:R-:W-:Y:S02]  /*58a20*/  LEA.HI.X.SX32 R9, R24, R2, 0x1, P0 ;  /* 0x0000000218097211 */ /* 0x000fe400000f0eff */
[----:B------:R-:W-:Y:S02]  /*58a30*/  MOV R24, R6 ;  /* 0x0000000600187202 */ /* 0x000fe40000000f00 */
[C---:B------:R-:W-:Y:S01]  /*58a40*/  LEA R6, P0, R11.reuse, R0, 0x1 ;  /* 0x000000000b067211 */ /* 0x040fe200078008ff */
[----:B------:R0:W-:Y:S03]  /*58a50*/  STL.64 [R1+0x2c0], R8 ;  /* 0x0002c00801007387 */ /* 0x0001e60000100a00 */
[----:B------:R-:W-:Y:S01]  /*58a60*/  LEA.HI.X.SX32 R7, R11, R2, 0x1, P0 ;  /* 0x000000020b077211 */ /* 0x000fe200000f0eff */
[----:B0-----:R-:W2:Y:S04]  /*58a70*/  LDL.LU.64 R8, [R1+0x1eb0] ;  /* 0x001eb00001087983 */ /* 0x001ea80000300a00 */
[----:B------:R0:W-:Y:S04]  /*58a80*/  STL.64 [R1+0x1e90], R28 ;  /* 0x001e901c01007387 */ /* 0x0001e80000100a00 */
[----:B------:R1:W-:Y:S04]  /*58a90*/  STL.64 [R1+0x2b8], R4 ;  /* 0x0002b80401007387 */ /* 0x0003e80000100a00 */
[----:B0-----:R-:W3:Y:S01]  /*58aa0*/  LDL.LU.64 R28, [R1+0x30] ;  /* 0x00003000011c7983 */ /* 0x001ee20000300a00 */
[----:B-1----:R-:W-:-:S03]  /*58ab0*/  LEA R4, P2, R20, R0, 0x1 ;  /* 0x0000000014047211 */ /* 0x002fc600078408ff */
[----:B------:R0:W-:Y:S01]  /*58ac0*/  STL.64 [R1+0x2b0], R6 ;  /* 0x0002b00601007387 */ /* 0x0001e20000100a00 */
[----:B------:R-:W-:-:S03]  /*58ad0*/  LEA.HI.X.SX32 R5, R20, R2, 0x1, P2 ;  /* 0x0000000214057211 */ /* 0x000fc600010f0eff */
[----:B0-----:R-:W4:Y:S04]  /*58ae0*/  LDL.LU R7, [R1+0x1ea8] ;  /* 0x001ea80001077983 */ /* 0x001f280000300800 */
[----:B------:R-:W5:Y:S04]  /*58af0*/  LDL.LU R20, [R1+0x160] ;  /* 0x0001600001147983 */ /* 0x000f680000300800 */
[----:B------:R0:W-:Y:S04]  /*58b00*/  STL.64 [R1+0x2a8], R4 ;  /* 0x0002a80401007387 */ /* 0x0001e80000100a00 */
[----:B0-----:R-:W3:Y:S01]  /*58b10*/  LDL.LU R5, [R1+0x150] ;  /* 0x0001500001057983 */ /* 0x001ee20000300800 */
[----:B------:R-:W-:Y:S01]  /*58b20*/  IMAD R19, R13, 0x2, R17 ;  /* 0x000000020d137824 */ /* 0x000fe200078e0211 */
[----:B------:R-:W-:-:S03]  /*58b30*/  LEA R4, P0, R16, R0, 0x1 ;  /* 0x0000000010047211 */ /* 0x000fc600078008ff */
[----:B------:R-:W-:-:S05]  /*58b40*/  IMAD R21, R13, 0x2, R19 ;  /* 0x000000020d157824 */ /* 0x000fca00078e0213 */
[C---:B------:R-:W-:Y:S02]  /*58b50*/  LEA R10, R13.reuse, R21, 0x1 ;  /* 0x000000150d0a7211 */ /* 0x040fe400078e08ff */
[----:B------:R-:W-:Y:S01]  /*58b60*/  LEA R6, P2, R18, R0, 0x1 ;  /* 0x0000000012067211 */ /* 0x000fe200078408ff */
[----:B--2---:R0:W-:Y:S02]  /*58b70*/  STG.E.U16 [R8.64], R12 ;  /* 0x0000000c08007986 */ /* 0x0041e4000c101506 */
[----:B0-----:R-:W-:-:S04]  /*58b80*/  IMAD R8, R13, 0x2, R10 ;  /* 0x000000020d087824 */ /* 0x001fc800078e020a */
[----:B------:R-:W-:Y:S01]  /*58b90*/  IMAD R9, R13, 0x2, R8 ;  /* 0x000000020d097824 */ /* 0x000fe200078e0208 */
[----:B----4-:R-:W-:Y:S02]  /*58ba0*/  MOV R11, R7 ;  /* 0x00000007000b7202 */ /* 0x010fe40000000f00 */
[-C--:B------:R-:W-:Y:S02]  /*58bb0*/  LEA.HI.X.SX32 R7, R18, R2.reuse, 0x1, P2 ;  /* 0x0000000212077211 */ /* 0x080fe400010f0eff */
[----:B---3--:R-:W-:Y:S02]  /*58bc0*/  PRMT R12, R5, 0x7632, R12 ;  /* 0x00007632050c7816 */ /* 0x008fe4000000000c */
[----:B------:R-:W-:-:S05]  /*58bd0*/  LEA.HI.X.SX32 R5, R16, R2, 0x1, P0 ;  /* 0x0000000210057211 */ /* 0x000fca00000f0eff */
[----:B------:R0:W-:Y:S04]  /*58be0*/  STL.64 [R1+0x2a0], R4 ;  /* 0x0002a00401007387 */ /* 0x0001e80000100a00 */
[----:B0-----:R-:W2:Y:S04]  /*58bf0*/  LDL.LU.64 R4, [R1+0x1ea0] ;  /* 0x001ea00001047983 */ /* 0x001ea80000300a00 */
[----:B------:R-:W-:Y:S04]  /*58c00*/  STL.64 [R1+0x1e80], R8 ;  /* 0x001e800801007387 */ /* 0x000fe80000100a00 */
[----:B------:R0:W-:Y:S04]  /*58c10*/  STL.64 [R1+0x298], R6 ;  /* 0x0002980601007387 */ /* 0x0001e80000100a00 */
[----:B0-----:R-:W3:Y:S04]  /*58c20*/  LDL.LU.64 R6, [R1+0x1e98] ;  /* 0x001e980001067983 */ /* 0x001ee80000300a00 */
[----:B------:R0:W-:Y:S01]  /*58c30*/  STL.64 [R1+0x1e88], R22 ;  /* 0x001e881601007387 */ /* 0x0001e20000100a00 */
[----:B------:R-:W-:Y:S01]  /*58c40*/  MOV R16, R11 ;  /* 0x0000000b00107202 */ /* 0x000fe20000000f00 */
[----:B------:R-:W-:-:S03]  /*58c50*/  IMAD R11, R13, 0x2, R9 ;  /* 0x000000020d0b7824 */ /* 0x000fc600078e0209 */
[----:B------:R-:W-:Y:S02]  /*58c60*/  MOV R18, R16 ;  /* 0x0000001000127202 */ /* 0x000fe40000000f00 */
[----:B0-----:R-:W-:-:S04]  /*58c70*/  LEA R22, P0, R3, R0, 0x1 ;  /* 0x0000000003167211 */ /* 0x001fc800078008ff */
[----:B------:R-:W-:Y:S01]  /*58c80*/  LEA.HI.X.SX32 R23, R3, R2, 0x1, P0 ;  /* 0x0000000203177211 */ /* 0x000fe200000f0eff */
[----:B------:R-:W-:-:S04]  /*58c90*/  IMAD R16, R13, 0x2, R11 ;  /* 0x000000020d107824 */ /* 0x000fc800078e020b */
[----:B------:R-:W-:Y:S04]  /*58ca0*/  STL.64 [R1+0x290], R22 ;  /* 0x0002901601007387 */ /* 0x000fe80000100a00 */
[----:B------:R5:W-:Y:S02]  /*58cb0*/  STG.E.U16 [R28.64], R12 ;  /* 0x0000000c1c007986 */ /* 0x000be4000c101506 */
[----:B-----5:R-:W-:Y:S02]  /*58cc0*/  PRMT R12, R20, 0x7632, R12 ;  /* 0x00007632140c7816 */ /* 0x020fe4000000000c */
[----:B--2---:R-:W-:-:S04]  /*58cd0*/  LEA R8, P2, R5, R0, 0x1 ;  /* 0x0000000005087211 */ /* 0x004fc800078408ff */
[----:B------:R-:W-:Y:S02]  /*58ce0*/  LEA.HI.X.SX32 R9, R5, R2, 0x1, P2 ;  /* 0x0000000205097211 */ /* 0x000fe400010f0eff */
[----:B------:R-:W-:-:S03]  /*58cf0*/  LEA R22, P0, R4, R0, 0x1 ;  /* 0x0000000004167211 */ /* 0x000fc600078008ff */
[----:B------:R3:W-:Y:S01]  /*58d00*/  STL.64 [R1+0x288], R8 ;  /* 0x0002880801007387 */ /* 0x0007e20000100a00 */
[C---:B------:R-:W-:Y:S02]  /*58d10*/  LEA R5, R13.reuse, R16, 0x1 ;  /* 0x000000100d057211 */ /* 0x040fe400078e08ff */
[----:B------:R-:W-:Y:S01]  /*58d20*/  LEA.HI.X.SX32 R23, R4, R2, 0x1, P0 ;  /* 0x0000000204177211 */ /* 0x000fe200000f0eff */
[----:B------:R-:W2:Y:S02]  /*58d30*/  LDL.LU.64 R28, [R1+0x1e90] ;  /* 0x001e9000011c7983 */ /* 0x000ea40000300a00 */
[----:B------:R-:W-:Y:S01]  /*58d40*/  IMAD R3, R13, 0x2, R5 ;  /* 0x000000020d037824 */ /* 0x000fe200078e0205 */
[C---:B---3--:R-:W-:Y:S01]  /*58d50*/  LEA R8, P2, R6.reuse, R0, 0x1 ;  /* 0x0000000006087211 */ /* 0x048fe200078408ff */
[----:B------:R0:W-:Y:S03]  /*58d60*/  STL.64 [R1+0x280], R22 ;  /* 0x0002801601007387 */ /* 0x0001e60000100a00 */
[----:B------:R-:W-:-:S02]  /*58d70*/  LEA.HI.X.SX32 R9, R6, R2, 0x1, P2 ;  /* 0x0000000206097211 */ /* 0x000fc400010f0eff */
[----:B------:R-:W-:-:S03]  /*58d80*/  LEA R4, R13, R3, 0x1 ;  /* 0x000000030d047211 */ /* 0x000fc600078e08ff */
[----:B------:R1:W-:Y:S01]  /*58d90*/  STL.64 [R1+0x278], R8 ;  /* 0x0002780801007387 */ /* 0x0003e20000100a00 */
[----:B0-----:R-:W-:-:S04]  /*58da0*/  LEA R22, P0, R7, R0, 0x1 ;  /* 0x0000000007167211 */ /* 0x001fc800078008ff */
[----:B------:R-:W-:Y:S02]  /*58db0*/  LEA.HI.X.SX32 R23, R7, R2, 0x1, P0 ;  /* 0x0000000207177211 */ /* 0x000fe400000f0eff */
[C---:B-1----:R-:W-:Y:S01]  /*58dc0*/  LEA R8, P2, R17.reuse, R0, 0x1 ;  /* 0x0000000011087211 */ /* 0x042fe200078408ff */
[----:B------:R-:W-:Y:S03]  /*58dd0*/  STL.64 [R1+0x1e78], R4 ;  /* 0x001e780401007387 */ /* 0x000fe60000100a00 */
[----:B------:R-:W-:Y:S01]  /*58de0*/  LEA.HI.X.SX32 R9, R17, R2, 0x1, P2 ;  /* 0x0000000211097211 */ /* 0x000fe200010f0eff */
[----:B------:R0:W-:Y:S01]  /*58df0*/  STL.64 [R1+0x270], R22 ;  /* 0x0002701601007387 */ /* 0x0001e20000100a00 */
[----:B------:R-:W-:-:S03]  /*58e00*/  IMAD R6, R13, 0x2, R4 ;  /* 0x000000020d067824 */ /* 0x000fc600078e0204 */
[----:B------:R1:W-:Y:S01]  /*58e10*/  STL.64 [R1+0x268], R8 ;  /* 0x0002680801007387 */ /* 0x0003e20000100a00 */
[-C--:B0-----:R-:W-:Y:S02]  /*58e20*/  LEA R22, P0, R19, R0.reuse, 0x1 ;  /* 0x0000000013167211 */ /* 0x081fe400078008ff */
[----:B-1----:R-:W-:Y:S02]  /*58e30*/  LEA R8, P2, R21, R0, 0x1 ;  /* 0x0000000015087211 */ /* 0x002fe400078408ff */
[-C--:B------:R-:W-:Y:S02]  /*58e40*/  LEA.HI.X.SX32 R23, R19, R2.reuse, 0x1, P0 ;  /* 0x0000000213177211 */ /* 0x080fe400000f0eff */
[----:B------:R-:W-:Y:S02]  /*58e50*/  LEA.HI.X.SX32 R9, R21, R2, 0x1, P2 ;  /* 0x0000000215097211 */ /* 0x000fe400010f0eff */
[C---:B------:R-:W-:Y:S01]  /*58e60*/  LEA R7, R13.reuse, R6, 0x1 ;  /* 0x000000060d077211 */ /* 0x040fe200078e08ff */
[----:B------:R0:W-:Y:S03]  /*58e70*/  STL.64 [R1+0x260], R22 ;  /* 0x0002601601007387 */ /* 0x0001e60000100a00 */
[----:B------:R-:W-:Y:S01]  /*58e80*/  LEA R17, R13, R7, 0x1 ;  /* 0x000000070d117211 */ /* 0x000fe200078e08ff */
[----:B0-----:R-:W3:Y:S04]  /*58e90*/  LDL.LU.64 R22, [R1+0x1e88] ;  /* 0x001e880001167983 */ /* 0x001ee80000300a00 */
[----:B------:R0:W-:Y:S04]  /*58ea0*/  STL.64 [R1+0x258], R8 ;  /* 0x0002580801007387 */ /* 0x0001e80000100a00 */
[----:B0-----:R-:W4:Y:S04]  /*58eb0*/  LDL.LU.64 R8, [R1+0x1e80] ;  /* 0x001e800001087983 */ /* 0x001f280000300a00 */
[----:B------:R-:W5:Y:S04]  /*58ec0*/  LDL.LU.64 R20, [R1+0x2e8] ;  /* 0x0002e80001147983 */ /* 0x000f680000300a00 */
[----:B------:R0:W-:Y:S04]  /*58ed0*/  STL.64 [R1+0x1e68], R6 ;  /* 0x001e680601007387 */ /* 0x0001e80000100a00 */
[----:B0-----:R-:W2:Y:S01]  /*58ee0*/  LDL.LU.64 R6, [R1+0x28] ;  /* 0x0000280001067983 */ /* 0x001ea20000300a00 */
[----:B------:R-:W-:-:S05]  /*58ef0*/  LEA R4, P0, R10, R0, 0x1 ;  /* 0x000000000a047211 */ /* 0x000fca00078008ff */
[----:B------:R-:W-:Y:S04]  /*58f00*/  STL [R1+0x250], R4 ;  /* 0x0002500401007387 */ /* 0x000fe80000100800 */
[----:B--2---:R0:W-:Y:S04]  /*58f10*/  STG.E.U16 [R6.64], R12 ;  /* 0x0000000c06007986 */ /* 0x0041e8000c101506 */
[----:B0-----:R-:W2:Y:S01]  /*58f20*/  LDL.LU.64 R6, [R1+0x38] ;  /* 0x0000380001067983 */ /* 0x001ea20000300a00 */
[----:B----4-:R-:W-:-:S03]  /*58f30*/  LEA R4, P2, R8, R0, 0x1 ;  /* 0x0000000008047211 */ /* 0x010fc600078408ff */
[----:B--2---:R0:W-:Y:S04]  /*58f40*/  STL.64 [R1+0x1e70], R6 ;  /* 0x001e700601007387 */ /* 0x0041e80000100a00 */
[----:B0-----:R0:W2:Y:S01]  /*58f50*/  LDL.64 R6, [R1+0x250] ;  /* 0x0002500001067983 */ /* 0x0010a20000100a00 */
[----:B------:R-:W-:Y:S01]  /*58f60*/  LEA.HI.X.SX32 R5, R8, R2, 0x1, P2 ;  /* 0x0000000208057211 */ /* 0x000fe200010f0eff */
[----:B------:R-:W-:Y:S02]  /*58f70*/  IMAD.MOV.U32 R19, RZ, RZ, R18 ;  /* 0x000000ffff137224 */ /* 0x000fe400078e0012 */
[----:B------:R-:W-:-:S05]  /*58f80*/  IMAD R18, R13, 0x2, R17 ;  /* 0x000000020d127824 */ /* 0x000fca00078e0211 */
[----:B------:R-:W-:Y:S02]  /*58f90*/  LEA R8, R13, R18, 0x1 ;  /* 0x000000120d087211 */ /* 0x000fe400078e08ff */
[----:B--2---:R-:W-:Y:S02]  /*58fa0*/  LEA.HI.X.SX32 R7, R10, R2, 0x1, P0 ;  /* 0x000000020a077211 */ /* 0x004fe400000f0eff */
[----:B------:R-:W2:Y:S04]  /*58fb0*/  LDL.LU R10, [R1+0x140] ;  /* 0x00014000010a7983 */ /* 0x000ea80000300800 */
[----:B------:R-:W-:Y:S04]  /*58fc0*/  STL [R1+0x254], R7 ;  /* 0x0002540701007387 */ /* 0x000fe80000100800 */
[----:B------:R1:W-:Y:S01]  /*58fd0*/  STL.64 [R1+0x248], R4 ;  /* 0x0002480401007387 */ /* 0x0003e20000100a00 */
[----:B------:R-:W-:-:S02]  /*58fe0*/  LEA R6, P2, R11, R0, 0x1 ;  /* 0x000000000b067211 */ /* 0x000fc400078408ff */
[----:B-1----:R-:W-:-:S04]  /*58ff0*/  LEA R4, P0, R9, R0, 0x1 ;  /* 0x0000000009047211 */ /* 0x002fc800078008ff */
[-C--:B------:R-:W-:Y:S02]  /*59000*/  LEA.HI.X.SX32 R5, R9, R2.reuse, 0x1, P0 ;  /* 0x0000000209057211 */ /* 0x080fe400000f0eff */
[----:B------:R-:W-:-:S03]  /*59010*/  LEA.HI.X.SX32 R7, R11, R2, 0x1, P2 ;  /* 0x000000020b077211 */ /* 0x000fc600010f0eff */
[----:B------:R1:W-:Y:S01]  /*59020*/  STL.64 [R1+0x240], R4 ;  /* 0x0002400401007387 */ /* 0x0003e20000100a00 */
[----:B------:R-:W-:-:S03]  /*59030*/  IMAD R9, R13, 0x2, R8 ;  /* 0x000000020d097824 */ /* 0x000fc600078e0208 */
[----:B-1----:R-:W4:Y:S04]  /*59040*/  LDL.LU.64 R4, [R1+0x1e78] ;  /* 0x001e780001047983 */ /* 0x002f280000300a00 */
[----:B-----5:R-:W-:Y:S04]  /*59050*/  STL.64 [R1+0x1e60], R20 ;  /* 0x001e601401007387 */ /* 0x020fe80000100a00 */
[----:B------:R1:W-:Y:S04]  /*59060*/  STL.64 [R1+0x238], R6 ;  /* 0x0002380601007387 */ /* 0x0003e80000100a00 */
[----:B------:R-:W-:Y:S01]  /*59070*/  STL.64 [R1+0x1e58], R8 ;  /* 0x001e580801007387 */ /* 0x000fe20000100a00 */
[----:B-1----:R-:W-:-:S04]  /*59080*/  LEA R6, P0, R16, R0, 0x1 ;  /* 0x0000000010067211 */ /* 0x002fc800078008ff */
[----:B------:R-:W-:-:S05]  /*59090*/  LEA.HI.X.SX32 R7, R16, R2, 0x1, P0 ;  /* 0x0000000210077211 */ /* 0x000fca00000f0eff */
[----:B------:R1:W-:Y:S04]  /*590a0*/  STL.64 [R1+0x230], R6 ;  /* 0x0002300601007387 */ /* 0x0003e80000100a00 */
[----:B-1----:R-:W5:Y:S04]  /*590b0*/  LDL.LU.64 R6, [R1+0x1e70] ;  /* 0x001e700001067983 */ /* 0x002f680000300a00 */
[----:B------:R-:W5:Y:S01]  /*590c0*/  LDL.LU R16, [R1+0x130] ;  /* 0x0001300001107983 */ /* 0x000f620000300800 */
[----:B--2---:R-:W-:Y:S02]  /*590d0*/  PRMT R12, R10, 0x7632, R12 ;  /* 0x000076320a0c7816 */ /* 0x004fe4000000000c */
[----:B----4-:R-:W-:-:S04]  /*590e0*/  LEA R20, P2, R5, R0, 0x1 ;  /* 0x0000000005147211 */ /* 0x010fc800078408ff */
[----:B------:R-:W-:-:S05]  /*590f0*/  LEA.HI.X.SX32 R21, R5, R2, 0x1, P2 ;  /* 0x0000000205157211 */ /* 0x000fca00010f0eff */
[----:B------:R-:W-:Y:S04]  /*59100*/  STL.64 [R1+0x228], R20 ;  /* 0x0002281401007387 */ /* 0x000fe80000100a00 */
[----:B---3--:R1:W-:Y:S04]  /*59110*/  STL.64 [R1+0x1e50], R22 ;  /* 0x001e501601007387 */ /* 0x0083e80000100a00 */
[----:B-1----:R-:W2:Y:S04]  /*59120*/  LDL.LU.64 R22, [R1+0x40] ;  /* 0x0000400001167983 */ /* 0x002ea80000300a00 */
[----:B-----5:R1:W-:Y:S04]  /*59130*/  STG.E.U16 [R6.64], R12 ;  /* 0x0000000c06007986 */ /* 0x0203e8000c101506 */
[----:B-1----:R-:W3:Y:S01]  /*59140*/  LDL.LU.64 R6, [R1+0x1e68] ;  /* 0x001e680001067983 */ /* 0x002ee20000300a00 */
[----:B------:R-:W-:-:S02]  /*59150*/  LEA R20, P0, R3, R0, 0x1 ;  /* 0x0000000003147211 */ /* 0x000fc400078008ff */
[----:B------:R-:W-:Y:S02]  /*59160*/  LEA R10, R13, R9, 0x1 ;  /* 0x000000090d0a7211 */ /* 0x000fe400078e08ff */
[C---:B------:R-:W-:Y:S02]  /*59170*/  LEA R8, P2, R4.reuse, R0, 0x1 ;  /* 0x0000000004087211 */ /* 0x040fe400078408ff */
[-C--:B------:R-:W-:Y:S01]  /*59180*/  LEA.HI.X.SX32 R21, R3, R2.reuse, 0x1, P0 ;  /* 0x0000000203157211 */ /* 0x080fe200000f0eff */
[----:B------:R-:W-:Y:S01]  /*59190*/  IMAD R11, R13, 0x2, R10 ;  /* 0x000000020d0b7824 */ /* 0x000fe200078e020a */
[----:B------:R-:W-:-:S03]  /*591a0*/  LEA.HI.X.SX32 R9, R4, R2, 0x1, P2 ;  /* 0x0000000204097211 */ /* 0x000fc600010f0eff */
[----:B------:R3:W-:Y:S01]  /*591b0*/  STL.64 [R1+0x220], R20 ;  /* 0x0002201401007387 */ /* 0x0007e20000100a00 */
[----:B------:R-:W-:-:S03]  /*591c0*/  LEA R5, R13, R11, 0x1 ;  /* 0x0000000b0d057211 */ /* 0x000fc600078e08ff */
[----:B------:R1:W-:Y:S02]  /*591d0*/  STL.64 [R1+0x218], R8 ;  /* 0x0002180801007387 */ /* 0x0003e40000100a00 */
[----:B------:R-:W-:-:S05]  /*591e0*/  IMAD R4, R13, 0x2, R5 ;  /* 0x000000020d047824 */ /* 0x000fca00078e0205 */
[----:B------:R-:W-:Y:S02]  /*591f0*/  LEA R3, R13, R4, 0x1 ;  /* 0x000000040d037211 */ /* 0x000fe400078e08ff */
[----:B------:R-:W-:-:S05]  /*59200*/  PRMT R12, R16, 0x7632, R12 ;  /* 0x00007632100c7816 */ /* 0x000fca000000000c */
[----:B--2---:R-:W-:Y:S01]  /*59210*/  STG.E.U16 [R22.64], R12 ;  /* 0x0000000c16007986 */ /* 0x004fe2000c101506 */
[CC--:B---3--:R-:W-:Y:S02]  /*59220*/  LEA R20, P0, R6.reuse, R0.reuse, 0x1 ;  /* 0x0000000006147211 */ /* 0x0c8fe400078008ff */
[C---:B-1----:R-:W-:Y:S02]  /*59230*/  LEA R8, P2, R7.reuse, R0, 0x1 ;  /* 0x0000000007087211 */ /* 0x042fe400078408ff */
[-C--:B------:R-:W-:Y:S02]  /*59240*/  LEA.HI.X.SX32 R21, R6, R2.reuse, 0x1, P0 ;  /* 0x0000000206157211 */ /* 0x080fe400000f0eff */
[----:B------:R-:W-:-:S03]  /*59250*/  LEA.HI.X.SX32 R9, R7, R2, 0x1, P2 ;  /* 0x0000000207097211 */ /* 0x000fc600010f0eff */
[----:B------:R1:W-:Y:S04]  /*59260*/  STL.64 [R1+0x210], R20 ;  /* 0x0002101401007387 */ /* 0x0003e80000100a00 */
[----:B-1----:R-:W2:Y:S04]  /*59270*/  LDL.LU.64 R20, [R1+0x1e60] ;  /* 0x001e600001147983 */ /* 0x002ea80000300a00 */
[----:B------:R1:W-:Y:S04]  /*59280*/  STL.64 [R1+0x1e48], R4 ;  /* 0x001e480401007387 */ /* 0x0003e80000100a00 */
[----:B------:R-:W3:Y:S04]  /*59290*/  LDL.LU R7, [R1+0x110] ;  /* 0x0001100001077983 */ /* 0x000ee80000300800 */
[----:B------:R4:W-:Y:S01]  /*592a0*/  STL.64 [R1+0x208], R8 ;  /* 0x0002080801007387 */ /* 0x0009e20000100a00 */
[----:B-1----:R-:W-:-:S02]  /*592b0*/  LEA R4, P2, R18, R0, 0x1 ;  /* 0x0000000012047211 */ /* 0x002fc400078408ff */
[----:B----4-:R-:W-:-:S04]  /*592c0*/  LEA R8, P0, R17, R0, 0x1 ;  /* 0x0000000011087211 */ /* 0x010fc800078008ff */
[-C--:B------:R-:W-:Y:S02]  /*592d0*/  LEA.HI.X.SX32 R9, R17, R2.reuse, 0x1, P0 ;  /* 0x0000000211097211 */ /* 0x080fe400000f0eff */
[----:B------:R-:W-:-:S03]  /*592e0*/  LEA.HI.X.SX32 R5, R18, R2, 0x1, P2 ;  /* 0x0000000212057211 */ /* 0x000fc600010f0eff */
[----:B------:R1:W-:Y:S04]  /*592f0*/  STL.64 [R1+0x200], R8 ;  /* 0x0002000801007387 */ /* 0x0003e80000100a00 */
[----:B-1----:R-:W4:Y:S04]  /*59300*/  LDL.LU.64 R8, [R1+0x1e58] ;  /* 0x001e580001087983 */ /* 0x002f280000300a00 */
[----:B------:R-:W-:Y:S04]  /*59310*/  STL.64 [R1+0x1e38], R24 ;  /* 0x001e381801007387 */ /* 0x000fe80000100a00 */
[----:B------:R-:W-:Y:S04]  /*59320*/  STL.64 [R1+0x1f8], R4 ;  /* 0x0001f80401007387 */ /* 0x000fe80000100a00 */
[----:B------:R-:W5:Y:S04]  /*59330*/  LDL.LU.64 R22, [R1+0x1e50] ;  /* 0x001e500001167983 */ /* 0x000f680000300a00 */
[----:B-----5:R1:W-:Y:S04]  /*59340*/  STL.64 [R1+0x1e28], R22 ;  /* 0x001e281601007387 */ /* 0x0203e80000100a00 */
[----:B-1----:R-:W5:Y:S01]  /*59350*/  LDL.LU.64 R22, [R1+0x58] ;  /* 0x0000580001167983 */ /* 0x002f620000300a00 */
[----:B----4-:R-:W-:-:S04]  /*59360*/  LEA R4, P0, R8, R0, 0x1 ;  /* 0x0000000008047211 */ /* 0x010fc800078008ff */
[----:B------:R-:W-:Y:S02]  /*59370*/  LEA.HI.X.SX32 R5, R8, R2, 0x1, P0 ;  /* 0x0000000208057211 */ /* 0x000fe400000f0eff */
[----:B------:R-:W-:-:S04]  /*59380*/  LEA R24, P2, R9, R0, 0x1 ;  /* 0x0000000009187211 */ /* 0x000fc800078408ff */
[----:B------:R-:W-:Y:S01]  /*59390*/  LEA.HI.X.SX32 R25, R9, R2, 0x1, P2 ;  /* 0x0000000209197211 */ /* 0x000fe200010f0eff */
[----:B-----5:R-:W-:Y:S04]  /*593a0*/  STL.64 [R1+0x1e40], R22 ;  /* 0x001e401601007387 */ /* 0x020fe80000100a00 */
[----:B------:R1:W-:Y:S04]  /*593b0*/  STL.64 [R1+0x1e30], R28 ;  /* 0x001e301c01007387 */ /* 0x0003e80000100a00 */
[----:B-1----:R-:W4:Y:S04]  /*593c0*/  LDL.LU.64 R28, [R1+0x48] ;  /* 0x00004800011c7983 */ /* 0x002f280000300a00 */
[----:B------:R1:W-:Y:S04]  /*593d0*/  STL.64 [R1+0x1f0], R4 ;  /* 0x0001f00401007387 */ /* 0x0003e80000100a00 */
[----:B-1----:R-:W5:Y:S01]  /*593e0*/  LDL.LU.64 R4, [R1+0x1e48] ;  /* 0x001e480001047983 */ /* 0x002f620000300a00 */
[----:B------:R-:W-:-:S03]  /*593f0*/  LEA R22, P2, R11, R0, 0x1 ;  /* 0x000000000b167211 */ /* 0x000fc600078408ff */
[----:B------:R1:W-:Y:S01]  /*59400*/  STL.64 [R1+0x1e8], R24 ;  /* 0x0001e81801007387 */ /* 0x0003e20000100a00 */
[----:B------:R-:W-:Y:S02]  /*59410*/  LEA.HI.X.SX32 R23, R11, R2, 0x1, P2 ;  /* 0x000000020b177211 */ /* 0x000fe400010f0eff */
[----:B-1----:R-:W-:-:S04]  /*59420*/  LEA R24, P0, R10, R0, 0x1 ;  /* 0x000000000a187211 */ /* 0x002fc800078008ff */
[----:B------:R-:W-:-:S05]  /*59430*/  LEA.HI.X.SX32 R25, R10, R2, 0x1, P0 ;  /* 0x000000020a197211 */ /* 0x000fca00000f0eff */
[----:B------:R-:W-:Y:S04]  /*59440*/  STL.64 [R1+0x1e0], R24 ;  /* 0x0001e01801007387 */ /* 0x000fe80000100a00 */
[----:B------:R5:W-:Y:S02]  /*59450*/  STL.64 [R1+0x1d8], R22 ;  /* 0x0001d81601007387 */ /* 0x000be40000100a00 */
[CC--:B-----5:R-:W-:Y:S02]  /*59460*/  LEA R22, P0, R5.reuse, R0.reuse, 0x1 ;  /* 0x0000000005167211 */ /* 0x0e0fe400078008ff */
[----:B------:R-:W-:Y:S02]  /*59470*/  LEA R24, P2, R4, R0, 0x1 ;  /* 0x0000000004187211 */ /* 0x000fe400078408ff */
[----:B------:R-:W-:-:S02]  /*59480*/  LEA.HI.X.SX32 R23, R5, R2, 0x1, P0 ;  /* 0x0000000205177211 */ /* 0x000fc400000f0eff */
[----:B------:R-:W-:-:S03]  /*59490*/  LEA.HI.X.SX32 R25, R4, R2, 0x1, P2 ;  /* 0x0000000204197211 */ /* 0x000fc600010f0eff */
[----:B------:R1:W-:Y:S04]  /*594a0*/  STL.64 [R1+0x1d0], R22 ;  /* 0x0001d01601007387 */ /* 0x0003e80000100a00 */
[----:B-1----:R-:W5:Y:S04]  /*594b0*/  LDL.LU.64 R22, [R1+0x1e40] ;  /* 0x001e400001167983 */ /* 0x002f680000300a00 */
[----:B------:R1:W-:Y:S04]  /*594c0*/  STL.64 [R1+0x1c8], R24 ;  /* 0x0001c81801007387 */ /* 0x0003e80000100a00 */
[----:B-1----:R-:W2:Y:S01]  /*594d0*/  LDL.LU.64 R24, [R1+0x1e38] ;  /* 0x001e380001187983 */ /* 0x002ea20000300a00 */
[----:B---3--:R-:W-:-:S05]  /*594e0*/  PRMT R6, R7, 0x7632, R6 ;  /* 0x0000763207067816 */ /* 0x008fca0000000006 */
[----:B----4-:R1:W-:Y:S04]  /*594f0*/  STG.E.U16 [R28.64], R6 ;  /* 0x000000061c007986 */ /* 0x0103e8000c101506 */
[----:B--2---:R5:W-:Y:S04]  /*59500*/  STL.64 [R1+0x1e20], R24 ;  /* 0x001e201801007387 */ /* 0x004be80000100a00 */
[----:B-1----:R-:W2:Y:S01]  /*59510*/  LDL.LU.64 R28, [R1+0x1e30] ;  /* 0x001e3000011c7983 */ /* 0x002ea20000300a00 */
[----:B-----5:R-:W-:Y:S01]  /*59520*/  IMAD.MOV.U32 R24, RZ, RZ, R22 ;  /* 0x000000ffff187224 */ /* 0x020fe200078e0016 */
[----:B------:R-:W-:-:S02]  /*59530*/  LEA R22, P0, R3, R0, 0x1 ;  /* 0x0000000003167211 */ /* 0x000fc400078008ff */
[----:B------:R-:W-:Y:S02]  /*59540*/  MOV R25, R23 ;  /* 0x0000001700197202 */ /* 0x000fe40000000f00 */
[----:B------:R-:W-:-:S05]  /*59550*/  LEA.HI.X.SX32 R23, R3, R2, 0x1, P0 ;  /* 0x0000000203177211 */ /* 0x000fca00000f0eff */
[----:B------:R1:W-:Y:S04]  /*59560*/  STL.64 [R1+0x1c0], R22 ;  /* 0x0001c01601007387 */ /* 0x0003e80000100a00 */
[----:B-1----:R-:W3:Y:S01]  /*59570*/  LDL.LU.64 R22, [R1+0x1e28] ;  /* 0x001e280001167983 */ /* 0x002ee20000300a00 */
[----:B------:R-:W-:-:S05]  /*59580*/  IMAD R16, R13, 0x2, R3 ;  /* 0x000000020d107824 */ /* 0x000fca00078e0203 */
[C---:B------:R-:W-:Y:S02]  /*59590*/  LEA R4, P2, R16.reuse, R0, 0x1 ;  /* 0x0000000010047211 */ /* 0x040fe400078408ff */
[----:B------:R-:W-:Y:S02]  /*595a0*/  LEA R18, R13, R16, 0x1 ;  /* 0x000000100d127211 */ /* 0x000fe400078e08ff */
[----:B------:R-:W-:-:S03]  /*595b0*/  LEA.HI.X.SX32 R5, R16, R2, 0x1, P2 ;  /* 0x0000000210057211 */ /* 0x000fc600010f0eff */
[----:B------:R-:W-:-:S05]  /*595c0*/  IMAD R17, R13, 0x2, R18 ;  /* 0x000000020d117824 */ /* 0x000fca00078e0212 */
[----:B------:R-:W-:Y:S01]  /*595d0*/  LEA R8, R13, R17, 0x1 ;  /* 0x000000110d087211 */ /* 0x000fe200078e08ff */
[----:B---3--:R1:W-:Y:S04]  /*595e0*/  STL.64 [R1+0x1e10], R22 ;  /* 0x001e101601007387 */ /* 0x0083e80000100a00 */
[----:B--2---:R2:W-:Y:S01]  /*595f0*/  STL.64 [R1+0x1e18], R28 ;  /* 0x001e181c01007387 */ /* 0x0045e20000100a00 */
[----:B-1----:R-:W-:-:S03]  /*59600*/  IMAD.MOV.U32 R22, RZ, RZ, R24 ;  /* 0x000000ffff167224 */ /* 0x002fc600078e0018 */
[----:B--2---:R-:W2:Y:S01]  /*59610*/  LDL.LU.64 R28, [R1+0x50] ;  /* 0x00005000011c7983 */ /* 0x004ea20000300a00 */
[----:B------:R-:W-:-:S03]  /*59620*/  LEA R24, P2, R17, R0, 0x1 ;  /* 0x0000000011187211 */ /* 0x000fc600078408ff */
[----:B------:R-:W3:Y:S04]  /*59630*/  LDL.LU R16, [R1+0x120] ;  /* 0x0001200001107983 */ /* 0x000ee80000300800 */
[----:B------:R1:W-:Y:S01]  /*59640*/  STL.64 [R1+0x1b8], R4 ;  /* 0x0001b80401007387 */ /* 0x0003e20000100a00 */
[----:B------:R-:W-:Y:S02]  /*59650*/  MOV R23, R25 ;  /* 0x0000001900177202 */ /* 0x000fe40000000f00 */
[----:B------:R-:W-:Y:S02]  /*59660*/  LEA.HI.X.SX32 R25, R17, R2, 0x1, P2 ;  /* 0x0000000211197211 */ /* 0x000fe400010f0eff */
[----:B-1----:R-:W-:-:S04]  /*59670*/  LEA R4, P0, R18, R0, 0x1 ;  /* 0x0000000012047211 */ /* 0x002fc800078008ff */
[----:B------:R-:W-:Y:S02]  /*59680*/  LEA.HI.X.SX32 R5, R18, R2, 0x1, P0 ;  /* 0x0000000212057211 */ /* 0x000fe400000f0eff */
[----:B------:R-:W4:Y:S04]  /*59690*/  LDL.LU R18, [R1+0x100] ;  /* 0x0001000001127983 */ /* 0x000f280000300800 */
[----:B------:R-:W-:Y:S04]  /*596a0*/  STL.64 [R1+0x1b0], R4 ;  /* 0x0001b00401007387 */ /* 0x000fe80000100a00 */
[----:B------:R1:W-:Y:S02]  /*596b0*/  STL.64 [R1+0x198], R24 ;  /* 0x0001981801007387 */ /* 0x0003e40000100a00 */
[----:B-1----:R-:W-:-:S04]  /*596c0*/  LEA R24, P0, R8, R0, 0x1 ;  /* 0x0000000008187211 */ /* 0x002fc800078008ff */
[----:B------:R-:W-:-:S05]  /*596d0*/  LEA.HI.X.SX32 R25, R8, R2, 0x1, P0 ;  /* 0x0000000208197211 */ /* 0x000fca00000f0eff */
[----:B------:R1:W-:Y:S04]  /*596e0*/  STL.64 [R1+0x190], R24 ;  /* 0x0001901801007387 */ /* 0x0003e80000100a00 */
[----:B-1----:R-:W5:Y:S01]  /*596f0*/  LDL.LU.64 R24, [R1+0x1e20] ;  /* 0x001e200001187983 */ /* 0x002f620000300a00 */
[----:B------:R-:W-:Y:S01]  /*59700*/  IMAD R9, R13, 0x2, R8 ;  /* 0x000000020d097824 */ /* 0x000fe200078e0208 */
[----:B---3--:R-:W-:-:S04]  /*59710*/  PRMT R11, R16, 0x7632, R11 ;  /* 0x00007632100b7816 */ /* 0x008fc8000000000b */
[----:B------:R-:W-:-:S04]  /*59720*/  LEA R16, P2, R9, R0, 0x1 ;  /* 0x0000000009107211 */ /* 0x000fc800078408ff */
[----:B------:R-:W-:Y:S01]  /*59730*/  LEA.HI.X.SX32 R17, R9, R2, 0x1, P2 ;  /* 0x0000000209117211 */ /* 0x000fe200010f0eff */
[----:B--2---:R1:W-:Y:S04]  /*59740*/  STG.E.U16 [R28.64], R11 ;  /* 0x0000000b1c007986 */ /* 0x0043e8000c101506 */
[----:B-----5:R2:W-:Y:S04]  /*59750*/  STL.64 [R1+0x1e08], R24 ;  /* 0x001e081801007387 */ /* 0x0205e80000100a00 */
[----:B------:R3:W-:Y:S04]  /*59760*/  STL.64 [R1+0xa8], R16 ;  /* 0x0000a81001007387 */ /* 0x0007e80000100a00 */
[----:B-1----:R-:W5:Y:S01]  /*59770*/  LDL.LU.64 R28, [R1+0x1e18] ;  /* 0x001e1800011c7983 */ /* 0x002f620000300a00 */
[----:B------:R-:W-:-:S02]  /*59780*/  LEA R7, R13, R9, 0x1 ;  /* 0x000000090d077211 */ /* 0x000fc400078e08ff */
[----:B--2---:R-:W-:-:S03]  /*59790*/  MOV R24, R22 ;  /* 0x0000001600187202 */ /* 0x004fc60000000f00 */
[----:B------:R-:W-:Y:S01]  /*597a0*/  IMAD R10, R13, 0x2, R7 ;  /* 0x000000020d0a7824 */ /* 0x000fe200078e0207 */
[----:B------:R-:W-:Y:S01]  /*597b0*/  LEA R22, P0, R7, R0, 0x1 ;  /* 0x0000000007167211 */ /* 0x000fe200078008ff */
[----:B------:R-:W-:-:S03]  /*597c0*/  IMAD.MOV.U32 R25, RZ, RZ, R23 ;  /* 0x000000ffff197224 */ /* 0x000fc600078e0017 */
[C---:B---3--:R-:W-:Y:S02]  /*597d0*/  LEA R16, P2, R10.reuse, R0, 0x1 ;  /* 0x000000000a107211 */ /* 0x048fe400078408ff */
[-C--:B------:R-:W-:Y:S02]  /*597e0*/  LEA.HI.X.SX32 R23, R7, R2.reuse, 0x1, P0 ;  /* 0x0000000207177211 */ /* 0x080fe400000f0eff */
[----:B------:R-:W-:Y:S02]  /*597f0*/  LEA.HI.X.SX32 R17, R10, R2, 0x1, P2 ;  /* 0x000000020a117211 */ /* 0x000fe400010f0eff */
[C---:B------:R-:W-:Y:S01]  /*59800*/  LEA R6, R13.reuse, R10, 0x1 ;  /* 0x0000000a0d067211 */ /* 0x040fe200078e08ff */
[----:B------:R1:W-:Y:S04]  /*59810*/  STL.64 [R1+0xa0], R22 ;  /* 0x0000a01601007387 */ /* 0x0003e80000100a00 */
[C---:B------:R-:W-:Y:S01]  /*59820*/  IMAD R3, R13.reuse, 0x2, R6 ;  /* 0x000000020d037824 */ /* 0x040fe200078e0206 */
[----:B-1----:R-:W2:Y:S04]  /*59830*/  LDL.LU.64 R22, [R1+0x1e10] ;  /* 0x001e100001167983 */ /* 0x002ea80000300a00 */
[----:B------:R1:W-:Y:S01]  /*59840*/  STL.64 [R1+0x98], R16 ;  /* 0x0000981001007387 */ /* 0x0003e20000100a00 */
[----:B------:R-:W-:-:S05]  /*59850*/  LEA R4, R13, R3, 0x1 ;  /* 0x000000030d047211 */ /* 0x000fca00078e08ff */
[----:B------:R-:W-:Y:S01]  /*59860*/  IMAD R5, R13, 0x2, R4 ;  /* 0x000000020d057824 */ /* 0x000fe200078e0204 */
[----:B-1----:R-:W-:-:S04]  /*59870*/  LEA R16, P2, R3, R0, 0x1 ;  /* 0x0000000003107211 */ /* 0x002fc800078408ff */
[----:B------:R-:W-:Y:S02]  /*59880*/  LEA.HI.X.SX32 R17, R3, R2, 0x1, P2 ;  /* 0x0000000203117211 */ /* 0x000fe400010f0eff */
[----:B------:R-:W-:Y:S02]  /*59890*/  LEA R8, R13, R5, 0x1 ;  /* 0x000000050d087211 */ /* 0x000fe400078e08ff */
[----:B----4-:R-:W-:-:S05]  /*598a0*/  PRMT R10, R18, 0x7632, R10 ;  /* 0x00007632120a7816 */ /* 0x010fca000000000a */
[----:B------:R-:W-:Y:S04]  /*598b0*/  STG.E.U16 [R24.64], R10 ;  /* 0x0000000a18007986 */ /* 0x000fe8000c101506 */
[----:B-----5:R1:W-:Y:S02]  /*598c0*/  STL.64 [R1+0x1e00], R28 ;  /* 0x001e001c01007387 */ /* 0x0203e40000100a00 */
[----:B-1----:R-:W-:-:S04]  /*598d0*/  LEA R28, P0, R6, R0, 0x1 ;  /* 0x00000000061c7211 */ /* 0x002fc800078008ff */
[----:B------:R-:W-:-:S05]  /*598e0*/  LEA.HI.X.SX32 R29, R6, R2, 0x1, P0 ;  /* 0x00000002061d7211 */ /* 0x000fca00000f0eff */
[----:B------:R1:W-:Y:S04]  /*598f0*/  STL.64 [R1+0x90], R28 ;  /* 0x0000901c01007387 */ /* 0x0003e80000100a00 */
[----:B------:R3:W-:Y:S01]  /*59900*/  STL.64 [R1+0x88], R16 ;  /* 0x0000881001007387 */ /* 0x0007e20000100a00 */
[----:B-1----:R-:W-:-:S04]  /*59910*/  LEA R28, P0, R4, R0, 0x1 ;  /* 0x00000000041c7211 */ /* 0x002fc800078008ff */
[----:B------:R-:W-:Y:S02]  /*59920*/  LEA.HI.X.SX32 R29, R4, R2, 0x1, P0 ;  /* 0x00000002041d7211 */ /* 0x000fe400000f0eff */
[----:B---3--:R-:W-:-:S03]  /*59930*/  LEA R16, P2, R5, R0, 0x1 ;  /* 0x0000000005107211 */ /* 0x008fc600078408ff */
[----:B------:R1:W-:Y:S01]  /*59940*/  STL.64 [R1+0x80], R28 ;  /* 0x0000801c01007387 */ /* 0x0003e20000100a00 */
[----:B------:R-:W-:Y:S02]  /*59950*/  LEA.HI.X.SX32 R17, R5, R2, 0x1, P2 ;  /* 0x0000000205117211 */ /* 0x000fe400010f0eff */
[----:B-1----:R-:W-:-:S03]  /*59960*/  LEA R28, P0, R8, R0, 0x1 ;  /* 0x00000000081c7211 */ /* 0x002fc600078008ff */
[----:B------:R-:W-:Y:S01]  /*59970*/  STL.64 [R1+0x78], R16 ;  /* 0x0000781001007387 */ /* 0x000fe20000100a00 */
[----:B------:R-:W-:-:S03]  /*59980*/  LEA.HI.X.SX32 R29, R8, R2, 0x1, P0 ;  /* 0x00000002081d7211 */ /* 0x000fc600000f0eff */
[----:B------:R-:W3:Y:S04]  /*59990*/  LDL.LU.64 R24, [R1+0x1e08] ;  /* 0x001e080001187983 */ /* 0x000ee80000300a00 */
[----:B------:R1:W-:Y:S04]  /*599a0*/  STL.64 [R1+0x70], R28 ;  /* 0x0000701c01007387 */ /* 0x0003e80000100a00 */
[----:B-1----:R-:W4:Y:S01]  /*599b0*/  LDL.LU.64 R28, [R1+0x1e00] ;  /* 0x001e0000011c7983 */ /* 0x002f220000300a00 */
[----:B------:R-:W-:-:S05]  /*599c0*/  IMAD R9, R13, 0x2, R8 ;  /* 0x000000020d097824 */ /* 0x000fca00078e0208 */
[----:B------:R-:W-:Y:S02]  /*599d0*/  LEA R7, R13, R9, 0x1 ;  /* 0x000000090d077211 */ /* 0x000fe400078e08ff */
[----:B------:R-:W-:-:S03]  /*599e0*/  LEA R16, P2, R9, R0, 0x1 ;  /* 0x0000000009107211 */ /* 0x000fc600078408ff */
[----:B------:R-:W-:Y:S01]  /*599f0*/  IMAD R6, R13, 0x2, R7 ;  /* 0x000000020d067824 */ /* 0x000fe200078e0207 */
[----:B------:R-:W-:-:S04]  /*59a00*/  LEA.HI.X.SX32 R17, R9, R2, 0x1, P2 ;  /* 0x0000000209117211 */ /* 0x000fc800010f0eff */
[----:B------:R-:W-:Y:S01]  /*59a10*/  LEA R3, R13, R6, 0x1 ;  /* 0x000000060d037211 */ /* 0x000fe200078e08ff */
[----:B------:R1:W-:Y:S01]  /*59a20*/  STL.64 [R1+0x68], R16 ;  /* 0x0000681001007387 */ /* 0x0003e20000100a00 */
[----:B------:R-:W-:-:S03]  /*59a30*/  LEA R10, P2, R6, R0, 0x1 ;  /* 0x00000000060a7211 */ /* 0x000fc600078408ff */
[----:B------:R-:W-:Y:S01]  /*59a40*/  IMAD R5, R13, 0x2, R3 ;  /* 0x000000020d057824 */ /* 0x000fe200078e0203 */
[----:B------:R-:W-:Y:S02]  /*59a50*/  LEA.HI.X.SX32 R11, R6, R2, 0x1, P2 ;  /* 0x00000002060b7211 */ /* 0x000fe400010f0eff */
[----:B-1----:R-:W-:Y:S02]  /*59a60*/  LEA R16, P0, R7, R0, 0x1 ;  /* 0x0000000007107211 */ /* 0x002fe400078008ff */
[----:B------:R-:W-:Y:S02]  /*59a70*/  LEA R4, R13, R5, 0x1 ;  /* 0x000000050d047211 */ /* 0x000fe400078e08ff */
[----:B------:R-:W-:-:S03]  /*59a80*/  LEA.HI.X.SX32 R17, R7, R2, 0x1, P0 ;  /* 0x0000000207117211 */ /* 0x000fc600000f0eff */
[C---:B------:R-:W-:Y:S02]  /*59a90*/  IMAD R8, R13.reuse, 0x2, R4 ;  /* 0x000000020d087824 */ /* 0x040fe400078e0204 */
[----:B------:R1:W-:Y:S04]  /*59aa0*/  STL.64 [R1+0x60], R16 ;  /* 0x0000601001007387 */ /* 0x0003e80000100a00 */
[----:B------:R5:W-:Y:S01]  /*59ab0*/  STL.64 [R1+0x58], R10 ;  /* 0x0000580a01007387 */ /* 0x000be20000100a00 */
[----:B------:R-:W-:Y:S02]  /*59ac0*/  LEA R7, R13, R8, 0x1 ;  /* 0x000000080d077211 */ /* 0x000fe400078e08ff */
[-C--:B-1----:R-:W-:Y:S02]  /*59ad0*/  LEA R16, P0, R3, R0.reuse, 0x1 ;  /* 0x0000000003107211 */ /* 0x082fe400078008ff */
[----:B-----5:R-:W-:-:S02]  /*59ae0*/  LEA R10, P2, R5, R0, 0x1 ;  /* 0x00000000050a7211 */ /* 0x020fc400078408ff */
[-C--:B------:R-:W-:Y:S02]  /*59af0*/  LEA.HI.X.SX32 R17, R3, R2.reuse, 0x1, P0 ;  /* 0x0000000203117211 */ /* 0x080fe400000f0eff */
[----:B------:R-:W-:Y:S01]  /*59b00*/  LEA.HI.X.SX32 R11, R5, R2, 0x1, P2 ;  /* 0x00000002050b7211 */ /* 0x000fe200010f0eff */
[C---:B------:R-:W-:Y:S02]  /*59b10*/  IMAD R6, R13.reuse, 0x2, R7 ;  /* 0x000000020d067824 */ /* 0x040fe400078e0207 */
[----:B------:R1:W-:Y:S04]  /*59b20*/  STL.64 [R1+0x50], R16 ;  /* 0x0000501001007387 */ /* 0x0003e80000100a00 */
[----:B------:R5:W-:Y:S01]  /*59b30*/  STL.64 [R1+0x48], R10 ;  /* 0x0000480a01007387 */ /* 0x000be20000100a00 */
[----:B------:R-:W-:-:S02]  /*59b40*/  LEA R3, R13, R6, 0x1 ;  /* 0x000000060d037211 */ /* 0x000fc400078e08ff */
[-C--:B-1----:R-:W-:Y:S02]  /*59b50*/  LEA R16, P0, R4, R0.reuse, 0x1 ;  /* 0x0000000004107211 */ /* 0x082fe400078008ff */
[----:B-----5:R-:W-:Y:S02]  /*59b60*/  LEA R10, P2, R8, R0, 0x1 ;  /* 0x00000000080a7211 */ /* 0x020fe400078408ff */
[-C--:B------:R-:W-:Y:S02]  /*59b70*/  LEA.HI.X.SX32 R17, R4, R2.reuse, 0x1, P0 ;  /* 0x0000000204117211 */ /* 0x080fe400000f0eff */
[----:B------:R-:W-:Y:S01]  /*59b80*/  LEA.HI.X.SX32 R11, R8, R2, 0x1, P2 ;  /* 0x00000002080b7211 */ /* 0x000fe200010f0eff */
[C---:B------:R-:W-:Y:S02]  /*59b90*/  IMAD R5, R13.reuse, 0x2, R3 ;  /* 0x000000020d057824 */ /* 0x040fe400078e0203 */
[----:B------:R1:W-:Y:S04]  /*59ba0*/  STL.64 [R1+0x40], R16 ;  /* 0x0000401001007387 */ /* 0x0003e80000100a00 */
[----:B------:R5:W-:Y:S01]  /*59bb0*/  STL.64 [R1+0x38], R10 ;  /* 0x0000380a01007387 */ /* 0x000be20000100a00 */
[----:B------:R-:W-:-:S02]  /*59bc0*/  LEA R4, R13, R5, 0x1 ;  /* 0x000000050d047211 */ /* 0x000fc400078e08ff */
[CC--:B-1----:R-:W-:Y:S02]  /*59bd0*/  LEA R16, P0, R7.reuse, R0.reuse, 0x1 ;  /* 0x0000000007107211 */ /* 0x0c2fe400078008ff */
[C---:B-----5:R-:W-:Y:S02]  /*59be0*/  LEA R10, P2, R6.reuse, R0, 0x1 ;  /* 0x00000000060a7211 */ /* 0x060fe400078408ff */
[-C--:B------:R-:W-:Y:S02]  /*59bf0*/  LEA.HI.X.SX32 R17, R7, R2.reuse, 0x1, P0 ;  /* 0x0000000207117211 */ /* 0x080fe400000f0eff */
[----:B------:R-:W-:Y:S02]  /*59c00*/  LEA.HI.X.SX32 R11, R6, R2, 0x1, P2 ;  /* 0x00000002060b7211 */ /* 0x000fe400010f0eff */
[----:B------:R-:W-:Y:S01]  /*59c10*/  PRMT R9, R19, 0x7632, R9 ;  /* 0x0000763213097816 */ /* 0x000fe20000000009 */
[----:B------:R-:W-:Y:S01]  /*59c20*/  STL.64 [R1+0x30], R16 ;  /* 0x0000301001007387 */ /* 0x000fe20000100a00 */
[----:B------:R-:W-:Y:S01]  /*59c30*/  LEA R18, P0, R3, R0, 0x1 ;  /* 0x0000000003127211 */ /* 0x000fe200078008ff */
[----:B------:R-:W-:-:S02]  /*59c40*/  IMAD R7, R13, 0x2, R4 ;  /* 0x000000020d077824 */ /* 0x000fc400078e0204 */
[----:B------:R1:W-:Y:S01]  /*59c50*/  STL.64 [R1+0x28], R10 ;  /* 0x0000280a01007387 */ /* 0x0003e20000100a00 */
[----:B------:R-:W-:Y:S02]  /*59c60*/  LEA.HI.X.SX32 R19, R3, R2, 0x1, P0 ;  /* 0x0000000203137211 */ /* 0x000fe400000f0eff */
[----:B------:R-:W-:Y:S01]  /*59c70*/  PRMT R8, R15, 0x7632, R8 ;  /* 0x000076320f087816 */ /* 0x000fe20000000008 */
[----:B------:R5:W-:Y:S01]  /*59c80*/  STG.E.U16 [R20.64], R9 ;  /* 0x0000000914007986 */ /* 0x000be2000c101506 */
[----:B------:R-:W-:Y:S02]  /*59c90*/  LEA R6, R13, R7, 0x1 ;  /* 0x000000070d067211 */ /* 0x000fe400078e08ff */
[C---:B-1----:R-:W-:Y:S01]  /*59ca0*/  LEA R10, P2, R5.reuse, R0, 0x1 ;  /* 0x00000000050a7211 */ /* 0x042fe200078408ff */
[----:B------:R-:W1:Y:S03]  /*59cb0*/  S2R R15, SR_TID.X ;  /* 0x00000000000f7919 */ /* 0x000e660000002100 */
[----:B------:R-:W-:-:S02]  /*59cc0*/  LEA.HI.X.SX32 R11, R5, R2, 0x1, P2 ;  /* 0x00000002050b7211 */ /* 0x000fc400010f0eff */
[C---:B-----5:R-:W-:Y:S01]  /*59cd0*/  LEA R20, P0, R4.reuse, R0, 0x1 ;  /* 0x0000000004147211 */ /* 0x060fe200078008ff */
[----:B------:R-:W-:Y:S01]  /*59ce0*/  STL.64 [R1+0x20], R18 ;  /* 0x0000201201007387 */ /* 0x000fe20000100a00 */
[C---:B------:R-:W-:Y:S02]  /*59cf0*/  IMAD R5, R13.reuse, 0x2, R6 ;  /* 0x000000020d057824 */ /* 0x040fe400078e0206 */
[----:B------:R-:W-:Y:S01]  /*59d00*/  LEA.HI.X.SX32 R21, R4, R2, 0x1, P0 ;  /* 0x0000000204157211 */ /* 0x000fe200000f0eff */
[----:B------:R5:W-:Y:S02]  /*59d10*/  STL.64 [R1+0x18], R10 ;  /* 0x0000180a01007387 */ /* 0x000be40000100a00 */
[----:B------:R-:W-:Y:S02]  /*59d20*/  LEA R3, R13, R5, 0x1 ;  /* 0x000000050d037211 */ /* 0x000fe400078e08ff */
[----:B------:R0:W-:Y:S01]  /*59d30*/  STL.64 [R1+0x10], R20 ;  /* 0x0000101401007387 */ /* 0x0001e20000100a00 */
[----:B-----5:R-:W-:Y:S01]  /*59d40*/  LEA R10, P2, R7, R0, 0x1 ;  /* 0x00000000070a7211 */ /* 0x020fe200078408ff */
[----:B0-----:R-:W-:-:S03]  /*59d50*/  IMAD.MOV.U32 R20, RZ, RZ, R26 ;  /* 0x000000ffff147224 */ /* 0x001fc600078e001a */
[----:B------:R-:W-:Y:S02]  /*59d60*/  LEA.HI.X.SX32 R11, R7, R2, 0x1, P2 ;  /* 0x00000002070b7211 */ /* 0x000fe400010f0eff */
[C---:B------:R-:W-:Y:S02]  /*59d70*/  LEA R26, P2, R5.reuse, R0, 0x1 ;  /* 0x00000000051a7211 */ /* 0x040fe400078408ff */
[----:B------:R-:W-:Y:S01]  /*59d80*/  MOV R21, R27 ;  /* 0x0000001b00157202 */ /* 0x000fe20000000f00 */
[----:B------:R-:W-:Y:S01]  /*59d90*/  STL.64 [R1+0x8], R10 ;  /* 0x0000080a01007387 */ /* 0x000fe20000100a00 */
[----:B------:R-:W-:-:S03]  /*59da0*/  LEA.HI.X.SX32 R27, R5, R2, 0x1, P2 ;  /* 0x00000002051b7211 */ /* 0x000fc600010f0eff */
[----:B------:R-:W-:Y:S01]  /*59db0*/  STL [R1+0x1b70], R26 ;  /* 0x001b701a01007387 */ /* 0x000fe20000100800 */
[----:B---3--:R-:W-:Y:S01]  /*59dc0*/  MOV R16, R24 ;  /* 0x0000001800107202 */ /* 0x008fe20000000f00 */
[----:B------:R-:W-:Y:S02]  /*59dd0*/  IMAD.MOV.U32 R17, RZ, RZ, R25 ;  /* 0x000000ffff117224 */ /* 0x000fe400078e0019 */
[----:B----4-:R0:W-:Y:S02]  /*59de0*/  STG.E.U16 [R28.64], R8 ;  /* 0x000000081c007986 */ /* 0x0101e4000c101506 */
[----:B0-----:R-:W-:-:S04]  /*59df0*/  LEA R8, P0, R6, R0, 0x1 ;  /* 0x0000000006087211 */ /* 0x001fc800078008ff */
[----:B------:R-:W-:Y:S02]  /*59e00*/  LEA.HI.X.SX32 R9, R6, R2, 0x1, P0 ;  /* 0x0000000206097211 */ /* 0x000fe400000f0eff */
[----:B------:R-:W-:-:S03]  /*59e10*/  LEA R24, P0, R3, R0, 0x1 ;  /* 0x0000000003187211 */ /* 0x000fc600078008ff */
[----:B------:R0:W-:Y:S01]  /*59e20*/  STL.64 [R1], R8 ;  /* 0x0000000801007387 */ /* 0x0001e20000100a00 */
[----:B------:R-:W-:-:S03]  /*59e30*/  LEA.HI.X.SX32 R25, R3, R2, 0x1, P0 ;  /* 0x0000000203197211 */ /* 0x000fc600000f0eff */
[----:B------:R-:W-:Y:S04]  /*59e40*/  STL [R1+0x1c78], R26 ;  /* 0x001c781a01007387 */ /* 0x000fe80000100800 */
[----:B------:R-:W-:Y:S04]  /*59e50*/  STL [R1+0x1b64], R27 ;  /* 0x001b641b01007387 */ /* 0x000fe80000100800 */
[----:B------:R-:W-:Y:S01]  /*59e60*/  STL [R1+0x1c68], R27 ;  /* 0x001c681b01007387 */ /* 0x000fe20000100800 */
[----:B-1----:R-:W-:-:S03]  /*59e70*/  SHF.L.U32 R28, R15, 0x4, RZ ;  /* 0x000000040f1c7819 */ /* 0x002fc600000006ff */
[----:B------:R-:W-:Y:S01]  /*59e80*/  STL [R1+0x1b80], R24 ;  /* 0x001b801801007387 */ /* 0x000fe20000100800 */
[----:B0-----:R-:W-:-:S03]  /*59e90*/  SHF.L.U32 R8, R15, 0x2, RZ ;  /* 0x000000020f087819 */ /* 0x001fc600000006ff */
[----:B------:R0:W-:Y:S04]  /*59ea0*/  STL [R1+0x1c88], R24 ;  /* 0x001c881801007387 */ /* 0x0001e80000100800 */
[----:B------:R-:W-:Y:S04]  /*59eb0*/  STL [R1+0x1b60], R25 ;  /* 0x001b601901007387 */ /* 0x000fe80000100800 */
[----:B------:R-:W-:Y:S04]  /*59ec0*/  STL [R1+0x1c58], R25 ;  /* 0x001c581901007387 */ /* 0x000fe80000100800 */
[----:B------:R-:W3:Y:S01]  /*59ed0*/  LDL.LU R15, [R1+0x3d0] ;  /* 0x0003d000010f7983 */ /* 0x000ee20000300800 */
[----:B------:R-:W-:-:S02]  /*59ee0*/  IMAD R4, R13, 0x2, R3 ;  /* 0x000000020d047824 */ /* 0x000fc400078e0203 */
[----:B--2---:R-:W-:Y:S02]  /*59ef0*/  IMAD.MOV.U32 R18, RZ, RZ, R22 ;  /* 0x000000ffff127224 */ /* 0x004fe400078e0016 */
[----:B------:R-:W-:Y:S01]  /*59f00*/  IMAD R6, R13, 0x2, R4 ;  /* 0x000000020d067824 */ /* 0x000fe200078e0204 */
[----:B------:R-:W-:-:S03]  /*59f10*/  LEA R22, P2, R4, R0, 0x1 ;  /* 0x0000000004167211 */ /* 0x000fc600078408ff */
[C---:B------:R-:W-:Y:S01]  /*59f20*/  IMAD R5, R13.reuse, 0x2, R6 ;  /* 0x000000020d057824 */ /* 0x040fe200078e0206 */
[----:B------:R-:W-:Y:S01]  /*59f30*/  MOV R19, R23 ;  /* 0x0000001700137202 */ /* 0x000fe20000000f00 */
[----:B------:R-:W-:Y:S01]  /*59f40*/  STL [R1+0x1b90], R22 ;  /* 0x001b901601007387 */ /* 0x000fe20000100800 */
[----:B------:R-:W-:Y:S02]  /*59f50*/  LEA.HI.X.SX32 R23, R4, R2, 0x1, P2 ;  /* 0x0000000204177211 */ /* 0x000fe400010f0eff */
[----:B------:R-:W-:Y:S01]  /*59f60*/  LEA R7, R13, R5, 0x1 ;  /* 0x000000050d077211 */ /* 0x000fe200078e08ff */
[----:B------:R1:W-:Y:S01]  /*59f70*/  STL [R1+0x1cf8], R22 ;  /* 0x001cf81601007387 */ /* 0x0003e20000100800 */
[----:B0-----:R-:W-:-:S03]  /*59f80*/  MOV R24, R18 ;  /* 0x0000001200187202 */ /* 0x001fc60000000f00 */
[----:B------:R-:W-:Y:S01]  /*59f90*/  STL [R1+0x1b5c], R23 ;  /* 0x001b5c1701007387 */ /* 0x000fe20000100800 */
[----:B------:R-:W-:Y:S01]  /*59fa0*/  LEA R18, P2, R5, R0, 0x1 ;  /* 0x0000000005127211 */ /* 0x000fe200078408ff */
[----:B------:R-:W-:Y:S01]  /*59fb0*/  IMAD R4, R13, 0x2, R7 ;  /* 0x000000020d047824 */ /* 0x000fe200078e0207 */
[----:B-1----:R-:W-:Y:S02]  /*59fc0*/  MOV R22, R20 ;  /* 0x0000001400167202 */ /* 0x002fe40000000f00 */
[----:B------:R-:W-:Y:S01]  /*59fd0*/  LEA R20, P0, R6, R0, 0x1 ;  /* 0x0000000006147211 */ /* 0x000fe200078008ff */
[----:B------:R0:W-:Y:S01]  /*59fe0*/  STL [R1+0x1c48], R23 ;  /* 0x001c481701007387 */ /* 0x0001e20000100800 */
[----:B------:R-:W-:Y:S01]  /*59ff0*/  MOV R26, R16 ;  /* 0x00000010001a7202 */ /* 0x000fe20000000f00 */
[----:B------:R-:W-:Y:S01]  /*5a000*/  IMAD.MOV.U32 R25, RZ, RZ, R19 ;  /* 0x000000ffff197224 */ /* 0x000fe200078e0013 */
[----:B------:R-:W-:Y:S01]  /*5a010*/  LEA.HI.X.SX32 R19, R5, R2, 0x1, P2 ;  /* 0x0000000205137211 */ /* 0x000fe200010f0eff */
[----:B------:R-:W-:Y:S01]  /*5a020*/  STL [R1+0x1ba0], R20 ;  /* 0x001ba01401007387 */ /* 0x000fe20000100800 */
[----:B------:R-:W-:Y:S01]  /*5a030*/  LEA R10, P2, R4, R0, 0x1 ;  /* 0x00000000040a7211 */ /* 0x000fe200078408ff */
[----:B0-----:R-:W-:Y:S01]  /*5a040*/  IMAD.MOV.U32 R23, RZ, RZ, R21 ;  /* 0x000000ffff177224 */ /* 0x001fe200078e0015 */
[----:B------:R-:W-:-:S02]  /*5a050*/  LEA.HI.X.SX32 R21, R6, R2, 0x1, P0 ;  /* 0x0000000206157211 */ /* 0x000fc400000f0eff */
[C---:B------:R-:W-:Y:S01]  /*5a060*/  LEA R16, P0, R7.reuse, R0, 0x1 ;  /* 0x0000000007107211 */ /* 0x040fe200078008ff */
[----:B------:R-:W-:Y:S01]  /*5a070*/  STL [R1+0x1d08], R20 ;  /* 0x001d081401007387 */ /* 0x000fe20000100800 */
[----:B------:R-:W-:Y:S02]  /*5a080*/  IMAD.MOV.U32 R27, RZ, RZ, R17 ;  /* 0x000000ffff1b7224 */ /* 0x000fe400078e0011 */
[-C--:B------:R-:W-:Y:S01]  /*5a090*/  LEA.HI.X.SX32 R17, R7, R2.reuse, 0x1, P0 ;  /* 0x0000000207117211 */ /* 0x080fe200000f0eff */
[----:B------:R-:W-:Y:S01]  /*5a0a0*/  STL [R1+0x1b58], R21 ;  /* 0x001b581501007387 */ /* 0x000fe20000100800 */
[----:B------:R-:W-:-:S03]  /*5a0b0*/  LEA.HI.X.SX32 R11, R4, R2, 0x1, P2 ;  /* 0x00000002040b7211 */ /* 0x000fc600010f0eff */
[----:B------:R-:W-:Y:S04]  /*5a0c0*/  STL [R1+0x1c38], R21 ;  /* 0x001c381501007387 */ /* 0x000fe80000100800 */
[----:B------:R-:W-:Y:S04]  /*5a0d0*/  STL [R1+0x1bc8], R18 ;  /* 0x001bc81201007387 */ /* 0x000fe80000100800 */
[----:B------:R-:W-:Y:S04]  /*5a0e0*/  STL [R1+0x1b54], R19 ;  /* 0x001b541301007387 */ /* 0x000fe80000100800 */
[----:B------:R0:W-:Y:S04]  /*5a0f0*/  STL [R1+0x1c28], R19 ;  /* 0x001c281301007387 */ /* 0x0001e80000100800 */
[----:B------:R-:W-:Y:S04]  /*5a100*/  STL [R1+0x1bd8], R16 ;  /* 0x001bd81001007387 */ /* 0x000fe80000100800 */
[----:B------:R-:W-:Y:S04]  /*5a110*/  STL [R1+0x1b50], R17 ;  /* 0x001b501101007387 */ /* 0x000fe80000100800 */
[----:B------:R-:W-:Y:S04]  /*5a120*/  STL [R1+0x1c18], R17 ;  /* 0x001c181101007387 */ /* 0x000fe80000100800 */
[----:B------:R1:W-:Y:S01]  /*5a130*/  STL.64 [R1+0x1b68], R10 ;  /* 0x001b680a01007387 */ /* 0x0003e20000100a00 */
[----:B0-----:R-:W-:-:S03]  /*5a140*/  MOV R19, R27 ;  /* 0x0000001b00137202 */ /* 0x001fc60000000f00 */
[----:B-1----:R-:W2:Y:S04]  /*5a150*/  LDL.LU R10, [R1+0xc0] ;  /* 0x0000c000010a7983 */ /* 0x002ea80000300800 */
[----:B------:R-:W4:Y:S04]  /*5a160*/  LDL.LU R11, [R1+0xb0] ;  /* 0x0000b000010b7983 */ /* 0x000f280000300800 */
[----:B------:R-:W5:Y:S04]  /*5a170*/  LDL.LU.64 R16, [R1+0x3b8] ;  /* 0x0003b80001107983 */ /* 0x000f680000300a00 */
[----:B------:R-:W2:Y:S04]  /*5a180*/  LDL.LU R21, [R1+0x164] ;  /* 0x0001640001157983 */ /* 0x000ea80000300800 */
[----:B------:R-:W2:Y:S01]  /*5a190*/  LDL.LU R27, [R1+0x144] ;  /* 0x00014400011b7983 */ /* 0x000ea20000300800 */
[----:B---3--:R-:W-:-:S03]  /*5a1a0*/  FSETP.NEU.AND P0, PT, R15, RZ, PT ;  /* 0x000000ff0f00720b */ /* 0x008fc60003f0d000 */
[----:B------:R-:W3:Y:S04]  /*5a1b0*/  LDL.LU R15, [R1+0x134] ;  /* 0x00013400010f7983 */ /* 0x000ee80000300800 */
[----:B---3--:R0:W-:Y:S04]  /*5a1c0*/  STL.64 [R1+0x1dd8], R14 ;  /* 0x001dd80e01007387 */ /* 0x0081e80000100a00 */
[----:B0-----:R-:W3:Y:S04]  /*5a1d0*/  LDL.LU.64 R14, [R1+0x3c0] ;  /* 0x0003c000010e7983 */ /* 0x001ee80000300a00 */
[----:B------:R-:W2:Y:S01]  /*5a1e0*/  LDL.LU R20, [R1+0x114] ;  /* 0x0001140001147983 */ /* 0x000ea20000300800 */
[----:B------:R-:W-:Y:S01]  /*5a1f0*/  IMAD.MOV.U32 R18, RZ, RZ, R26 ;  /* 0x000000ffff127224 */ /* 0x000fe200078e001a */
[----:B------:R-:W-:-:S02]  /*5a200*/  LEA R3, R13, R4, 0x1 ;  /* 0x000000040d037211 */ /* 0x000fc400078e08ff */
[----:B------:R-:W0:Y:S01]  /*5a210*/  S2R R4, SR_TID.X ;  /* 0x0000000000047919 */ /* 0x000e220000002100 */
[----:B------:R-:W-:Y:S02]  /*5a220*/  LOP3.LUT R8, R8, 0x80, RZ, 0xc0, !PT ;  /* 0x0000008008087812 */ /* 0x000fe400078ec0ff */
[----:B------:R-:W-:Y:S01]  /*5a230*/  LOP3.LUT R28, R28, 0x70, RZ, 0xc0, !PT ;  /* 0x000000701c1c7812 */ /* 0x000fe200078ec0ff */
[----:B--2---:R1:W-:Y:S04]  /*5a240*/  STL.64 [R1+0x1de8], R20 ;  /* 0x001de81401007387 */ /* 0x0043e80000100a00 */
[----:B-1----:R-:W2:Y:S04]  /*5a250*/  LDL.LU R21, [R1+0xd0] ;  /* 0x0000d00001157983 */ /* 0x002ea80000300800 */
[----:B------:R-:W2:Y:S01]  /*5a260*/  LDL.LU R26, [R1+0x124] ;  /* 0x00012400011a7983 */ /* 0x000ea20000300800 */
[----:B------:R-:W-:Y:S01]  /*5a270*/  IMAD.IADD R28, R28, 0x1, R8 ;  /* 0x000000011c1c7824 */ /* 0x000fe200078e0208 */
[----:B------:R-:W-:-:S02]  /*5a280*/  LEA R8, P2, R3, R0, 0x1 ;  /* 0x0000000003087211 */ /* 0x000fc400078408ff */
[----:B------:R-:W-:Y:S02]  /*5a290*/  LEA R5, R13, R3, 0x1 ;  /* 0x000000030d057211 */ /* 0x000fe400078e08ff */
[----:B------:R-:W-:Y:S02]  /*5a2a0*/  LEA.HI.X.SX32 R9, R3, R2, 0x1, P2 ;  /* 0x0000000203097211 */ /* 0x000fe400010f0eff */
[----:B------:R-:W-:Y:S01]  /*5a2b0*/  LEA R6, P2, R5, R0, 0x1 ;  /* 0x0000000005067211 */ /* 0x000fe200078408ff */
[----:B------:R-:W-:Y:S01]  /*5a2c0*/  IMAD R29, R13, 0x2, R5 ;  /* 0x000000020d1d7824 */ /* 0x000fe200078e0205 */
[----:B0-----:R-:W-:Y:S02]  /*5a2d0*/  LOP3.LUT R4, R4, 0x18, RZ, 0xc0, !PT ;  /* 0x0000001804047812 */ /* 0x001fe400078ec0ff */
[----:B------:R-:W-:Y:S02]  /*5a2e0*/  LEA.HI.X.SX32 R7, R5, R2, 0x1, P2 ;  /* 0x0000000205077211 */ /* 0x000fe400010f0eff */
[----:B------:R-:W-:-:S02]  /*5a2f0*/  LEA.HI R4, R4, R28, RZ, 0x1f ;  /* 0x0000001c04047211 */ /* 0x000fc400078ff8ff */
[----:B------:R-:W-:Y:S01]  /*5a300*/  LEA R3, R13, R29, 0x1 ;  /* 0x0000001d0d037211 */ /* 0x000fe200078e08ff */
[----:B--2---:R-:W-:Y:S04]  /*5a310*/  STL.64 [R1+0x1de0], R26 ;  /* 0x001de01a01007387 */ /* 0x004fe80000100a00 */
[----:B------:R-:W-:Y:S04]  /*5a320*/  STL.64 [R1+0x1b78], R8 ;  /* 0x001b780801007387 */ /* 0x000fe80000100a00 */
[----:B------:R-:W2:Y:S04]  /*5a330*/  LDL.LU R13, [R1+0x1a4] ;  /* 0x0001a400010d7983 */ /* 0x000ea80000300800 */
[----:B------:R0:W-:Y:S04]  /*5a340*/  STL.64 [R1+0x1b88], R6 ;  /* 0x001b880601007387 */ /* 0x0001e80000100a00 */
[----:B------:R1:W-:Y:S04]  /*5a350*/  STL [R1+0xe0], R4 ;  /* 0x0000e00401007387 */ /* 0x0003e80000100800 */
[----:B0-----:R-:W2:Y:S04]  /*5a360*/  LDL.LU R6, [R1+0x174] ;  /* 0x0001740001067983 */ /* 0x001ea80000300800 */
[----:B------:R-:W2:Y:S01]  /*5a370*/  LDL.LU R7, [R1+0x154] ;  /* 0x0001540001077983 */ /* 0x000ea20000300800 */
[----:B-1----:R-:W-:-:S04]  /*5a380*/  LEA R4, P2, R3, R0, 0x1 ;  /* 0x0000000003047211 */ /* 0x002fc800078408ff */
[----:B------:R-:W-:Y:S02]  /*5a390*/  LEA.HI.X.SX32 R5, R3, R2, 0x1, P2 ;  /* 0x0000000203057211 */ /* 0x000fe400010f0eff */
[----:B------:R-:W-:-:S04]  /*5a3a0*/  LEA R28, P2, R29, R0, 0x1 ;  /* 0x000000001d1c7211 */ /* 0x000fc800078408ff */
[----:B------:R-:W-:Y:S02]  /*5a3b0*/  LEA.HI.X.SX32 R29, R29, R2, 0x1, P2 ;  /* 0x000000021d1d7211 */ /* 0x000fe400010f0eff */
[----:B------:R-:W-:Y:S01]  /*5a3c0*/  PRMT R0, R21, 0x7632, R0 ;  /* 0x0000763215007816 */ /* 0x000fe20000000000 */
[----:B--2---:R-:W-:Y:S04]  /*5a3d0*/  STL.64 [R1+0x1df8], R6 ;  /* 0x001df80601007387 */ /* 0x004fe80000100a00 */
[----:B------:R0:W-:Y:S04]  /*5a3e0*/  STL [R1+0x1c98], R3 ;  /* 0x001c980301007387 */ /* 0x0001e80000100800 */
[----:B0-----:R-:W2:Y:S04]  /*5a3f0*/  LDL.LU R3, [R1+0x184] ;  /* 0x0001840001037983 */ /* 0x001ea80000300800 */
[----:B------:R-:W-:Y:S04]  /*5a400*/  STL.64 [R1+0x1b98], R4 ;  /* 0x001b980401007387 */ /* 0x000fe80000100a00 */
[----:B------:R-:W-:Y:S04]  /*5a410*/  STL.64 [R1+0x1ba8], R28 ;  /* 0x001ba81c01007387 */ /* 0x000fe80000100a00 */
[----:B------:R-:W2:Y:S04]  /*5a420*/  LDL.LU.64 R6, [R1+0x398] ;  /* 0x0003980001067983 */ /* 0x000ea80000300a00 */
[----:B------:R-:W2:Y:S01]  /*5a430*/  LDL.LU.64 R20, [R1+0x388] ;  /* 0x0003880001147983 */ /* 0x000ea20000300a00 */
[----:B------:R-:W-:-:S03]  /*5a440*/  PRMT R2, R10, 0x7632, R2 ;  /* 0x000076320a027816 */ /* 0x000fc60000000002 */
[----:B---3--:R-:W-:Y:S04]  /*5a450*/  STG.E.U16 [R14.64], R0 ;  /* 0x000000000e007986 */ /* 0x008fe8000c101506 */
[----:B-----5:R0:W-:Y:S02]  /*5a460*/  STG.E.U16 [R16.64], R2 ;  /* 0x0000000210007986 */ /* 0x0201e4000c101506 */
[----:B0-----:R-:W-:Y:S01]  /*5a470*/  IMAD.MOV.U32 R16, RZ, RZ, R22 ;  /* 0x000000ffff107224 */ /* 0x001fe200078e0016 */
[----:B------:R-:W-:Y:S01]  /*5a480*/  MOV R17, R23 ;  /* 0x0000001700117202 */ /* 0x000fe20000000f00 */
[----:B--2---:R0:W-:Y:S04]  /*5a490*/  STL.64 [R1+0x1df0], R20 ;  /* 0x001df01401007387 */ /* 0x0041e80000100a00 */
[----:B0-----:R-:W2:Y:S04]  /*5a4a0*/  LDL.LU.64 R20, [R1+0x390] ;  /* 0x0003900001147983 */ /* 0x001ea80000300a00 */
[----:B------:R-:W3:Y:S04]  /*5a4b0*/  LDL.LU.64 R26, [R1+0x380] ;  /* 0x00038000011a7983 */ /* 0x000ee80000300a00 */
[----:B------:R-:W5:Y:S04]  /*5a4c0*/  LDL.LU.64 R14, [R1+0x378] ;  /* 0x00037800010e7983 */ /* 0x000f680000300a00 */
[----:B------:R-:W2:Y:S04]  /*5a4d0*/  LDL.LU.64 R22, [R1+0x358] ;  /* 0x0003580001167983 */ /* 0x000ea80000300a00 */
[----:B--2---:R0:W-:Y:S04]  /*5a4e0*/  STL.64 [R1+0x1dc0], R22 ;  /* 0x001dc01601007387 */ /* 0x0041e80000100a00 */
[----:B0-----:R-:W2:Y:S04]  /*5a4f0*/  LDL.LU.64 R22, [R1+0x360] ;  /* 0x0003600001167983 */ /* 0x001ea80000300a00 */
[----:B--2---:R0:W-:Y:S04]  /*5a500*/  STL.64 [R1+0x1dc8], R22 ;  /* 0x001dc81601007387 */ /* 0x0041e80000100a00 */
[----:B0-----:R-:W2:Y:S01]  /*5a510*/  LDL.LU.64 R22, [R1+0x368] ;  /* 0x0003680001167983 */ /* 0x001ea20000300a00 */
[----:B----4-:R-:W-:Y:S01]  /*5a520*/  PRMT R0, R11, 0x7632, R0 ;  /* 0x000076320b007816 */ /* 0x010fe20000000000 */
[----:B------:R-:W-:Y:S01]  /*5a530*/  IMAD.MOV.U32 R10, RZ, RZ, R24 ;  /* 0x000000ffff0a7224 */ /* 0x000fe200078e0018 */
[----:B------:R-:W-:Y:S01]  /*5a540*/  MOV R11, R25 ;  /* 0x00000019000b7202 */ /* 0x000fe20000000f00 */
[----:B--2---:R0:W-:Y:S04]  /*5a550*/  STL.64 [R1+0x1dd0], R22 ;  /* 0x001dd01601007387 */ /* 0x0041e80000100a00 */
[----:B0-----:R-:W2:Y:S04]  /*5a560*/  LDL.LU.64 R22, [R1+0x370] ;  /* 0x0003700001167983 */ /* 0x001ea80000300a00 */
[----:B------:R-:W4:Y:S04]  /*5a570*/  LDL R25, [R1+0xf4] ;  /* 0x0000f40001197983 */ /* 0x000f280000100800 */
[----:B------:R-:W2:Y:S04]  /*5a580*/  LDL R24, [R1+0xe4] ;  /* 0x0000e40001187983 */ /* 0x000ea80000100800 */
[----:B------:R0:W-:Y:S04]  /*5a590*/  STL [R1+0x1d90], R2 ;  /* 0x001d900201007387 */ /* 0x0001e80000100800 */
[----:B0-----:R-:W2:Y:S04]  /*5a5a0*/  LDL R2, [R1+0xc4] ;  /* 0x0000c40001027983 */ /* 0x001ea80000100800 */
[----:B--2---:R0:W-:Y:S04]  /*5a5b0*/  STL [R1+0x1da0], R2 ;  /* 0x001da00201007387 */ /* 0x0041e80000100800 */
[----:B0-----:R-:W2:Y:S04]  /*5a5c0*/  LDL R2, [R1+0xd4] ;  /* 0x0000d40001027983 */ /* 0x001ea80000100800 */
        /* <DEDUP_REMOVED lines=10> */
[----:B0-----:R-:W2:Y:S01]  /*5a670*/  LDL.LU.64 R28, [R1+0x348] ;  /* 0x00034800011c7983 */ /* 0x001ea20000300a00 */
[----:B------:R-:W-:-:S03]  /*5a680*/  PRMT R12, R12, 0x7632, R12 ;  /* 0x000076320c0c7816 */ /* 0x000fc6000000000c */
[----:B------:R-:W-:Y:S04]  /*5a690*/  STG.E.U16 [R10.64], R0 ;  /* 0x000000000a007986 */ /* 0x000fe8000c101506 */
[----:B------:R-:W-:Y:S04]  /*5a6a0*/  STG.E.U16 [R16.64], R12 ;  /* 0x0000000c10007986 */ /* 0x000fe8000c101506 */
[----:B------:R-:W-:Y:S04]  /*5a6b0*/  STG.E.U16 [R18.64], R13 ;  /* 0x0000000d12007986 */ /* 0x000fe8000c101506 */
[----:B------:R-:W-:Y:S04]  /*5a6c0*/  STG.E.U16 [R6.64], R3 ;  /* 0x0000000306007986 */ /* 0x000fe8000c101506 */
[----:B--2---:R0:W-:Y:S04]  /*5a6d0*/  STL.64 [R1+0x1db8], R28 ;  /* 0x001db81c01007387 */ /* 0x0041e80000100a00 */
[----:B0-----:R-:W4:Y:S04]  /*5a6e0*/  LDL.LU.64 R28, [R1+0x350] ;  /* 0x00035000011c7983 */ /* 0x001f280000300a00 */
[----:B------:R-:W2:Y:S04]  /*5a6f0*/  LDL.LU.64 R4, [R1+0x310] ;  /* 0x0003100001047983 */ /* 0x000ea80000300a00 */
[----:B------:R-:W2:Y:S04]  /*5a700*/  LDL.LU.64 R8, [R1+0x308] ;  /* 0x0003080001087983 */ /* 0x000ea80000300a00 */
[----:B------:R-:W2:Y:S04]  /*5a710*/  LDL.LU.64 R10, [R1+0x300] ;  /* 0x00030000010a7983 */ /* 0x000ea80000300a00 */
[----:B------:R-:W2:Y:S04]  /*5a720*/  LDL.LU.64 R16, [R1+0x2f8] ;  /* 0x0002f80001107983 */ /* 0x000ea80000300a00 */
[----:B------:R0:W-:Y:S04]  /*5a730*/  STL [R1+0x1be8], R12 ;  /* 0x001be80c01007387 */ /* 0x0001e80000100800 */
[----:B0-----:R-:W2:Y:S04]  /*5a740*/  LDL.LU R12, [R1+0xb4] ;  /* 0x0000b400010c7983 */ /* 0x001ea80000300800 */
[----:B------:R-:W2:Y:S04]  /*5a750*/  LDL.LU.64 R18, [R1+0x2f0] ;  /* 0x0002f00001127983 */ /* 0x000ea80000300a00 */
[----:B------:R-:W2:Y:S04]  /*5a760*/  LDL.LU.64 R6, [R1+0x1df8] ;  /* 0x001df80001067983 */ /* 0x000ea80000300a00 */
[----:B--2---:R0:W-:Y:S04]  /*5a770*/  STG.E.U16 [R20.64], R6 ;  /* 0x0000000614007986 */ /* 0x0041e8000c101506 */
[----:B0-----:R-:W2:Y:S04]  /*5a780*/  LDL.LU.64 R20, [R1+0x1df0] ;  /* 0x001df00001147983 */ /* 0x001ea80000300a00 */
[----:B--2---:R0:W-:Y:S04]  /*5a790*/  STG.E.U16 [R20.64], R7 ;  /* 0x0000000714007986 */ /* 0x0041e8000c101506 */
[----:B0-----:R-:W3:Y:S04]  /*5a7a0*/  LDL.LU.64 R20, [R1+0x1de8] ;  /* 0x001de80001147983 */ /* 0x001ee80000300a00 */
[----:B---3--:R0:W-:Y:S04]  /*5a7b0*/  STG.E.U16 [R26.64], R21 ;  /* 0x000000151a007986 */ /* 0x0081e8000c101506 */
[----:B0-----:R-:W5:Y:S04]  /*5a7c0*/  LDL.LU.64 R26, [R1+0x1de0] ;  /* 0x001de000011a7983 */ /* 0x001f680000300a00 */
[----:B-----5:R0:W-:Y:S04]  /*5a7d0*/  STG.E.U16 [R14.64], R27 ;  /* 0x0000001b0e007986 */ /* 0x0201e8000c101506 */
[----:B0-----:R-:W2:Y:S04]  /*5a7e0*/  LDL.LU.64 R14, [R1+0x1dd8] ;  /* 0x001dd800010e7983 */ /* 0x001ea80000300a00 */
[----:B--2---:R0:W-:Y:S04]  /*5a7f0*/  STG.E.U16 [R22.64], R15 ;  /* 0x0000000f16007986 */ /* 0x0041e8000c101506 */
[----:B0-----:R-:W2:Y:S04]  /*5a800*/  LDL.LU.64 R22, [R1+0x1dd0] ;  /* 0x001dd00001167983 */ /* 0x001ea80000300a00 */
[----:B--2---:R0:W-:Y:S04]  /*5a810*/  STG.E.U16 [R22.64], R20 ;  /* 0x0000001416007986 */ /* 0x0041e8000c101506 */
[----:B0-----:R-:W2:Y:S04]  /*5a820*/  LDL.LU.64 R22, [R1+0x1dc8] ;  /* 0x001dc80001167983 */ /* 0x001ea80000300a00 */
[----:B--2---:R0:W-:Y:S04]  /*5a830*/  STG.E.U16 [R22.64], R26 ;  /* 0x0000001a16007986 */ /* 0x0041e8000c101506 */
[----:B0-----:R-:W2:Y:S04]  /*5a840*/  LDL.LU.64 R22, [R1+0x1dc0] ;  /* 0x001dc00001167983 */ /* 0x001ea80000300a00 */
[----:B--2---:R0:W-:Y:S04]  /*5a850*/  STG.E.U16 [R22.64], R14 ;  /* 0x0000000e16007986 */ /* 0x0041e8000c101506 */
[----:B----4-:R1:W-:Y:S04]  /*5a860*/  STG.E.U16 [R28.64], R25 ;  /* 0x000000191c007986 */ /* 0x0103e8000c101506 */
[----:B0-----:R-:W2:Y:S04]  /*5a870*/  LDL.LU.64 R22, [R1+0x2e0] ;  /* 0x0002e00001167983 */ /* 0x001ea80000300a00 */
[----:B-1----:R-:W3:Y:S04]  /*5a880*/  LDL.LU.64 R28, [R1+0x1db8] ;  /* 0x001db800011c7983 */ /* 0x002ee80000300a00 */
[----:B---3--:R0:W-:Y:S04]  /*5a890*/  STG.E.U16 [R28.64], R24 ;  /* 0x000000181c007986 */ /* 0x0081e8000c101506 */
[----:B0-----:R-:W3:Y:S04]  /*5a8a0*/  LDL.LU.64 R28, [R1+0x1db0] ;  /* 0x001db000011c7983 */ /* 0x001ee80000300a00 */
[----:B------:R-:W4:Y:S04]  /*5a8b0*/  LDL.LU.64 R24, [R1+0x2d8] ;  /* 0x0002d80001187983 */ /* 0x000f280000300a00 */
[----:B---3--:R0:W-:Y:S04]  /*5a8c0*/  STG.E.U16 [R28.64], R2 ;  /* 0x000000021c007986 */ /* 0x0081e8000c101506 */
[----:B0-----:R-:W3:Y:S04]  /*5a8d0*/  LDL.LU.64 R28, [R1+0x1da8] ;  /* 0x001da800011c7983 */ /* 0x001ee80000300a00 */
[----:B------:R-:W3:Y:S04]  /*5a8e0*/  LDL.LU R2, [R1+0x1da0] ;  /* 0x001da00001027983 */ /* 0x000ee80000300800 */
[----:B---3--:R0:W-:Y:S04]  /*5a8f0*/  STG.E.U16 [R28.64], R2 ;  /* 0x000000021c007986 */ /* 0x0081e8000c101506 */
[----:B0-----:R-:W3:Y:S01]  /*5a900*/  LDL.LU.64 R28, [R1+0x1d98] ;  /* 0x001d9800011c7983 */ /* 0x001ee20000300a00 */
[----:B------:R-:W-:-:S03]  /*5a910*/  PRMT R0, R13, 0x7632, R0 ;  /* 0x000076320d007816 */ /* 0x000fc60000000000 */
[----:B------:R-:W5:Y:S04]  /*5a920*/  LDL.LU R2, [R1+0x1d90] ;  /* 0x001d900001027983 */ /* 0x000f680000300800 */
[----:B---3--:R0:W-:Y:S04]  /*5a930*/  STG.E.U16 [R28.64], R12 ;  /* 0x0000000c1c007986 */ /* 0x0081e8000c101506 */
[----:B0-----:R-:W3:Y:S04]  /*5a940*/  LDL.LU.64 R28, [R1+0x1d88] ;  /* 0x001d8800011c7983 */ /* 0x001ee80000300a00 */
[----:B------:R-:W3:Y:S04]  /*5a950*/  LDL.LU R13, [R1+0x1d80] ;  /* 0x001d8000010d7983 */ /* 0x000ee80000300800 */
[----:B---3--:R0:W-:Y:S04]  /*5a960*/  STG.E.U16 [R28.64], R13 ;  /* 0x0000000d1c007986 */ /* 0x0081e8000c101506 */
[----:B0-----:R-:W3:Y:S04]  /*5a970*/  LDL.LU.64 R28, [R1+0x1d78] ;  /* 0x001d7800011c7983 */ /* 0x001ee80000300a00 */
[----:B------:R-:W-:Y:S01]  /*5a980*/  STL.64 [R1+0x1d58], R12 ;  /* 0x001d580c01007387 */ /* 0x000fe20000100a00 */
[----:B-----5:R-:W-:-:S03]  /*5a990*/  PRMT R2, R3, 0x7632, R2 ;  /* 0x0000763203027816 */ /* 0x020fc60000000002 */
[----:B---3--:R0:W-:Y:S04]  /*5a9a0*/  STG.E.U16 [R28.64], R0 ;  /* 0x000000001c007986 */ /* 0x0081e8000c101506 */
[----:B0-----:R-:W3:Y:S01]  /*5a9b0*/  LDL.LU R29, [R1+0x1a8] ;  /* 0x0001a800011d7983 */ /* 0x001ee20000300800 */
[----:B------:R-:W-:-:S03]  /*5a9c0*/  PRMT R0, R6, 0x7632, R0 ;  /* 0x0000763206007816 */ /* 0x000fc60000000000 */
[----:B------:R-:W-:Y:S04]  /*5a9d0*/  STG.E.U16 [R4.64], R2 ;  /* 0x0000000204007986 */ /* 0x000fe8000c101506 */
[----:B------:R0:W-:Y:S04]  /*5a9e0*/  STG.E.U16 [R8.64], R0 ;  /* 0x0000000008007986 */ /* 0x0001e8000c101506 */
[----:B---3--:R-:W-:Y:S04]  /*5a9f0*/  STL [R1+0x1d60], R29 ;  /* 0x001d601d01007387 */ /* 0x008fe80000100800 */
[----:B0-----:R-:W3:Y:S04]  /*5aa00*/  LDL.LU R8, [R1+0x188] ;  /* 0x0001880001087983 */ /* 0x001ee80000300800 */
[----:B------:R-:W3:Y:S01]  /*5aa10*/  LDL.LU R9, [R1+0x178] ;  /* 0x0001780001097983 */ /* 0x000ee20000300800 */
[----:B------:R-:W-:-:S05]  /*5aa20*/  PRMT R2, R7, 0x7632, R2 ;  /* 0x0000763207027816 */ /* 0x000fca0000000002 */
[----:B------:R0:W-:Y:S02]  /*5aa30*/  STG.E.U16 [R10.64], R2 ;  /* 0x000000020a007986 */ /* 0x0001e4000c101506 */
[----:B0-----:R-:W-:Y:S02]  /*5aa40*/  PRMT R2, R27, 0x7632, R2 ;  /* 0x000076321b027816 */ /* 0x001fe40000000002 */
[----:B---3--:R-:W-:Y:S04]  /*5aa50*/  STL.64 [R1+0x1d38], R8 ;  /* 0x001d380801007387 */ /* 0x008fe80000100a00 */
[----:B------:R-:W3:Y:S01]  /*5aa60*/  LDL.LU R27, [R1+0x158] ;  /* 0x00015800011b7983 */ /* 0x000ee20000300800 */
[----:B------:R-:W-:-:S05]  /*5aa70*/  PRMT R0, R21, 0x7632, R0 ;  /* 0x0000763215007816 */ /* 0x000fca0000000000 */
[----:B------:R0:W-:Y:S04]  /*5aa80*/  STG.E.U16 [R16.64], R0 ;  /* 0x0000000010007986 */ /* 0x0001e8000c101506 */
[----:B------:R-:W-:Y:S01]  /*5aa90*/  STG.E.U16 [R18.64], R2 ;  /* 0x0000000212007986 */ /* 0x000fe2000c101506 */
[----:B0-----:R-:W-:-:S05]  /*5aaa0*/  PRMT R0, R15, 0x7632, R0 ;  /* 0x000076320f007816 */ /* 0x001fca0000000000 */
[----:B--2---:R0:W-:Y:S02]  /*5aab0*/  STG.E.U16 [R22.64], R0 ;  /* 0x0000000016007986 */ /* 0x0041e4000c101506 */
[----:B0-----:R-:W-:Y:S02]  /*5aac0*/  PRMT R0, R26, 0x7632, R0 ;  /* 0x000076321a007816 */ /* 0x001fe40000000000 */
[----:B---3--:R-:W-:Y:S04]  /*5aad0*/  STL [R1+0x1d64], R27 ;  /* 0x001d641b01007387 */ /* 0x008fe80000100800 */
[----:B------:R-:W2:Y:S04]  /*5aae0*/  LDL.LU R15, [R1+0x168] ;  /* 0x00016800010f7983 */ /* 0x000ea80000300800 */
[----:B------:R-:W-:Y:S04]  /*5aaf0*/  STL [R1+0x1d70], R0 ;  /* 0x001d700001007387 */ /* 0x000fe80000100800 */
[----:B------:R-:W3:Y:S04]  /*5ab00*/  LDL.LU.64 R6, [R1+0x2d0] ;  /* 0x0002d00001067983 */ /* 0x000ee80000300a00 */
[----:B------:R-:W5:Y:S04]  /*5ab10*/  LDL.LU.64 R10, [R1+0x2c8] ;  /* 0x0002c800010a7983 */ /* 0x000f680000300a00 */
[----:B-----5:R0:W-:Y:S04]  /*5ab20*/  STL [R1+0x1d6c], R11 ;  /* 0x001d6c0b01007387 */ /* 0x0201e80000100800 */
[----:B0-----:R-:W5:Y:S04]  /*5ab30*/  LDL.LU R11, [R1+0xf4] ;  /* 0x0000f400010b7983 */ /* 0x001f680000300800 */
[----:B------:R-:W2:Y:S04]  /*5ab40*/  LDL.LU.64 R16, [R1+0x2c0] ;  /* 0x0002c00001107983 */ /* 0x000ea80000300a00 */
[----:B--2---:R0:W-:Y:S04]  /*5ab50*/  STL [R1+0x1d68], R17 ;  /* 0x001d681101007387 */ /* 0x0041e80000100800 */
[----:B0-----:R-:W2:Y:S04]  /*5ab60*/  LDL.LU R17, [R1+0xe4] ;  /* 0x0000e40001117983 */ /* 0x001ea80000300800 */
[----:B------:R-:W2:Y:S04]  /*5ab70*/  LDL.LU R27, [R1+0xd4] ;  /* 0x0000d400011b7983 */ /* 0x000ea80000300800 */
[----:B------:R-:W2:Y:S04]  /*5ab80*/  LDL.LU.64 R18, [R1+0x2b8] ;  /* 0x0002b80001127983 */ /* 0x000ea80000300a00 */
[----:B------:R-:W2:Y:S04]  /*5ab90*/  LDL.LU R29, [R1+0xc4] ;  /* 0x0000c400011d7983 */ /* 0x000ea80000300800 */
[----:B------:R-:W2:Y:S04]  /*5aba0*/  LDL.LU.64 R12, [R1+0x2b0] ;  /* 0x0002b000010c7983 */ /* 0x000ea80000300a00 */
[----:B------:R-:W2:Y:S04]  /*5abb0*/  LDL.LU.64 R8, [R1+0x290] ;  /* 0x0002900001087983 */ /* 0x000ea80000300a00 */
[----:B--2---:R0:W-:Y:S04]  /*5abc0*/  STL.64 [R1+0x1d40], R8 ;  /* 0x001d400801007387 */ /* 0x0041e80000100a00 */
[----:B0-----:R-:W2:Y:S04]  /*5abd0*/  LDL.LU.64 R8, [R1+0x298] ;  /* 0x0002980001087983 */ /* 0x001ea80000300a00 */
[----:B--2---:R0:W-:Y:S04]  /*5abe0*/  STL.64 [R1+0x1d48], R8 ;  /* 0x001d480801007387 */ /* 0x0041e80000100a00 */
[----:B0-----:R-:W2:Y:S01]  /*5abf0*/  LDL.LU.64 R8, [R1+0x2a0] ;  /* 0x0002a00001087983 */ /* 0x001ea20000300a00 */
[----:B------:R-:W-:-:S03]  /*5ac00*/  IMAD.MOV.U32 R0, RZ, RZ, R14 ;  /* 0x000000ffff007224 */ /* 0x000fc600078e000e */
[----:B--2---:R0:W-:Y:S04]  /*5ac10*/  STL.64 [R1+0x1d50], R8 ;  /* 0x001d500801007387 */ /* 0x0041e80000100a00 */
[----:B0-----:R-:W2:Y:S04]  /*5ac20*/  LDL.LU.64 R8, [R1+0x2a8] ;  /* 0x0002a80001087983 */ /* 0x001ea80000300a00 */
[----:B------:R-:W2:Y:S01]  /*5ac30*/  LDL R14, [R1+0x118] ;  /* 0x00011800010e7983 */ /* 0x000ea20000100800 */
[----:B------:R-:W-:-:S03]  /*5ac40*/  PRMT R2, R20, 0x7632, R2 ;  /* 0x0000763214027816 */ /* 0x000fc60000000002 */
[----:B------:R-:W3:Y:S04]  /*5ac50*/  LDL R20, [R1+0x148] ;  /* 0x0001480001147983 */ /* 0x000ee80000100800 */
[----:B------:R-:W3:Y:S04]  /*5ac60*/  LDL R22, [R1+0x138] ;  /* 0x0001380001167983 */ /* 0x000ee80000100800 */
[----:B--2---:R0:W-:Y:S04]  /*5ac70*/  STL.64 [R1+0x1d20], R14 ;  /* 0x001d200e01007387 */ /* 0x0041e80000100a00 */
[----:B0-----:R-:W2:Y:S04]  /*5ac80*/  LDL.LU.64 R14, [R1+0x278] ;  /* 0x00027800010e7983 */ /* 0x001ea80000300a00 */
[----:B--2---:R0:W-:Y:S04]  /*5ac90*/  STL.64 [R1+0x1d28], R14 ;  /* 0x001d280e01007387 */ /* 0x0041e80000100a00 */
[----:B0-----:R-:W2:Y:S04]  /*5aca0*/  LDL.LU.64 R14, [R1+0x280] ;  /* 0x00028000010e7983 */ /* 0x001ea80000300a00 */
[----:B--2---:R0:W-:Y:S04]  /*5acb0*/  STL.64 [R1+0x1d30], R14 ;  /* 0x001d300e01007387 */ /* 0x0041e80000100a00 */
[----:B0-----:R-:W2:Y:S04]  /*5acc0*/  LDL.LU.64 R14, [R1+0x288] ;  /* 0x00028800010e7983 */ /* 0x001ea80000300a00 */
[----:B------:R-:W2:Y:S04]  /*5acd0*/  LDL R28, [R1+0x128] ;  /* 0x00012800011c7983 */ /* 0x000ea80000100800 */
        /* <DEDUP_REMOVED lines=9> */
[----:B----4-:R0:W-:Y:S02]  /*5ad70*/  STG.E.U16 [R24.64], R2 ;  /* 0x0000000218007986 */ /* 0x0101e4000c101506 */
[----:B0-----:R-:W-:-:S02]  /*5ad80*/  PRMT R2, R0, 0x7632, R2 ;  /* 0x0000763200027816 */ /* 0x001fc40000000002 */
[----:B--2---:R0:W-:Y:S04]  /*5ad90*/  STL.64 [R1+0x1d18], R4 ;  /* 0x001d180401007387 */ /* 0x0041e80000100a00 */
[----:B0-----:R-:W2:Y:S04]  /*5ada0*/  LDL.LU.64 R4, [R1+0x270] ;  /* 0x0002700001047983 */ /* 0x001ea80000300a00 */
[----:B------:R-:W4:Y:S04]  /*5adb0*/  LDL.LU R3, [R1+0x108] ;  /* 0x0001080001037983 */ /* 0x000f280000300800 */
[----:B------:R-:W2:Y:S04]  /*5adc0*/  LDL.LU R24, [R1+0xf8] ;  /* 0x0000f80001187983 */ /* 0x000ea80000300800 */
[----:B------:R-:W2:Y:S04]  /*5add0*/  LDL.LU R26, [R1+0xe8] ;  /* 0x0000e800011a7983 */ /* 0x000ea80000300800 */
[----:B------:R-:W2:Y:S04]  /*5ade0*/  LDL.LU R21, [R1+0xd8] ;  /* 0x0000d80001157983 */ /* 0x000ea80000300800 */
[----:B------:R-:W2:Y:S04]  /*5adf0*/  LDL.LU R23, [R1+0xc8] ;  /* 0x0000c80001177983 */ /* 0x000ea80000300800 */
[----:B------:R-:W2:Y:S04]  /*5ae00*/  LDL.LU R25, [R1+0xb8] ;  /* 0x0000b80001197983 */ /* 0x000ea80000300800 */
[----:B------:R-:W3:Y:S04]  /*5ae10*/  LDL.LU R0, [R1+0x1d70] ;  /* 0x001d700001007983 */ /* 0x000ee80000300800 */
[----:B---3--:R0:W-:Y:S04]  /*5ae20*/  STG.E.U16 [R6.64], R0 ;  /* 0x0000000006007986 */ /* 0x0081e8000c101506 */
[----:B0-----:R-:W3:Y:S01]  /*5ae30*/  LDL.LU.64 R6, [R1+0x238] ;  /* 0x0002380001067983 */ /* 0x001ee20000300a00 */
[----:B-----5:R-:W-:-:S03]  /*5ae40*/  PRMT R0, R11, 0x7632, R0 ;  /* 0x000076320b007816 */ /* 0x020fc60000000000 */
[----:B------:R-:W5:Y:S04]  /*5ae50*/  LDL.LU R11, [R1+0x1d6c] ;  /* 0x001d6c00010b7983 */ /* 0x000f680000300800 */
[----:B-----5:R0:W-:Y:S04]  /*5ae60*/  STG.E.U16 [R10.64], R2 ;  /* 0x000000020a007986 */ /* 0x0201e8000c101506 */
[----:B0-----:R-:W5:Y:S01]  /*5ae70*/  LDL.LU.64 R10, [R1+0x230] ;  /* 0x00023000010a7983 */ /* 0x001f620000300a00 */
[----:B------:R-:W-:-:S03]  /*5ae80*/  PRMT R2, R17, 0x7632, R2 ;  /* 0x0000763211027816 */ /* 0x000fc60000000002 */
[----:B------:R-:W2:Y:S04]  /*5ae90*/  LDL.LU R17, [R1+0x1d68] ;  /* 0x001d680001117983 */ /* 0x000ea80000300800 */
[----:B--2---:R0:W-:Y:S04]  /*5aea0*/  STG.E.U16 [R16.64], R0 ;  /* 0x0000000010007986 */ /* 0x0041e8000c101506 */
[----:B------:R1:W-:Y:S01]  /*5aeb0*/  STG.E.U16 [R18.64], R2 ;  /* 0x0000000212007986 */ /* 0x0003e2000c101506 */
[----:B0-----:R-:W-:-:S03]  /*5aec0*/  PRMT R0, R27, 0x7632, R0 ;  /* 0x000076321b007816 */ /* 0x001fc60000000000 */
[----:B------:R-:W2:Y:S01]  /*5aed0*/  LDL.LU.64 R16, [R1+0x228] ;  /* 0x0002280001107983 */ /* 0x000ea20000300a00 */
[----:B-1----:R-:W-:-:S03]  /*5aee0*/  PRMT R2, R29, 0x7632, R2 ;  /* 0x000076321d027816 */ /* 0x002fc60000000002 */
[----:B------:R-:W2:Y:S04]  /*5aef0*/  LDL.LU R27, [R1+0x1d64] ;  /* 0x001d6400011b7983 */ /* 0x000ea80000300800 */
[----:B------:R-:W2:Y:S04]  /*5af00*/  LDL.LU.64 R18, [R1+0x220] ;  /* 0x0002200001127983 */ /* 0x000ea80000300a00 */
[----:B------:R-:W2:Y:S04]  /*5af10*/  LDL.LU R29, [R1+0x1d60] ;  /* 0x001d6000011d7983 */ /* 0x000ea80000300800 */
[----:B------:R0:W-:Y:S04]  /*5af20*/  STG.E.U16 [R12.64], R0 ;  /* 0x000000000c007986 */ /* 0x0001e8000c101506 */
[----:B------:R1:W-:Y:S04]  /*5af30*/  STG.E.U16 [R8.64], R2 ;  /* 0x0000000208007986 */ /* 0x0003e8000c101506 */
[----:B0-----:R-:W2:Y:S04]  /*5af40*/  LDL.LU.64 R12, [R1+0x1d58] ;  /* 0x001d5800010c7983 */ /* 0x001ea80000300a00 */
[----:B-1----:R-:W3:Y:S01]  /*5af50*/  LDL.LU.64 R8, [R1+0x1d50] ;  /* 0x001d500001087983 */ /* 0x002ee20000300a00 */
[----:B--2---:R-:W-:-:S05]  /*5af60*/  PRMT R0, R12, 0x7632, R0 ;  /* 0x000076320c007816 */ /* 0x004fca0000000000 */
[----:B---3--:R0:W-:Y:S04]  /*5af70*/  STG.E.U16 [R8.64], R0 ;  /* 0x0000000008007986 */ /* 0x0081e8000c101506 */
[----:B0-----:R-:W2:Y:S01]  /*5af80*/  LDL.LU.64 R8, [R1+0x1d48] ;  /* 0x001d480001087983 */ /* 0x001ea20000300a00 */
[----:B------:R-:W-:-:S05]  /*5af90*/  PRMT R13, R13, 0x7632, R13 ;  /* 0x000076320d0d7816 */ /* 0x000fca000000000d */
[----:B--2---:R0:W-:Y:S04]  /*5afa0*/  STG.E.U16 [R8.64], R13 ;  /* 0x0000000d08007986 */ /* 0x0041e8000c101506 */
[----:B0-----:R-:W2:Y:S04]  /*5afb0*/  LDL.LU.64 R8, [R1+0x1d40] ;  /* 0x001d400001087983 */ /* 0x001ea80000300a00 */
[----:B------:R0:W-:Y:S04]  /*5afc0*/  STL [R1+0x1bf8], R13 ;  /* 0x001bf80d01007387 */ /* 0x0001e80000100800 */
[----:B0-----:R-:W3:Y:S04]  /*5afd0*/  LDL.LU.64 R12, [R1+0x240] ;  /* 0x00024000010c7983 */ /* 0x001ee80000300a00 */
[----:B--2---:R0:W-:Y:S04]  /*5afe0*/  STG.E.U16 [R8.64], R29 ;  /* 0x0000001d08007986 */ /* 0x0041e8000c101506 */
        /* <DEDUP_REMOVED lines=11> */
[----:B------:R-:W3:Y:S04]  /*5b0a0*/  LDL.LU R20, [R1+0x1d08] ;  /* 0x001d080001147983 */ /* 0x000ee80000300800 */
[----:B--2---:R0:W-:Y:S04]  /*5b0b0*/  STG.E.U16 [R4.64], R22 ;  /* 0x0000001604007986 */ /* 0x0041e8000c101506 */
[----:B0-----:R-:W2:Y:S04]  /*5b0c0*/  LDL.LU.64 R4, [R1+0x1d00] ;  /* 0x001d000001047983 */ /* 0x001ea80000300a00 */
[----:B------:R-:W3:Y:S04]  /*5b0d0*/  LDL.LU R22, [R1+0x1cf8] ;  /* 0x001cf80001167983 */ /* 0x000ee80000300800 */
[----:B--2---:R0:W-:Y:S04]  /*5b0e0*/  STG.E.U16 [R4.64], R14 ;  /* 0x0000000e04007986 */ /* 0x0041e8000c101506 */
[----:B0-----:R-:W2:Y:S04]  /*5b0f0*/  LDL.LU.64 R4, [R1+0x1cf0] ;  /* 0x001cf00001047983 */ /* 0x001ea80000300a00 */
[----:B------:R-:W3:Y:S04]  /*5b100*/  LDL.LU R14, [R1+0x1ce8] ;  /* 0x001ce800010e7983 */ /* 0x000ee80000300800 */
[----:B--2---:R0:W-:Y:S04]  /*5b110*/  STG.E.U16 [R4.64], R28 ;  /* 0x0000001c04007986 */ /* 0x0041e8000c101506 */
[----:B0-----:R-:W4:Y:S04]  /*5b120*/  LDL.LU.64 R4, [R1+0x1ce0] ;  /* 0x001ce00001047983 */ /* 0x001f280000300a00 */
[----:B----4-:R0:W-:Y:S04]  /*5b130*/  STG.E.U16 [R4.64], R3 ;  /* 0x0000000304007986 */ /* 0x0101e8000c101506 */
[----:B---3--:R-:W-:Y:S04]  /*5b140*/  STG.E.U16 [R12.64], R24 ;  /* 0x000000180c007986 */ /* 0x008fe8000c101506 */
[----:B------:R1:W-:Y:S04]  /*5b150*/  STG.E.U16 [R6.64], R26 ;  /* 0x0000001a06007986 */ /* 0x0003e8000c101506 */
[----:B0-----:R-:W2:Y:S04]  /*5b160*/  LDL.LU.64 R4, [R1+0x218] ;  /* 0x0002180001047983 */ /* 0x001ea80000300a00 */
[----:B------:R-:W-:Y:S04]  /*5b170*/  STL [R1+0x1ca8], R3 ;  /* 0x001ca80301007387 */ /* 0x000fe80000100800 */
[----:B-1----:R-:W3:Y:S04]  /*5b180*/  LDL.LU.64 R6, [R1+0x210] ;  /* 0x0002100001067983 */ /* 0x002ee80000300a00 */
[----:B------:R-:W-:Y:S04]  /*5b190*/  STL [R1+0x1cb8], R26 ;  /* 0x001cb81a01007387 */ /* 0x000fe80000100800 */
[----:B-----5:R0:W-:Y:S04]  /*5b1a0*/  STG.E.U16 [R10.64], R21 ;  /* 0x000000150a007986 */ /* 0x0201e8000c101506 */
[----:B------:R1:W-:Y:S04]  /*5b1b0*/  STG.E.U16 [R16.64], R23 ;  /* 0x0000001710007986 */ /* 0x0003e8000c101506 */
[----:B------:R4:W-:Y:S04]  /*5b1c0*/  STG.E.U16 [R18.64], R25 ;  /* 0x0000001912007986 */ /* 0x0009e8000c101506 */
[----:B0-----:R-:W5:Y:S04]  /*5b1d0*/  LDL.LU.64 R10, [R1+0x208] ;  /* 0x00020800010a7983 */ /* 0x001f680000300a00 */
[----:B------:R-:W-:Y:S04]  /*5b1e0*/  STL.64 [R1+0x1c80], R20 ;  /* 0x001c801401007387 */ /* 0x000fe80000100a00 */
[----:B-1----:R-:W2:Y:S04]  /*5b1f0*/  LDL.LU.64 R16, [R1+0x200] ;  /* 0x0002000001107983 */ /* 0x002ea80000300a00 */
[----:B------:R-:W-:Y:S04]  /*5b200*/  STL.64 [R1+0x1c90], R22 ;  /* 0x001c901601007387 */ /* 0x000fe80000100a00 */
[----:B----4-:R-:W4:Y:S04]  /*5b210*/  LDL.LU.64 R18, [R1+0x1f8] ;  /* 0x0001f80001127983 */ /* 0x010f280000300a00 */
[----:B------:R-:W2:Y:S04]  /*5b220*/  LDL.LU R26, [R1+0x118] ;  /* 0x00011800011a7983 */ /* 0x000ea80000300800 */
[----:B--2---:R0:W-:Y:S04]  /*5b230*/  STL [R1+0x1cc8], R26 ;  /* 0x001cc81a01007387 */ /* 0x0041e80000100800 */
[----:B0-----:R-:W2:Y:S04]  /*5b240*/  LDL.LU R26, [R1+0x138] ;  /* 0x00013800011a7983 */ /* 0x001ea80000300800 */
[----:B--2---:R0:W-:Y:S04]  /*5b250*/  STL [R1+0x1cd8], R26 ;  /* 0x001cd81a01007387 */ /* 0x0041e80000100800 */
[----:B0-----:R-:W2:Y:S04]  /*5b260*/  LDL.LU R26, [R1+0x148] ;  /* 0x00014800011a7983 */ /* 0x001ea80000300800 */
[----:B------:R-:W2:Y:S04]  /*5b270*/  LDL.LU R3, [R1+0x128] ;  /* 0x0001280001037983 */ /* 0x000ea80000300800 */
[----:B------:R0:W-:Y:S04]  /*5b280*/  STL.64 [R1+0x1ca0], R24 ;  /* 0x001ca01801007387 */ /* 0x0001e80000100a00 */
[----:B0-----:R-:W2:Y:S04]  /*5b290*/  LDL.LU.64 R24, [R1+0x1d8] ;  /* 0x0001d80001187983 */ /* 0x001ea80000300a00 */
[----:B--2---:R0:W-:Y:S04]  /*5b2a0*/  STL.64 [R1+0x1cb0], R24 ;  /* 0x001cb01801007387 */ /* 0x0041e80000100a00 */
[----:B0-----:R-:W2:Y:S04]  /*5b2b0*/  LDL.LU.64 R24, [R1+0x1e0] ;  /* 0x0001e00001187983 */ /* 0x001ea80000300a00 */
[----:B--2---:R0:W-:Y:S04]  /*5b2c0*/  STL.64 [R1+0x1cc0], R24 ;  /* 0x001cc01801007387 */ /* 0x0041e80000100a00 */
[----:B0-----:R-:W2:Y:S01]  /*5b2d0*/  LDL.LU.64 R24, [R1+0x1e8] ;  /* 0x0001e80001187983 */ /* 0x001ea20000300a00 */
[----:B------:R-:W-:-:S02]  /*5b2e0*/  PRMT R0, R29, 0x7632, R0 ;  /* 0x000076321d007816 */ /* 0x000fc40000000000 */
[----:B------:R-:W-:Y:S01]  /*5b2f0*/  PRMT R2, R8, 0x7632, R2 ;  /* 0x0000763208027816 */ /* 0x000fe20000000002 */
[----:B------:R-:W-:Y:S04]  /*5b300*/  STG.E.U16 [R4.64], R14 ;  /* 0x0000000e04007986 */ /* 0x000fe8000c101506 */
[----:B---3--:R-:W-:Y:S04]  /*5b310*/  STG.E.U16 [R6.64], R0 ;  /* 0x0000000006007986 */ /* 0x008fe8000c101506 */
[----:B--2---:R0:W-:Y:S04]  /*5b320*/  STL.64 [R1+0x1cd0], R24 ;  /* 0x001cd01801007387 */ /* 0x0041e80000100a00 */
[----:B0-----:R-:W2:Y:S01]  /*5b330*/  LDL.LU.64 R24, [R1+0x1f0] ;  /* 0x0001f00001187983 */ /* 0x001ea20000300a00 */
[----:B------:R-:W-:-:S03]  /*5b340*/  PRMT R0, R9, 0x7632, R0 ;  /* 0x0000763209007816 */ /* 0x000fc60000000000 */
[----:B------:R-:W3:Y:S04]  /*5b350*/  LDL.LU.64 R22, [R1+0x1d0] ;  /* 0x0001d00001167983 */ /* 0x000ee80000300a00 */
[----:B------:R-:W3:Y:S04]  /*5b360*/  LDL.LU.64 R20, [R1+0x1c8] ;  /* 0x0001c80001147983 */ /* 0x000ee80000300a00 */
[----:B------:R-:W3:Y:S04]  /*5b370*/  LDL.LU.64 R12, [R1+0x1c0] ;  /* 0x0001c000010c7983 */ /* 0x000ee80000300a00 */
[----:B------:R-:W3:Y:S04]  /*5b380*/  LDL.LU.64 R28, [R1+0x1b8] ;  /* 0x0001b800011c7983 */ /* 0x000ee80000300a00 */
[----:B------:R-:W3:Y:S04]  /*5b390*/  LDL.LU.64 R4, [R1+0x1b0] ;  /* 0x0001b00001047983 */ /* 0x000ee80000300a00 */
[----:B-----5:R0:W-:Y:S04]  /*5b3a0*/  STG.E.U16 [R10.64], R2 ;  /* 0x000000020a007986 */ /* 0x0201e8000c101506 */
[----:B------:R-:W5:Y:S04]  /*5b3b0*/  LDL.LU.64 R6, [R1+0x198] ;  /* 0x0001980001067983 */ /* 0x000f680000300a00 */
[----:B------:R-:W3:Y:S01]  /*5b3c0*/  LDL.LU.64 R8, [R1+0x190] ;  /* 0x0001900001087983 */ /* 0x000ee20000300a00 */
[----:B0-----:R-:W-:-:S03]  /*5b3d0*/  PRMT R2, R27, 0x7632, R2 ;  /* 0x000076321b027816 */ /* 0x001fc60000000002 */
[----:B------:R0:W-:Y:S04]  /*5b3e0*/  STG.E.U16 [R16.64], R0 ;  /* 0x0000000010007986 */ /* 0x0001e8000c101506 */
[----:B------:R-:W3:Y:S04]  /*5b3f0*/  LDL.LU.64 R10, [R1+0xa8] ;  /* 0x0000a800010a7983 */ /* 0x000ee80000300a00 */
[----:B----4-:R1:W-:Y:S01]  /*5b400*/  STG.E.U16 [R18.64], R2 ;  /* 0x0000000212007986 */ /* 0x0103e2000c101506 */
[----:B0-----:R-:W-:-:S03]  /*5b410*/  PRMT R0, R15, 0x7632, R0 ;  /* 0x000076320f007816 */ /* 0x001fc60000000000 */
[----:B------:R-:W4:Y:S04]  /*5b420*/  LDL.LU.64 R16, [R1+0xa0] ;  /* 0x0000a00001107983 */ /* 0x000f280000300a00 */
[----:B------:R-:W3:Y:S01]  /*5b430*/  LDL.LU R27, [R1+0x1ac] ;  /* 0x0001ac00011b7983 */ /* 0x000ee20000300800 */
[----:B-1----:R-:W-:-:S03]  /*5b440*/  PRMT R2, R26, 0x7632, R2 ;  /* 0x000076321a027816 */ /* 0x002fc60000000002 */
[----:B------:R-:W3:Y:S04]  /*5b450*/  LDL.LU R15, [R1+0x18c] ;  /* 0x00018c00010f7983 */ /* 0x000ee80000300800 */
[----:B------:R-:W3:Y:S04]  /*5b460*/  LDL.LU.64 R18, [R1+0x98] ;  /* 0x0000980001127983 */ /* 0x000ee80000300a00 */
[----:B------:R-:W3:Y:S04]  /*5b470*/  LDL.LU R26, [R1+0x1cd8] ;  /* 0x001cd800011a7983 */ /* 0x000ee80000300800 */
[----:B--2---:R0:W-:Y:S04]  /*5b480*/  STG.E.U16 [R24.64], R0 ;  /* 0x0000000018007986 */ /* 0x0041e8000c101506 */
[----:B0-----:R-:W2:Y:S01]  /*5b490*/  LDL.LU.64 R24, [R1+0x1cd0] ;  /* 0x001cd00001187983 */ /* 0x001ea20000300a00 */
[----:B---3--:R-:W-:-:S03]  /*5b4a0*/  PRMT R0, R26, 0x7632, R0 ;  /* 0x000076321a007816 */ /* 0x008fc60000000000 */
[----:B------:R-:W3:Y:S04]  /*5b4b0*/  LDL.LU R26, [R1+0x1cc8] ;  /* 0x001cc800011a7983 */ /* 0x000ee80000300800 */
[----:B--2---:R0:W-:Y:S04]  /*5b4c0*/  STG.E.U16 [R24.64], R2 ;  /* 0x0000000218007986 */ /* 0x0041e8000c101506 */
[----:B0-----:R-:W2:Y:S01]  /*5b4d0*/  LDL.LU.64 R24, [R1+0x1cc0] ;  /* 0x001cc00001187983 */ /* 0x001ea20000300a00 */
[----:B---3--:R-:W-:-:S03]  /*5b4e0*/  PRMT R2, R26, 0x7632, R2 ;  /* 0x000076321a027816 */ /* 0x008fc60000000002 */
[----:B------:R-:W3:Y:S04]  /*5b4f0*/  LDL.LU R26, [R1+0x1cb8] ;  /* 0x001cb800011a7983 */ /* 0x000ee80000300800 */
[----:B--2---:R0:W-:Y:S04]  /*5b500*/  STG.E.U16 [R24.64], R0 ;  /* 0x0000000018007986 */ /* 0x0041e8000c101506 */
[----:B0-----:R-:W2:Y:S01]  /*5b510*/  LDL.LU.64 R24, [R1+0x1cb0] ;  /* 0x001cb00001187983 */ /* 0x001ea20000300a00 */
[----:B------:R-:W-:-:S03]  /*5b520*/  PRMT R0, R3, 0x7632, R0 ;  /* 0x0000763203007816 */ /* 0x000fc60000000000 */
[----:B------:R-:W3:Y:S04]  /*5b530*/  LDL.LU R3, [R1+0x1ca8] ;  /* 0x001ca80001037983 */ /* 0x000ee80000300800 */
[----:B--2---:R0:W-:Y:S04]  /*5b540*/  STG.E.U16 [R24.64], R2 ;  /* 0x0000000218007986 */ /* 0x0041e8000c101506 */
[----:B0-----:R-:W2:Y:S01]  /*5b550*/  LDL.LU.64 R24, [R1+0x1ca0] ;  /* 0x001ca00001187983 */ /* 0x001ea20000300a00 */
[----:B---3--:R-:W-:-:S03]  /*5b560*/  PRMT R2, R3, 0x7632, R2 ;  /* 0x0000763203027816 */ /* 0x008fc60000000002 */
[----:B------:R-:W3:Y:S04]  /*5b570*/  LDL.LU R3, [R1+0x1c98] ;  /* 0x001c980001037983 */ /* 0x000ee80000300800 */
[----:B------:R0:W-:Y:S04]  /*5b580*/  STG.E.U16 [R22.64], R0 ;  /* 0x0000000016007986 */ /* 0x0001e8000c101506 */
[----:B------:R1:W-:Y:S04]  /*5b590*/  STG.E.U16 [R20.64], R2 ;  /* 0x0000000214007986 */ /* 0x0003e8000c101506 */
[----:B0-----:R-:W3:Y:S01]  /*5b5a0*/  LDL.LU.64 R22, [R1+0x1c90] ;  /* 0x001c900001167983 */ /* 0x001ee20000300a00 */
[----:B--2---:R-:W-:-:S03]  /*5b5b0*/  PRMT R0, R24, 0x7632, R0 ;  /* 0x0000763218007816 */ /* 0x004fc60000000000 */
[----:B------:R-:W2:Y:S04]  /*5b5c0*/  LDL.LU R24, [R1+0x1c88] ;  /* 0x001c880001187983 */ /* 0x000ea80000300800 */
[----:B-1----:R-:W2:Y:S01]  /*5b5d0*/  LDL.LU.64 R20, [R1+0x1c80] ;  /* 0x001c800001147983 */ /* 0x002ea20000300a00 */
[----:B------:R-:W-:-:S03]  /*5b5e0*/  PRMT R2, R26, 0x7632, R2 ;  /* 0x000076321a027816 */ /* 0x000fc60000000002 */
[----:B------:R-:W-:Y:S01]  /*5b5f0*/  STG.E.U16 [R12.64], R0 ;  /* 0x000000000c007986 */ /* 0x000fe2000c101506 */
[----:B------:R-:W-:-:S03]  /*5b600*/  PRMT R14, R14, 0x7632, R14 ;  /* 0x000076320e0e7816 */ /* 0x000fc6000000000e */
[----:B------:R3:W-:Y:S04]  /*5b610*/  STG.E.U16 [R28.64], R2 ;  /* 0x000000021c007986 */ /* 0x0007e8000c101506 */
[----:B------:R-:W4:Y:S01]  /*5b620*/  LDL.LU R26, [R1+0x1c78] ;  /* 0x001c7800011a7983 */ /* 0x000f220000300800 */
[----:B---3--:R-:W-:-:S05]  /*5b630*/  PRMT R2, R23, 0x7632, R2 ;  /* 0x0000763217027816 */ /* 0x008fca0000000002 */
[----:B------:R-:W-:Y:S01]  /*5b640*/  STL.64 [R1+0x1be0], R2 ;  /* 0x001be00201007387 */ /* 0x000fe20000100a00 */
[----:B--2---:R-:W-:-:S05]  /*5b650*/  PRMT R0, R21, 0x7632, R0 ;  /* 0x0000763215007816 */ /* 0x004fca0000000000 */
[----:B------:R0:W-:Y:S01]  /*5b660*/  STG.E.U16 [R4.64], R0 ;  /* 0x0000000004007986 */ /* 0x0001e2000c101506 */
[----:B------:R-:W-:-:S03]  /*5b670*/  PRMT R20, R27, 0x7632, R20 ;  /* 0x000076321b147816 */ /* 0x000fc60000000014 */
[----:B-----5:R-:W-:Y:S01]  /*5b680*/  STG.E.U16 [R6.64], R2 ;  /* 0x0000000206007986 */ /* 0x020fe2000c101506 */
[----:B0-----:R-:W-:-:S05]  /*5b690*/  PRMT R0, R25, 0x7632, R0 ;  /* 0x0000763219007816 */ /* 0x001fca0000000000 */
[----:B------:R0:W-:Y:S04]  /*5b6a0*/  STG.E.U16 [R8.64], R0 ;  /* 0x0000000008007986 */ /* 0x0001e8000c101506 */
[----:B------:R-:W-:Y:S04]  /*5b6b0*/  STL [R1+0x1c08], R0 ;  /* 0x001c080001007387 */ /* 0x000fe80000100800 */
[----:B------:R1:W-:Y:S04]  /*5b6c0*/  STG.E.U16 [R10.64], R14 ;  /* 0x0000000e0a007986 */ /* 0x0003e8000c101506 */
[----:B0-----:R-:W2:Y:S04]  /*5b6d0*/  LDL.LU.64 R8, [R1+0x90] ;  /* 0x0000900001087983 */ /* 0x001ea80000300a00 */
[----:B----4-:R0:W-:Y:S04]  /*5b6e0*/  STG.E.U16 [R16.64], R27 ;  /* 0x0000001b10007986 */ /* 0x0101e8000c101506 */
[----:B-1----:R-:W3:Y:S04]  /*5b6f0*/  LDL.LU R11, [R1+0x17c] ;  /* 0x00017c00010b7983 */ /* 0x002ee80000300800 */
[----:B0-----:R-:W4:Y:S04]  /*5b700*/  LDL.LU R27, [R1+0x15c] ;  /* 0x00015c00011b7983 */ /* 0x001f280000300800 */
[----:B------:R-:W5:Y:S04]  /*5b710*/  LDL.LU R25, [R1+0x16c] ;  /* 0x00016c0001197983 */ /* 0x000f680000300800 */
[----:B------:R-:W2:Y:S01]  /*5b720*/  LDL.LU R23, [R1+0x14c] ;  /* 0x00014c0001177983 */ /* 0x000ea20000300800 */
[----:B------:R-:W-:-:S05]  /*5b730*/  PRMT R22, R15, 0x7632, R22 ;  /* 0x000076320f167816 */ /* 0x000fca0000000016 */
[----:B--2---:R0:W-:Y:S04]  /*5b740*/  STL.64 [R1+0x1c60], R22 ;  /* 0x001c601601007387 */ /* 0x0041e80000100a00 */
[----:B0-----:R-:W2:Y:S04]  /*5b750*/  LDL.LU.64 R22, [R1+0x80] ;  /* 0x0000800001167983 */ /* 0x001ea80000300a00 */
[----:B--2---:R0:W-:Y:S04]  /*5b760*/  STL.64 [R1+0x1c70], R22 ;  /* 0x001c701601007387 */ /* 0x0041e80000100a00 */
[----:B0-----:R-:W4:Y:S04]  /*5b770*/  LDL.LU.64 R22, [R1+0x88] ;  /* 0x0000880001167983 */ /* 0x001f280000300a00 */
[----:B------:R-:W2:Y:S04]  /*5b780*/  LDL.LU R21, [R1+0x13c] ;  /* 0x00013c0001157983 */ /* 0x000ea80000300800 */
[----:B------:R-:W-:Y:S04]  /*5b790*/  STG.E.U16 [R18.64], R15 ;  /* 0x0000000f12007986 */ /* 0x000fe8000c101506 */
[----:B--2---:R0:W-:Y:S04]  /*5b7a0*/  STL.64 [R1+0x1c50], R20 ;  /* 0x001c501401007387 */ /* 0x0041e80000100a00 */
[----:B0-----:R-:W2:Y:S04]  /*5b7b0*/  LDL.LU.64 R20, [R1+0x78] ;  /* 0x0000780001147983 */ /* 0x001ea80000300a00 */
[----:B------:R-:W2:Y:S04]  /*5b7c0*/  LDL.LU R19, [R1+0x11c] ;  /* 0x00011c0001137983 */ /* 0x000ea80000300800 */
[----:B------:R-:W2:Y:S04]  /*5b7d0*/  LDL.LU R17, [R1+0x12c] ;  /* 0x00012c0001117983 */ /* 0x000ea80000300800 */
[----:B------:R-:W2:Y:S04]  /*5b7e0*/  LDL.LU R0, [R1+0x10c] ;  /* 0x00010c0001007983 */ /* 0x000ea80000300800 */
[----:B------:R-:W2:Y:S04]  /*5b7f0*/  LDL.LU R13, [R1+0xfc] ;  /* 0x0000fc00010d7983 */ /* 0x000ea80000300800 */
[----:B------:R-:W2:Y:S04]  /*5b800*/  LDL.LU R12, [R1+0xec] ;  /* 0x0000ec00010c7983 */ /* 0x000ea80000300800 */
        /* <DEDUP_REMOVED lines=8> */
[----:B------:R-:W2:Y:S04]  /*5b890*/  LDL.LU R16, [R1+0xdc] ;  /* 0x0000dc0001107983 */ /* 0x000ea80000300800 */
[----:B------:R-:W2:Y:S04]  /*5b8a0*/  LDL.LU R18, [R1+0xcc] ;  /* 0x0000cc0001127983 */ /* 0x000ea80000300800 */
[----:B------:R-:W2:Y:S04]  /*5b8b0*/  LDL.LU R15, [R1+0xbc] ;  /* 0x0000bc00010f7983 */ /* 0x000ea80000300800 */
[----:B------:R-:W2:Y:S04]  /*5b8c0*/  LDL.LU.64 R2, [R1+0x40] ;  /* 0x0000400001027983 */ /* 0x000ea80000300a00 */
        /* <DEDUP_REMOVED lines=8> */
[----:B0-----:R-:W2:Y:S01]  /*5b950*/  LDL.LU.64 R28, [R1+0x30] ;  /* 0x00003000011c7983 */ /* 0x001ea20000300a00 */
[----:B---3--:R-:W-:-:S03]  /*5b960*/  PRMT R24, R11, 0x7632, R24 ;  /* 0x000076320b187816 */ /* 0x008fc60000000018 */
[----:B------:R-:W-:Y:S04]  /*5b970*/  STG.E.U16 [R8.64], R11 ;  /* 0x0000000b08007986 */ /* 0x000fe8000c101506 */
[----:B----4-:R-:W-:Y:S04]  /*5b980*/  STG.E.U16 [R22.64], R27 ;  /* 0x0000001b16007986 */ /* 0x010fe8000c101506 */
[----:B--2---:R0:W-:Y:S04]  /*5b990*/  STL.64 [R1+0x1bd0], R28 ;  /* 0x001bd01c01007387 */ /* 0x0041e80000100a00 */
[----:B0-----:R-:W2:Y:S04]  /*5b9a0*/  LDL.LU.64 R28, [R1+0x38] ;  /* 0x00003800011c7983 */ /* 0x001ea80000300a00 */
[----:B------:R-:W3:Y:S04]  /*5b9b0*/  LDL.LU.64 R4, [R1+0x18] ;  /* 0x0000180001047983 */ /* 0x000ee80000300a00 */
[----:B------:R-:W4:Y:S04]  /*5b9c0*/  LDL.LU.64 R6, [R1+0x10] ;  /* 0x0000100001067983 */ /* 0x000f280000300a00 */
[----:B------:R-:W2:Y:S04]  /*5b9d0*/  LDL.LU.64 R8, [R1+0x8] ;  /* 0x0000080001087983 */ /* 0x000ea80000300a00 */
[----:B------:R-:W2:Y:S04]  /*5b9e0*/  LDL.LU.64 R10, [R1] ;  /* 0x00000000010a7983 */ /* 0x000ea80000300a00 */
[----:B------:R-:W5:Y:S01]  /*5b9f0*/  LDL.LU.64 R22, [R1+0x1c70] ;  /* 0x001c700001167983 */ /* 0x000f620000300a00 */
[----:B------:R-:W-:-:S03]  /*5ba00*/  PRMT R26, R27, 0x7632, R26 ;  /* 0x000076321b1a7816 */ /* 0x000fc6000000001a */
[----:B------:R-:W2:Y:S04]  /*5ba10*/  LDL.LU R27, [R1+0x1c68] ;  /* 0x001c6800011b7983 */ /* 0x000ea80000300800 */
[----:B-----5:R0:W-:Y:S04]  /*5ba20*/  STG.E.U16 [R22.64], R25 ;  /* 0x0000001916007986 */ /* 0x0201e8000c101506 */
[----:B0-----:R-:W5:Y:S01]  /*5ba30*/  LDL.LU.64 R22, [R1+0x1c60] ;  /* 0x001c600001167983 */ /* 0x001f620000300a00 */
[----:B--2---:R-:W-:-:S03]  /*5ba40*/  PRMT R27, R25, 0x7632, R27 ;  /* 0x00007632191b7816 */ /* 0x004fc6000000001b */
[----:B------:R-:W2:Y:S04]  /*5ba50*/  LDL.LU R25, [R1+0x1c58] ;  /* 0x001c580001197983 */ /* 0x000ea80000300800 */
[----:B-----5:R0:W-:Y:S04]  /*5ba60*/  STG.E.U16 [R20.64], R23 ;  /* 0x0000001714007986 */ /* 0x0201e8000c101506 */
[----:B0-----:R-:W5:Y:S01]  /*5ba70*/  LDL.LU.64 R20, [R1+0x1c50] ;  /* 0x001c500001147983 */ /* 0x001f620000300a00 */
[----:B--2---:R-:W-:-:S03]  /*5ba80*/  PRMT R25, R23, 0x7632, R25 ;  /* 0x0000763217197816 */ /* 0x004fc60000000019 */
[----:B------:R-:W2:Y:S04]  /*5ba90*/  LDL.LU R23, [R1+0x1c48] ;  /* 0x001c480001177983 */ /* 0x000ea80000300800 */
[----:B-----5:R0:W-:Y:S04]  /*5baa0*/  STG.E.U16 [R12.64], R21 ;  /* 0x000000150c007986 */ /* 0x0201e8000c101506 */
[----:B0-----:R-:W5:Y:S01]  /*5bab0*/  LDL.LU.64 R12, [R1+0x1c40] ;  /* 0x001c4000010c7983 */ /* 0x001f620000300a00 */
[----:B--2---:R-:W-:Y:S02]  /*5bac0*/  PRMT R23, R21, 0x7632, R23 ;  /* 0x0000763215177816 */ /* 0x004fe40000000017 */
[----:B------:R-:W2:Y:S01]  /*5bad0*/  LDL.LU R21, [R1+0x1c38] ;  /* 0x001c380001157983 */ /* 0x000ea20000300800 */
[----:B-----5:R0:W-:Y:S04]  /*5bae0*/  STG.E.U16 [R12.64], R19 ;  /* 0x000000130c007986 */ /* 0x0201e8000c101506 */
[----:B0-----:R-:W5:Y:S01]  /*5baf0*/  LDL.LU.64 R12, [R1+0x1c30] ;  /* 0x001c3000010c7983 */ /* 0x001f620000300a00 */
[----:B--2---:R-:W-:-:S02]  /*5bb00*/  PRMT R21, R19, 0x7632, R21 ;  /* 0x0000763213157816 */ /* 0x004fc40000000015 */
[----:B------:R-:W2:Y:S01]  /*5bb10*/  LDL.LU R19, [R1+0x1c28] ;  /* 0x001c280001137983 */ /* 0x000ea20000300800 */
        /* <DEDUP_REMOVED lines=8> */
[----:B-----5:R0:W-:Y:S01]  /*5bba0*/  STG.E.U16 [R2.64], R13 ;  /* 0x0000000d02007986 */ /* 0x0201e2000c101506 */
[----:B------:R-:W-:-:S03]  /*5bbb0*/  PRMT R14, R13, 0x7632, R14 ;  /* 0x000076320d0e7816 */ /* 0x000fc6000000000e */
[----:B0-----:R-:W5:Y:S01]  /*5bbc0*/  LDL.LU.64 R2, [R1+0x1c00] ;  /* 0x001c000001027983 */ /* 0x001f620000300a00 */
[----:B------:R-:W2:Y:S03]  /*5bbd0*/  LDL.LU R13, [R1+0x1bf8] ;  /* 0x001bf800010d7983 */ /* 0x000ea60000300800 */
[----:B-----5:R0:W-:Y:S01]  /*5bbe0*/  STG.E.U16 [R2.64], R12 ;  /* 0x0000000c02007986 */ /* 0x0201e2000c101506 */
[----:B--2---:R-:W-:-:S03]  /*5bbf0*/  PRMT R13, R12, 0x7632, R13 ;  /* 0x000076320c0d7816 */ /* 0x004fc6000000000d */
[----:B0-----:R-:W2:Y:S01]  /*5bc00*/  LDL.LU.64 R2, [R1+0x1bf0] ;  /* 0x001bf00001027983 */ /* 0x001ea20000300a00 */
[----:B------:R-:W5:Y:S03]  /*5bc10*/  LDL.LU R12, [R1+0x1be8] ;  /* 0x001be800010c7983 */ /* 0x000f660000300800 */
[----:B--2---:R0:W-:Y:S01]  /*5bc20*/  STG.E.U16 [R2.64], R16 ;  /* 0x0000001002007986 */ /* 0x0041e2000c101506 */
[----:B-----5:R-:W-:Y:S01]  /*5bc30*/  PRMT R12, R16, 0x7632, R12 ;  /* 0x00007632100c7816 */ /* 0x020fe2000000000c */
[----:B------:R1:W-:Y:S02]  /*5bc40*/  STG.E.U16 [R28.64], R18 ;  /* 0x000000121c007986 */ /* 0x0003e4000c101506 */
[----:B0-----:R-:W2:Y:S01]  /*5bc50*/  LDL.LU.64 R2, [R1+0x1be0] ;  /* 0x001be00001027983 */ /* 0x001ea20000300a00 */
[----:B------:R-:W5:Y:S02]  /*5bc60*/  LDL.LU R16, [R1+0x1bd8] ;  /* 0x001bd80001107983 */ /* 0x000f640000300800 */
[----:B-1----:R-:W3:Y:S01]  /*5bc70*/  LDL.LU.64 R28, [R1+0x1bd0] ;  /* 0x001bd000011c7983 */ /* 0x002ee20000300a00 */
[----:B------:R-:W-:-:S02]  /*5bc80*/  PRMT R0, R15, 0x7632, R0 ;  /* 0x000076320f007816 */ /* 0x000fc40000000000 */
[----:B--2---:R-:W-:Y:S02]  /*5bc90*/  PRMT R2, R18, 0x7632, R2 ;  /* 0x0000763212027816 */ /* 0x004fe40000000002 */
[----:B------:R-:W2:Y:S04]  /*5bca0*/  LDL.LU R18, [R1+0x1bc8] ;  /* 0x001bc80001127983 */ /* 0x000ea80000300800 */
[----:B---3--:R0:W-:Y:S04]  /*5bcb0*/  STG.E.U16 [R28.64], R15 ;  /* 0x0000000f1c007986 */ /* 0x0081e8000c101506 */
[----:B0-----:R-:W3:Y:S01]  /*5bcc0*/  LDL.LU.64 R28, [R1+0x1bc0] ;  /* 0x001bc000011c7983 */ /* 0x001ee20000300a00 */
[----:B------:R-:W3:Y:S03]  /*5bcd0*/  LDL.LU R15, [R1+0x1bb8] ;  /* 0x001bb800010f7983 */ /* 0x000ee60000300800 */
[----:B---3--:R0:W-:Y:S04]  /*5bce0*/  STG.E.U16 [R28.64], R15 ;  /* 0x0000000f1c007986 */ /* 0x0081e8000c101506 */
[----:B0-----:R-:W3:Y:S01]  /*5bcf0*/  LDL.LU.64 R28, [R1+0x1bb0] ;  /* 0x001bb000011c7983 */ /* 0x001ee20000300a00 */
[----:B------:R-:W-:-:S02]  /*5bd00*/  PRMT R3, R15, 0x7632, R3 ;  /* 0x000076320f037816 */ /* 0x000fc40000000003 */
[----:B------:R-:W2:Y:S01]  /*5bd10*/  LDL.LU R15, [R1+0x420] ;  /* 0x00042000010f7983 */ /* 0x000ea20000300800 */
[----:B---3--:R0:W-:Y:S01]  /*5bd20*/  STG.E.U16 [R28.64], R20 ;  /* 0x000000141c007986 */ /* 0x0081e2000c101506 */
[----:B------:R1:W-:Y:S02]  /*5bd30*/  STG.E.U16 [R4.64], R22 ;  /* 0x0000001604007986 */ /* 0x0003e4000c101506 */
[----:B----4-:R3:W-:Y:S02]  /*5bd40*/  STG.E.U16 [R6.64], R24 ;  /* 0x0000001806007986 */ /* 0x0107e4000c101506 */
[----:B------:R4:W-:Y:S01]  /*5bd50*/  STG.E.U16 [R8.64], R26 ;  /* 0x0000001a08007986 */ /* 0x0009e2000c101506 */
[----:B------:R2:W-:Y:S04]  /*5bd60*/  STG.E.U16 [R10.64], R27 ;  /* 0x0000001b0a007986 */ /* 0x0005e8000c101506 */
[----:B0-----:R-:W5:Y:S01]  /*5bd70*/  LDL.LU.64 R28, [R1+0x1ba8] ;  /* 0x001ba800011c7983 */ /* 0x001f620000300a00 */
[----:B------:R-:W5:Y:S02]  /*5bd80*/  LDL.LU R20, [R1+0x1ba0] ;  /* 0x001ba00001147983 */ /* 0x000f640000300800 */
[----:B-1----:R-:W5:Y:S02]  /*5bd90*/  LDL.LU.64 R4, [R1+0x1b98] ;  /* 0x001b980001047983 */ /* 0x002f640000300a00 */
[----:B------:R-:W5:Y:S01]  /*5bda0*/  LDL.LU R22, [R1+0x1b90] ;  /* 0x001b900001167983 */ /* 0x000f620000300800 */
[----:B---3--:R-:W3:Y:S01]  /*5bdb0*/  LDL.LU.64 R6, [R1+0x1b88] ;  /* 0x001b880001067983 */ /* 0x008ee20000300a00 */
[----:B------:R-:W3:Y:S02]  /*5bdc0*/  LDL.LU R24, [R1+0x1b80] ;  /* 0x001b800001187983 */ /* 0x000ee40000300800 */
[----:B----4-:R-:W4:Y:S02]  /*5bdd0*/  LDL.LU.64 R8, [R1+0x1b78] ;  /* 0x001b780001087983 */ /* 0x010f240000300a00 */
[----:B------:R-:W3:Y:S01]  /*5bde0*/  LDL.LU R26, [R1+0x1b70] ;  /* 0x001b7000011a7983 */ /* 0x000ee20000300800 */
[----:B--2---:R-:W2:Y:S01]  /*5bdf0*/  LDL.LU.64 R10, [R1+0x1b68] ;  /* 0x001b6800010a7983 */ /* 0x004ea20000300a00 */
[----:B------:R-:W3:Y:S03]  /*5be00*/  LDL.LU R27, [R1+0x1b64] ;  /* 0x001b6400011b7983 */ /* 0x000ee60000300800 */
[----:B---3--:R0:W-:Y:S04]  /*5be10*/  STG.E.U16 [R26.64], R25 ;  /* 0x000000191a007986 */ /* 0x0081e8000c101506 */
[----:B0-----:R-:W3:Y:S01]  /*5be20*/  LDL.LU R25, [R1+0x1b60] ;  /* 0x001b600001197983 */ /* 0x001ee20000300800 */
[----:B------:R-:W2:Y:S02]  /*5be30*/  LDL.LU R27, [R1+0x6e0] ;  /* 0x0006e000011b7983 */ /* 0x000ea40000300800 */
[----:B------:R-:W2:Y:S01]  /*5be40*/  LDL.LU R26, [R1+0x6d0] ;  /* 0x0006d000011a7983 */ /* 0x000ea20000300800 */
[----:B---3--:R0:W-:Y:S04]  /*5be50*/  STG.E.U16 [R24.64], R23 ;  /* 0x0000001718007986 */ /* 0x0081e8000c101506 */
[----:B0-----:R-:W5:Y:S01]  /*5be60*/  LDL.LU R23, [R1+0x1b5c] ;  /* 0x001b5c0001177983 */ /* 0x001f620000300800 */
[----:B------:R-:W3:Y:S02]  /*5be70*/  LDL.LU R24, [R1+0x6d8] ;  /* 0x0006d80001187983 */ /* 0x000ee40000300800 */
[----:B------:R-:W2:Y:S01]  /*5be80*/  LDL.LU R25, [R1+0x6d4] ;  /* 0x0006d40001197983 */ /* 0x000ea20000300800 */
[----:B-----5:R0:W-:Y:S04]  /*5be90*/  STG.E.U16 [R22.64], R21 ;  /* 0x0000001516007986 */ /* 0x0201e8000c101506 */
[----:B0-----:R-:W5:Y:S01]  /*5bea0*/  LDL.LU R21, [R1+0x1b58] ;  /* 0x001b580001157983 */ /* 0x001f620000300800 */
[----:B------:R-:W2:Y:S02]  /*5beb0*/  LDL.LU R22, [R1+0x428] ;  /* 0x0004280001167983 */ /* 0x000ea40000300800 */
        /* <DEDUP_REMOVED lines=8> */
[----:B------:R-:W3:Y:S01]  /*5bf40*/  LDL.LU R19, [R1+0x41c] ;  /* 0x00041c0001137983 */ /* 0x000ee20000300800 */
[----:B-----5:R0:W-:Y:S01]  /*5bf50*/  STG.E.U16 [R16.64], R14 ;  /* 0x0000000e10007986 */ /* 0x0201e2000c101506 */
[----:B--2---:R1:W-:Y:S03]  /*5bf60*/  STG.E.U16 [R10.64], R13 ;  /* 0x0000000d0a007986 */ /* 0x0043e6000c101506 */
[----:B0-----:R-:W2:Y:S01]  /*5bf70*/  LDL.LU R14, [R1+0x89c] ;  /* 0x00089c00010e7983 */ /* 0x001ea20000300800 */
[----:B------:R-:W2:Y:S02]  /*5bf80*/  LDL.LU R16, [R1+0x430] ;  /* 0x0004300001107983 */ /* 0x000ea40000300800 */
[----:B------:R-:W5:Y:S02]  /*5bf90*/  LDL.LU R17, [R1+0x6e4] ;  /* 0x0006e40001117983 */ /* 0x000f640000300800 */
[----:B-1----:R-:W2:Y:S01]  /*5bfa0*/  LDL.LU R10, [R1+0x8a4] ;  /* 0x0008a400010a7983 */ /* 0x002ea20000300800 */
[----:B------:R-:W2:Y:S01]  /*5bfb0*/  LDL.LU R11, [R1+0x42c] ;  /* 0x00042c00010b7983 */ /* 0x000ea20000300800 */
[----:B------:R-:W-:-:S03]  /*5bfc0*/  FSEL R22, R22, -INF , P6 ;  /* 0xff80000016167808 */ /* 0x000fc60003000000 */
[----:B----4-:R0:W-:Y:S01]  /*5bfd0*/  STG.E.U16 [R8.64], R12 ;  /* 0x0000000c08007986 */ /* 0x0101e2000c101506 */
[----:B------:R1:W-:Y:S02]  /*5bfe0*/  STG.E.U16 [R6.64], R2 ;  /* 0x0000000206007986 */ /* 0x0003e4000c101506 */
[----:B------:R1:W-:Y:S02]  /*5bff0*/  STG.E.U16 [R28.64], R0 ;  /* 0x000000001c007986 */ /* 0x0003e4000c101506 */
[----:B------:R1:W-:Y:S01]  /*5c000*/  STG.E.U16 [R4.64], R3 ;  /* 0x0000000304007986 */ /* 0x0003e2000c101506 */
[----:B------:R-:W-:Y:S02]  /*5c010*/  FSEL R15, R15, -INF , P4 ;  /* 0xff8000000f0f7808 */ /* 0x000fe40002000000 */
[----:B------:R-:W-:-:S03]  /*5c020*/  FSEL R20, R20, -INF , P5 ;  /* 0xff80000014147808 */ /* 0x000fc60002800000 */
[----:B---3--:R-:W-:Y:S02]  /*5c030*/  FFMA R13, R15, 0.69314718246459960938, R24 ;  /* 0x3f3172180f0d7823 */ /* 0x008fe40000000018 */
[----:B0-----:R-:W-:Y:S01]  /*5c040*/  FFMA R12, R20, 0.69314718246459960938, R23 ;  /* 0x3f317218140c7823 */ /* 0x001fe20000000017 */
[----:B------:R-:W-:Y:S01]  /*5c050*/  BAR.SYNC.DEFER_BLOCKING 0x0 ;  /* 0x0000000000007b1d */ /* 0x000fe20000010000 */
[----:B--2---:R-:W-:Y:S02]  /*5c060*/  FFMA R8, R11, 0.69314718246459960938, R10 ;  /* 0x3f3172180b087823 */ /* 0x004fe4000000000a */
[----:B------:R-:W-:-:S03]  /*5c070*/  FFMA R11, R22, 0.69314718246459960938, R27 ;  /* 0x3f317218160b7823 */ /* 0x000fc6000000001b */
[----:B------:R-:W0:Y:S01]  /*5c080*/  S2R R27, SR_TID.X ;  /* 0x00000000001b7919 */ /* 0x000e220000002100 */
[----:B------:R-:W-:Y:S01]  /*5c090*/  FFMA R9, R16, 0.69314718246459960938, R14 ;  /* 0x3f31721810097823 */ /* 0x000fe2000000000e */
[----:B------:R-:W-:Y:S02]  /*5c0a0*/  FSEL R14, R19, -INF , P3 ;  /* 0xff800000130e7808 */ /* 0x000fe40001800000 */
[----:B------:R-:W-:Y:S01]  /*5c0b0*/  FSEL R16, R21, -INF , P0 ;  /* 0xff80000015107808 */ /* 0x000fe20000000000 */
[----:B-----5:R-:W-:Y:S02]  /*5c0c0*/  FFMA R10, R18, 0.69314718246459960938, R17 ;  /* 0x3f317218120a7823 */ /* 0x020fe40000000011 */
[----:B------:R-:W-:Y:S02]  /*5c0d0*/  FFMA R14, R14, 0.69314718246459960938, R25 ;  /* 0x3f3172180e0e7823 */ /* 0x000fe40000000019 */
[----:B------:R-:W-:Y:S01]  /*5c0e0*/  FFMA R15, R16, 0.69314718246459960938, R26 ;  /* 0x3f317218100f7823 */ /* 0x000fe2000000001a */
[----:B0-----:R-:W-:-:S05]  /*5c0f0*/  LOP3.LUT R27, R27, 0x1c, RZ, 0xc0, !PT ;  /* 0x0000001c1b1b7812 */ /* 0x001fca00078ec0ff */
[----:B------:R1:W-:Y:S01]  /*5c100*/  STS.128 [R27.X4], R8 ;  /* 0x000000081b007388 */ /* 0x0003e20000004c00 */
[----:B------:R1:W-:Y:S02]  /*5c110*/  STS.128 [R27.X4+0x80], R12 ;  /* 0x0000800c1b007388 */ /* 0x0003e40000004c00 */
[----:B------:R-:W-:Y:S06]  /*5c120*/  BAR.SYNC.DEFER_BLOCKING 0x0 ;  /* 0x0000000000007b1d */ /* 0x000fec0000010000 */
[----:B------:R-:W-:Y:S05]  /*5c130*/  @P1 EXIT ;  /* 0x000000000000194d */ /* 0x000fea0003800000 */
[----:B-1----:R-:W2:Y:S04]  /*5c140*/  LDL.LU R25, [R1+0xe0] ;  /* 0x0000e00001197983 */ /* 0x002ea80000300800 */
[----:B------:R-:W0:Y:S04]  /*5c150*/  S2R R27, SR_CTAID.X ;  /* 0x00000000001b7919 */ /* 0x000e280000002500 */
[----:B------:R-:W1:Y:S04]  /*5c160*/  S2R R24, SR_TID.X ;  /* 0x0000000000187919 */ /* 0x000e680000002100 */
[----:B------:R-:W3:Y:S01]  /*5c170*/  S2R R26, SR_CTAID.Y ;  /* 0x00000000001a7919 */ /* 0x000ee20000002600 */
[----:B0-----:R-:W-:-:S04]  /*5c180*/  SHF.L.U32 R27, R27, 0x6, RZ ;  /* 0x000000061b1b7819 */ /* 0x001fc800000006ff */
[----:B-1----:R-:W-:Y:S01]  /*5c190*/  LOP3.LUT R27, R27, 0x3f, R24, 0xf8, !PT ;  /* 0x0000003f1b1b7812 */ /* 0x002fe200078ef818 */
[----:B---3--:R-:W-:-:S04]  /*5c1a0*/  IMAD R0, R26, c[0x0][0x1cc], RZ ;  /* 0x000073001a007a24 */ /* 0x008fc800078e02ff */
[C---:B------:R-:W-:Y:S01]  /*5c1b0*/  IMAD.SHL.U32 R3, R27.reuse, 0x4, RZ ;  /* 0x000000041b037824 */ /* 0x040fe200078e00ff */
[----:B------:R-:W-:Y:S01]  /*5c1c0*/  SHF.L.U32 R2, R0, 0x2, RZ ;  /* 0x0000000200027819 */ /* 0x000fe200000006ff */
[----:B------:R-:W-:-:S03]  /*5c1d0*/  IMAD.HI R5, R27, 0x4, RZ ;  /* 0x000000041b057827 */ /* 0x000fc600078e02ff */
[----:B------:R-:W-:Y:S01]  /*5c1e0*/  IADD3 R2, P0, P1, R3, c[0x0][0x180], R2 ;  /* 0x0000600003027a10 */ /* 0x000fe2000791e002 */
[----:B------:R-:W-:-:S05]  /*5c1f0*/  IMAD.HI R0, R0, 0x4, RZ ;  /* 0x0000000400007827 */ /* 0x000fca00078e02ff */
[----:B------:R-:W-:Y:S01]  /*5c200*/  IADD3.X R3, R5, c[0x0][0x184], R0, P0, P1 ;  /* 0x0000610005037a10 */ /* 0x000fe200007e2400 */
[----:B--2---:R-:W0:Y:S04]  /*5c210*/  LDS R7, [R25] ;  /* 0x0000000019077984 */ /* 0x004e280000000800 */
[----:B0-----:R-:W-:Y:S01]  /*5c220*/  STG.E [R2.64], R7 ;  /* 0x0000000702007986 */ /* 0x001fe2000c101906 */
[----:B------:R-:W-:Y:S05]  /*5c230*/  EXIT ;  /* 0x000000000000794d */ /* 0x000fea0003800000 */
.L_x_20:
[----:B------:R-:W-:-:S00]  /*5c240*/  BRA `(.L_x_20) ;  /* 0xfffffff000007947 */ /* 0x000fc0000383ffff */
[----:B------:R-:W-:-:S00]  /*5c250*/  NOP ;  /* 0x0000000000007918 */ /* 0x000fc00000000000 */
        /* <DEDUP_REMOVED lines=10> */
.L_x_21:


//--------------------- .nv.global.init           --------------------------
	.section	.nv.global.init,"aw",@progbits
.nv.global.init:
	.type		_$_str,@object
	.size		_$_str,(.L_0 - _$_str)
_$_str:
        /*0000*/ 	.byte	0x5f, 0x5f, 0x43, 0x55, 0x44, 0x41, 0x5f, 0x46, 0x54, 0x5a, 0x00
.L_0:


//--------------------- .nv.shared.attn_fwd       --------------------------
	.section	.nv.shared.attn_fwd,"aw",@nobits
	.sectionflags	@""
	.align	16
